//
// Generated by NVIDIA NVVM Compiler
//
// Compiler Build ID: CL-36424714
// Cuda compilation tools, release 13.0, V13.0.88
// Based on NVVM 20.0.0
//

.version 9.0
.target sm_100
.address_size 64

	// .globl	_Z11swap_kernelPdiii
.global .align 1 .b8 _ZN34_INTERNAL_33e36044_4_k_cu_9b4566ec4cuda3std3__45__cpo5beginE[1];
.global .align 1 .b8 _ZN34_INTERNAL_33e36044_4_k_cu_9b4566ec4cuda3std3__45__cpo3endE[1];
.global .align 1 .b8 _ZN34_INTERNAL_33e36044_4_k_cu_9b4566ec4cuda3std3__45__cpo6cbeginE[1];
.global .align 1 .b8 _ZN34_INTERNAL_33e36044_4_k_cu_9b4566ec4cuda3std3__45__cpo4cendE[1];
.global .align 1 .b8 _ZN34_INTERNAL_33e36044_4_k_cu_9b4566ec4cuda3std3__45__cpo6rbeginE[1];
.global .align 1 .b8 _ZN34_INTERNAL_33e36044_4_k_cu_9b4566ec4cuda3std3__45__cpo4rendE[1];
.global .align 1 .b8 _ZN34_INTERNAL_33e36044_4_k_cu_9b4566ec4cuda3std3__45__cpo7crbeginE[1];
.global .align 1 .b8 _ZN34_INTERNAL_33e36044_4_k_cu_9b4566ec4cuda3std3__45__cpo5crendE[1];
.global .align 1 .b8 _ZN34_INTERNAL_33e36044_4_k_cu_9b4566ec4cuda3std3__436_GLOBAL__N__33e36044_4_k_cu_9b4566ec6ignoreE[1];
.global .align 1 .b8 _ZN34_INTERNAL_33e36044_4_k_cu_9b4566ec4cuda3std3__419piecewise_constructE[1];
.global .align 1 .b8 _ZN34_INTERNAL_33e36044_4_k_cu_9b4566ec4cuda3std3__48in_placeE[1];
.global .align 1 .b8 _ZN34_INTERNAL_33e36044_4_k_cu_9b4566ec4cuda3std3__420unreachable_sentinelE[1];
.global .align 1 .b8 _ZN34_INTERNAL_33e36044_4_k_cu_9b4566ec4cuda3std3__47nulloptE[1];
.global .align 1 .b8 _ZN34_INTERNAL_33e36044_4_k_cu_9b4566ec4cuda3std3__48unexpectE[1];
.global .align 1 .b8 _ZN34_INTERNAL_33e36044_4_k_cu_9b4566ec4cuda3std6ranges3__45__cpo4swapE[1];
.global .align 1 .b8 _ZN34_INTERNAL_33e36044_4_k_cu_9b4566ec4cuda3std6ranges3__45__cpo9iter_moveE[1];
.global .align 1 .b8 _ZN34_INTERNAL_33e36044_4_k_cu_9b4566ec4cuda3std6ranges3__45__cpo5beginE[1];
.global .align 1 .b8 _ZN34_INTERNAL_33e36044_4_k_cu_9b4566ec4cuda3std6ranges3__45__cpo3endE[1];
.global .align 1 .b8 _ZN34_INTERNAL_33e36044_4_k_cu_9b4566ec4cuda3std6ranges3__45__cpo6cbeginE[1];
.global .align 1 .b8 _ZN34_INTERNAL_33e36044_4_k_cu_9b4566ec4cuda3std6ranges3__45__cpo4cendE[1];
.global .align 1 .b8 _ZN34_INTERNAL_33e36044_4_k_cu_9b4566ec4cuda3std6ranges3__45__cpo7advanceE[1];
.global .align 1 .b8 _ZN34_INTERNAL_33e36044_4_k_cu_9b4566ec4cuda3std6ranges3__45__cpo9iter_swapE[1];
.global .align 1 .b8 _ZN34_INTERNAL_33e36044_4_k_cu_9b4566ec4cuda3std6ranges3__45__cpo4nextE[1];
.global .align 1 .b8 _ZN34_INTERNAL_33e36044_4_k_cu_9b4566ec4cuda3std6ranges3__45__cpo4prevE[1];
.global .align 1 .b8 _ZN34_INTERNAL_33e36044_4_k_cu_9b4566ec4cuda3std6ranges3__45__cpo4dataE[1];
.global .align 1 .b8 _ZN34_INTERNAL_33e36044_4_k_cu_9b4566ec4cuda3std6ranges3__45__cpo5cdataE[1];
.global .align 1 .b8 _ZN34_INTERNAL_33e36044_4_k_cu_9b4566ec4cuda3std6ranges3__45__cpo4sizeE[1];
.global .align 1 .b8 _ZN34_INTERNAL_33e36044_4_k_cu_9b4566ec4cuda3std6ranges3__45__cpo5ssizeE[1];
.global .align 1 .b8 _ZN34_INTERNAL_33e36044_4_k_cu_9b4566ec4cuda3std6ranges3__45__cpo8distanceE[1];
.global .align 1 .b8 _ZN34_INTERNAL_33e36044_4_k_cu_9b4566ec6thrust24THRUST_300001_SM_1000_NS8cuda_cub3parE[1];
.global .align 1 .b8 _ZN34_INTERNAL_33e36044_4_k_cu_9b4566ec6thrust24THRUST_300001_SM_1000_NS8cuda_cub10par_nosyncE[1];
.global .align 1 .b8 _ZN34_INTERNAL_33e36044_4_k_cu_9b4566ec6thrust24THRUST_300001_SM_1000_NS6system6detail10sequential3seqE[1];
.global .align 1 .b8 _ZN34_INTERNAL_33e36044_4_k_cu_9b4566ec6thrust24THRUST_300001_SM_1000_NS6system3cpp3parE[1];
.global .align 1 .b8 _ZN34_INTERNAL_33e36044_4_k_cu_9b4566ec6thrust24THRUST_300001_SM_1000_NS12placeholders2_1E[1];
.global .align 1 .b8 _ZN34_INTERNAL_33e36044_4_k_cu_9b4566ec6thrust24THRUST_300001_SM_1000_NS12placeholders2_2E[1];
.global .align 1 .b8 _ZN34_INTERNAL_33e36044_4_k_cu_9b4566ec6thrust24THRUST_300001_SM_1000_NS12placeholders2_3E[1];
.global .align 1 .b8 _ZN34_INTERNAL_33e36044_4_k_cu_9b4566ec6thrust24THRUST_300001_SM_1000_NS12placeholders2_4E[1];
.global .align 1 .b8 _ZN34_INTERNAL_33e36044_4_k_cu_9b4566ec6thrust24THRUST_300001_SM_1000_NS12placeholders2_5E[1];
.global .align 1 .b8 _ZN34_INTERNAL_33e36044_4_k_cu_9b4566ec6thrust24THRUST_300001_SM_1000_NS12placeholders2_6E[1];
.global .align 1 .b8 _ZN34_INTERNAL_33e36044_4_k_cu_9b4566ec6thrust24THRUST_300001_SM_1000_NS12placeholders2_7E[1];
.global .align 1 .b8 _ZN34_INTERNAL_33e36044_4_k_cu_9b4566ec6thrust24THRUST_300001_SM_1000_NS12placeholders2_8E[1];
.global .align 1 .b8 _ZN34_INTERNAL_33e36044_4_k_cu_9b4566ec6thrust24THRUST_300001_SM_1000_NS12placeholders2_9E[1];
.global .align 1 .b8 _ZN34_INTERNAL_33e36044_4_k_cu_9b4566ec6thrust24THRUST_300001_SM_1000_NS12placeholders3_10E[1];
.global .align 1 .b8 _ZN34_INTERNAL_33e36044_4_k_cu_9b4566ec6thrust24THRUST_300001_SM_1000_NS3seqE[1];
.global .align 1 .b8 _ZN34_INTERNAL_33e36044_4_k_cu_9b4566ec6thrust24THRUST_300001_SM_1000_NS6deviceE[1];
.extern .shared .align 16 .b8 _ZN6thrust24THRUST_300001_SM_1000_NS8cuda_cub4core6detail5shmemE[];

.visible .entry _Z11swap_kernelPdiii(
	.param .u64 .ptr .align 1 _Z11swap_kernelPdiii_param_0,
	.param .u32 _Z11swap_kernelPdiii_param_1,
	.param .u32 _Z11swap_kernelPdiii_param_2,
	.param .u32 _Z11swap_kernelPdiii_param_3
)
{
	.reg .pred 	%p<7>;
	.reg .b32 	%r<58>;
	.reg .b64 	%rd<23>;
	.reg .b64 	%fd<11>;

	ld.param.u64 	%rd2, [_Z11swap_kernelPdiii_param_0];
	ld.param.u32 	%r20, [_Z11swap_kernelPdiii_param_1];
	ld.param.u32 	%r21, [_Z11swap_kernelPdiii_param_2];
	ld.param.u32 	%r22, [_Z11swap_kernelPdiii_param_3];
	cvta.to.global.u64 	%rd1, %rd2;
	mov.u32 	%r23, %ntid.x;
	mov.u32 	%r24, %ctaid.x;
	mov.u32 	%r25, %tid.x;
	mad.lo.s32 	%r56, %r23, %r24, %r25;
	mov.u32 	%r26, %nctaid.x;
	mul.lo.s32 	%r2, %r23, %r26;
	shl.b32 	%r3, %r22, 1;
	setp.ge.s32 	%p1, %r56, %r3;
	@%p1 bra 	$L__BB0_6;
	add.s32 	%r27, %r56, %r2;
	max.s32 	%r28, %r3, %r27;
	setp.lt.s32 	%p2, %r27, %r3;
	selp.u32 	%r29, 1, 0, %p2;
	add.s32 	%r30, %r27, %r29;
	sub.s32 	%r31, %r28, %r30;
	div.u32 	%r32, %r31, %r2;
	add.s32 	%r4, %r32, %r29;
	and.b32  	%r33, %r4, 3;
	setp.eq.s32 	%p3, %r33, 3;
	@%p3 bra 	$L__BB0_4;
	mul.lo.s32 	%r34, %r22, %r56;
	add.s32 	%r54, %r21, %r34;
	mul.lo.s32 	%r6, %r2, %r22;
	add.s32 	%r53, %r20, %r34;
	add.s32 	%r35, %r4, 1;
	and.b32  	%r36, %r35, 3;
	neg.s32 	%r52, %r36;
$L__BB0_3:
	.pragma "nounroll";
	mul.wide.s32 	%rd3, %r53, 8;
	add.s64 	%rd4, %rd1, %rd3;
	ld.global.f64 	%fd1, [%rd4];
	mul.wide.s32 	%rd5, %r54, 8;
	add.s64 	%rd6, %rd1, %rd5;
	ld.global.f64 	%fd2, [%rd6];
	st.global.f64 	[%rd4], %fd2;
	st.global.f64 	[%rd6], %fd1;
	add.s32 	%r56, %r56, %r2;
	add.s32 	%r54, %r54, %r6;
	add.s32 	%r53, %r53, %r6;
	add.s32 	%r52, %r52, 1;
	setp.ne.s32 	%p4, %r52, 0;
	@%p4 bra 	$L__BB0_3;
$L__BB0_4:
	setp.lt.u32 	%p5, %r4, 3;
	@%p5 bra 	$L__BB0_6;
$L__BB0_5:
	mul.lo.s32 	%r37, %r56, %r22;
	add.s32 	%r38, %r37, %r20;
	mul.wide.s32 	%rd7, %r38, 8;
	add.s64 	%rd8, %rd1, %rd7;
	ld.global.f64 	%fd3, [%rd8];
	add.s32 	%r39, %r37, %r21;
	mul.wide.s32 	%rd9, %r39, 8;
	add.s64 	%rd10, %rd1, %rd9;
	ld.global.f64 	%fd4, [%rd10];
	st.global.f64 	[%rd8], %fd4;
	st.global.f64 	[%rd10], %fd3;
	add.s32 	%r40, %r56, %r2;
	mul.lo.s32 	%r41, %r40, %r22;
	add.s32 	%r42, %r41, %r20;
	mul.wide.s32 	%rd11, %r42, 8;
	add.s64 	%rd12, %rd1, %rd11;
	ld.global.f64 	%fd5, [%rd12];
	add.s32 	%r43, %r41, %r21;
	mul.wide.s32 	%rd13, %r43, 8;
	add.s64 	%rd14, %rd1, %rd13;
	ld.global.f64 	%fd6, [%rd14];
	st.global.f64 	[%rd12], %fd6;
	st.global.f64 	[%rd14], %fd5;
	add.s32 	%r44, %r40, %r2;
	mul.lo.s32 	%r45, %r44, %r22;
	add.s32 	%r46, %r45, %r20;
	mul.wide.s32 	%rd15, %r46, 8;
	add.s64 	%rd16, %rd1, %rd15;
	ld.global.f64 	%fd7, [%rd16];
	add.s32 	%r47, %r45, %r21;
	mul.wide.s32 	%rd17, %r47, 8;
	add.s64 	%rd18, %rd1, %rd17;
	ld.global.f64 	%fd8, [%rd18];
	st.global.f64 	[%rd16], %fd8;
	st.global.f64 	[%rd18], %fd7;
	add.s32 	%r48, %r44, %r2;
	mul.lo.s32 	%r49, %r48, %r22;
	add.s32 	%r50, %r49, %r20;
	mul.wide.s32 	%rd19, %r50, 8;
	add.s64 	%rd20, %rd1, %rd19;
	ld.global.f64 	%fd9, [%rd20];
	add.s32 	%r51, %r49, %r21;
	mul.wide.s32 	%rd21, %r51, 8;
	add.s64 	%rd22, %rd1, %rd21;
	ld.global.f64 	%fd10, [%rd22];
	st.global.f64 	[%rd20], %fd10;
	st.global.f64 	[%rd22], %fd9;
	add.s32 	%r56, %r48, %r2;
	setp.lt.s32 	%p6, %r56, %r3;
	@%p6 bra 	$L__BB0_5;
$L__BB0_6:
	ret;

}
	// .globl	_Z25nullification_down_kernelPdii
.visible .entry _Z25nullification_down_kernelPdii(
	.param .u64 .ptr .align 1 _Z25nullification_down_kernelPdii_param_0,
	.param .u32 _Z25nullification_down_kernelPdii_param_1,
	.param .u32 _Z25nullification_down_kernelPdii_param_2
)
{
	.reg .pred 	%p<10>;
	.reg .b32 	%r<75>;
	.reg .b64 	%rd<35>;
	.reg .b64 	%fd<50>;

	ld.param.u64 	%rd5, [_Z25nullification_down_kernelPdii_param_0];
	ld.param.u32 	%r22, [_Z25nullification_down_kernelPdii_param_1];
	ld.param.u32 	%r23, [_Z25nullification_down_kernelPdii_param_2];
	cvta.to.global.u64 	%rd1, %rd5;
	mov.u32 	%r1, %ntid.x;
	mov.u32 	%r24, %ctaid.x;
	mov.u32 	%r25, %tid.x;
	mov.u32 	%r26, %ntid.y;
	mov.u32 	%r27, %ctaid.y;
	mul.lo.s32 	%r2, %r26, %r27;
	mov.u32 	%r3, %tid.y;
	mov.u32 	%r28, %nctaid.y;
	mul.lo.s32 	%r4, %r26, %r28;
	mad.lo.s32 	%r29, %r1, %r24, %r25;
	add.s32 	%r30, %r29, %r22;
	add.s32 	%r72, %r30, 1;
	add.s32 	%r31, %r3, %r2;
	add.s32 	%r32, %r31, %r22;
	add.s32 	%r6, %r32, 1;
	shl.b32 	%r7, %r23, 1;
	setp.ge.s32 	%p1, %r72, %r23;
	@%p1 bra 	$L__BB1_10;
	mul.lo.s32 	%r8, %r23, %r22;
	add.s32 	%r33, %r8, %r22;
	mul.wide.s32 	%rd6, %r33, 8;
	add.s64 	%rd2, %rd1, %rd6;
	add.s32 	%r34, %r3, %r22;
	add.s32 	%r35, %r4, %r2;
	add.s32 	%r36, %r34, %r35;
	add.s32 	%r37, %r36, 1;
	max.s32 	%r38, %r7, %r37;
	not.b32 	%r39, %r35;
	add.s32 	%r40, %r38, %r39;
	sub.s32 	%r41, %r40, %r34;
	setp.ne.s32 	%p2, %r41, 0;
	selp.u32 	%r42, 1, 0, %p2;
	selp.s32 	%r43, -1, 0, %p2;
	add.s32 	%r44, %r41, %r43;
	div.u32 	%r45, %r44, %r4;
	add.s32 	%r9, %r45, %r42;
	mul.lo.s32 	%r10, %r6, %r23;
	add.s32 	%r46, %r10, %r22;
	mul.wide.s32 	%rd7, %r46, 8;
	add.s64 	%rd3, %rd1, %rd7;
	add.s32 	%r11, %r6, %r4;
	mul.lo.s32 	%r12, %r11, %r23;
	add.s32 	%r13, %r11, %r4;
	mul.lo.s32 	%r14, %r13, %r23;
	mov.u32 	%r47, %nctaid.x;
	mul.lo.s32 	%r15, %r1, %r47;
$L__BB1_2:
	setp.ge.s32 	%p3, %r6, %r7;
	@%p3 bra 	$L__BB1_9;
	and.b32  	%r48, %r9, 3;
	setp.eq.s32 	%p4, %r48, 3;
	add.s32 	%r49, %r72, %r8;
	mul.wide.s32 	%rd8, %r49, 8;
	add.s64 	%rd4, %rd1, %rd8;
	mov.u32 	%r73, %r6;
	@%p4 bra 	$L__BB1_7;
	setp.eq.s32 	%p5, %r48, 0;
	ld.global.f64 	%fd1, [%rd4];
	ld.global.f64 	%fd2, [%rd2];
	div.rn.f64 	%fd3, %fd1, %fd2;
	ld.global.f64 	%fd4, [%rd3];
	mul.f64 	%fd5, %fd3, %fd4;
	add.s32 	%r51, %r10, %r72;
	mul.wide.s32 	%rd9, %r51, 8;
	add.s64 	%rd10, %rd1, %rd9;
	ld.global.f64 	%fd6, [%rd10];
	sub.f64 	%fd7, %fd6, %fd5;
	st.global.f64 	[%rd10], %fd7;
	mov.u32 	%r73, %r11;
	@%p5 bra 	$L__BB1_7;
	setp.eq.s32 	%p6, %r48, 1;
	ld.global.f64 	%fd8, [%rd4];
	ld.global.f64 	%fd9, [%rd2];
	div.rn.f64 	%fd10, %fd8, %fd9;
	add.s32 	%r53, %r12, %r22;
	mul.wide.s32 	%rd11, %r53, 8;
	add.s64 	%rd12, %rd1, %rd11;
	ld.global.f64 	%fd11, [%rd12];
	mul.f64 	%fd12, %fd10, %fd11;
	add.s32 	%r54, %r12, %r72;
	mul.wide.s32 	%rd13, %r54, 8;
	add.s64 	%rd14, %rd1, %rd13;
	ld.global.f64 	%fd13, [%rd14];
	sub.f64 	%fd14, %fd13, %fd12;
	st.global.f64 	[%rd14], %fd14;
	mov.u32 	%r73, %r13;
	@%p6 bra 	$L__BB1_7;
	add.s32 	%r73, %r13, %r4;
	ld.global.f64 	%fd15, [%rd4];
	ld.global.f64 	%fd16, [%rd2];
	div.rn.f64 	%fd17, %fd15, %fd16;
	add.s32 	%r55, %r14, %r22;
	mul.wide.s32 	%rd15, %r55, 8;
	add.s64 	%rd16, %rd1, %rd15;
	ld.global.f64 	%fd18, [%rd16];
	mul.f64 	%fd19, %fd17, %fd18;
	add.s32 	%r56, %r14, %r72;
	mul.wide.s32 	%rd17, %r56, 8;
	add.s64 	%rd18, %rd1, %rd17;
	ld.global.f64 	%fd20, [%rd18];
	sub.f64 	%fd21, %fd20, %fd19;
	st.global.f64 	[%rd18], %fd21;
$L__BB1_7:
	setp.lt.u32 	%p7, %r9, 3;
	@%p7 bra 	$L__BB1_9;
$L__BB1_8:
	ld.global.f64 	%fd22, [%rd4];
	ld.global.f64 	%fd23, [%rd2];
	div.rn.f64 	%fd24, %fd22, %fd23;
	mul.lo.s32 	%r57, %r73, %r23;
	add.s32 	%r58, %r57, %r22;
	mul.wide.s32 	%rd19, %r58, 8;
	add.s64 	%rd20, %rd1, %rd19;
	ld.global.f64 	%fd25, [%rd20];
	mul.f64 	%fd26, %fd24, %fd25;
	add.s32 	%r59, %r57, %r72;
	mul.wide.s32 	%rd21, %r59, 8;
	add.s64 	%rd22, %rd1, %rd21;
	ld.global.f64 	%fd27, [%rd22];
	sub.f64 	%fd28, %fd27, %fd26;
	st.global.f64 	[%rd22], %fd28;
	add.s32 	%r60, %r73, %r4;
	ld.global.f64 	%fd29, [%rd4];
	ld.global.f64 	%fd30, [%rd2];
	div.rn.f64 	%fd31, %fd29, %fd30;
	mul.lo.s32 	%r61, %r60, %r23;
	add.s32 	%r62, %r61, %r22;
	mul.wide.s32 	%rd23, %r62, 8;
	add.s64 	%rd24, %rd1, %rd23;
	ld.global.f64 	%fd32, [%rd24];
	mul.f64 	%fd33, %fd31, %fd32;
	add.s32 	%r63, %r61, %r72;
	mul.wide.s32 	%rd25, %r63, 8;
	add.s64 	%rd26, %rd1, %rd25;
	ld.global.f64 	%fd34, [%rd26];
	sub.f64 	%fd35, %fd34, %fd33;
	st.global.f64 	[%rd26], %fd35;
	add.s32 	%r64, %r60, %r4;
	ld.global.f64 	%fd36, [%rd4];
	ld.global.f64 	%fd37, [%rd2];
	div.rn.f64 	%fd38, %fd36, %fd37;
	mul.lo.s32 	%r65, %r64, %r23;
	add.s32 	%r66, %r65, %r22;
	mul.wide.s32 	%rd27, %r66, 8;
	add.s64 	%rd28, %rd1, %rd27;
	ld.global.f64 	%fd39, [%rd28];
	mul.f64 	%fd40, %fd38, %fd39;
	add.s32 	%r67, %r65, %r72;
	mul.wide.s32 	%rd29, %r67, 8;
	add.s64 	%rd30, %rd1, %rd29;
	ld.global.f64 	%fd41, [%rd30];
	sub.f64 	%fd42, %fd41, %fd40;
	st.global.f64 	[%rd30], %fd42;
	add.s32 	%r68, %r64, %r4;
	ld.global.f64 	%fd43, [%rd4];
	ld.global.f64 	%fd44, [%rd2];
	div.rn.f64 	%fd45, %fd43, %fd44;
	mul.lo.s32 	%r69, %r68, %r23;
	add.s32 	%r70, %r69, %r22;
	mul.wide.s32 	%rd31, %r70, 8;
	add.s64 	%rd32, %rd1, %rd31;
	ld.global.f64 	%fd46, [%rd32];
	mul.f64 	%fd47, %fd45, %fd46;
	add.s32 	%r71, %r69, %r72;
	mul.wide.s32 	%rd33, %r71, 8;
	add.s64 	%rd34, %rd1, %rd33;
	ld.global.f64 	%fd48, [%rd34];
	sub.f64 	%fd49, %fd48, %fd47;
	st.global.f64 	[%rd34], %fd49;
	add.s32 	%r73, %r68, %r4;
	setp.lt.s32 	%p8, %r73, %r7;
	@%p8 bra 	$L__BB1_8;
$L__BB1_9:
	add.s32 	%r72, %r72, %r15;
	setp.lt.s32 	%p9, %r72, %r23;
	@%p9 bra 	$L__BB1_2;
$L__BB1_10:
	ret;

}
	// .globl	_Z23nullification_up_kernelPdii
.visible .entry _Z23nullification_up_kernelPdii(
	.param .u64 .ptr .align 1 _Z23nullification_up_kernelPdii_param_0,
	.param .u32 _Z23nullification_up_kernelPdii_param_1,
	.param .u32 _Z23nullification_up_kernelPdii_param_2
)
{
	.reg .pred 	%p<10>;
	.reg .b32 	%r<66>;
	.reg .b64 	%rd<35>;
	.reg .b64 	%fd<50>;

	ld.param.u64 	%rd5, [_Z23nullification_up_kernelPdii_param_0];
	ld.param.u32 	%r20, [_Z23nullification_up_kernelPdii_param_1];
	ld.param.u32 	%r21, [_Z23nullification_up_kernelPdii_param_2];
	cvta.to.global.u64 	%rd1, %rd5;
	mov.u32 	%r1, %ntid.x;
	mov.u32 	%r22, %ctaid.x;
	mov.u32 	%r23, %tid.x;
	mad.lo.s32 	%r24, %r1, %r22, %r23;
	mov.u32 	%r25, %ntid.y;
	mov.u32 	%r26, %ctaid.y;
	mov.u32 	%r27, %tid.y;
	mad.lo.s32 	%r28, %r25, %r26, %r27;
	mov.u32 	%r29, %nctaid.y;
	mul.lo.s32 	%r2, %r25, %r29;
	not.b32 	%r30, %r24;
	add.s32 	%r63, %r20, %r30;
	add.s32 	%r4, %r28, %r21;
	shl.b32 	%r5, %r21, 1;
	setp.lt.s32 	%p1, %r63, 0;
	@%p1 bra 	$L__BB2_10;
	mul.lo.s32 	%r6, %r21, %r20;
	add.s32 	%r31, %r6, %r20;
	mul.wide.s32 	%rd6, %r31, 8;
	add.s64 	%rd2, %rd1, %rd6;
	add.s32 	%r7, %r4, %r2;
	max.s32 	%r32, %r5, %r7;
	setp.lt.s32 	%p2, %r7, %r5;
	selp.u32 	%r33, 1, 0, %p2;
	add.s32 	%r34, %r7, %r33;
	sub.s32 	%r35, %r32, %r34;
	div.u32 	%r36, %r35, %r2;
	add.s32 	%r8, %r36, %r33;
	mul.lo.s32 	%r9, %r4, %r21;
	add.s32 	%r37, %r9, %r20;
	mul.wide.s32 	%rd7, %r37, 8;
	add.s64 	%rd3, %rd1, %rd7;
	mul.lo.s32 	%r10, %r7, %r21;
	add.s32 	%r11, %r7, %r2;
	mul.lo.s32 	%r12, %r11, %r21;
	mov.u32 	%r38, %nctaid.x;
	mul.lo.s32 	%r13, %r1, %r38;
$L__BB2_2:
	setp.ge.s32 	%p3, %r4, %r5;
	@%p3 bra 	$L__BB2_9;
	and.b32  	%r39, %r8, 3;
	setp.eq.s32 	%p4, %r39, 3;
	add.s32 	%r40, %r63, %r6;
	mul.wide.s32 	%rd8, %r40, 8;
	add.s64 	%rd4, %rd1, %rd8;
	mov.u32 	%r64, %r4;
	@%p4 bra 	$L__BB2_7;
	setp.eq.s32 	%p5, %r39, 0;
	ld.global.f64 	%fd1, [%rd4];
	ld.global.f64 	%fd2, [%rd2];
	div.rn.f64 	%fd3, %fd1, %fd2;
	ld.global.f64 	%fd4, [%rd3];
	mul.f64 	%fd5, %fd3, %fd4;
	add.s32 	%r42, %r9, %r63;
	mul.wide.s32 	%rd9, %r42, 8;
	add.s64 	%rd10, %rd1, %rd9;
	ld.global.f64 	%fd6, [%rd10];
	sub.f64 	%fd7, %fd6, %fd5;
	st.global.f64 	[%rd10], %fd7;
	mov.u32 	%r64, %r7;
	@%p5 bra 	$L__BB2_7;
	setp.eq.s32 	%p6, %r39, 1;
	ld.global.f64 	%fd8, [%rd4];
	ld.global.f64 	%fd9, [%rd2];
	div.rn.f64 	%fd10, %fd8, %fd9;
	add.s32 	%r44, %r10, %r20;
	mul.wide.s32 	%rd11, %r44, 8;
	add.s64 	%rd12, %rd1, %rd11;
	ld.global.f64 	%fd11, [%rd12];
	mul.f64 	%fd12, %fd10, %fd11;
	add.s32 	%r45, %r10, %r63;
	mul.wide.s32 	%rd13, %r45, 8;
	add.s64 	%rd14, %rd1, %rd13;
	ld.global.f64 	%fd13, [%rd14];
	sub.f64 	%fd14, %fd13, %fd12;
	st.global.f64 	[%rd14], %fd14;
	mov.u32 	%r64, %r11;
	@%p6 bra 	$L__BB2_7;
	add.s32 	%r64, %r11, %r2;
	ld.global.f64 	%fd15, [%rd4];
	ld.global.f64 	%fd16, [%rd2];
	div.rn.f64 	%fd17, %fd15, %fd16;
	add.s32 	%r46, %r12, %r20;
	mul.wide.s32 	%rd15, %r46, 8;
	add.s64 	%rd16, %rd1, %rd15;
	ld.global.f64 	%fd18, [%rd16];
	mul.f64 	%fd19, %fd17, %fd18;
	add.s32 	%r47, %r12, %r63;
	mul.wide.s32 	%rd17, %r47, 8;
	add.s64 	%rd18, %rd1, %rd17;
	ld.global.f64 	%fd20, [%rd18];
	sub.f64 	%fd21, %fd20, %fd19;
	st.global.f64 	[%rd18], %fd21;
$L__BB2_7:
	setp.lt.u32 	%p7, %r8, 3;
	@%p7 bra 	$L__BB2_9;
$L__BB2_8:
	ld.global.f64 	%fd22, [%rd4];
	ld.global.f64 	%fd23, [%rd2];
	div.rn.f64 	%fd24, %fd22, %fd23;
	mul.lo.s32 	%r48, %r64, %r21;
	add.s32 	%r49, %r48, %r20;
	mul.wide.s32 	%rd19, %r49, 8;
	add.s64 	%rd20, %rd1, %rd19;
	ld.global.f64 	%fd25, [%rd20];
	mul.f64 	%fd26, %fd24, %fd25;
	add.s32 	%r50, %r48, %r63;
	mul.wide.s32 	%rd21, %r50, 8;
	add.s64 	%rd22, %rd1, %rd21;
	ld.global.f64 	%fd27, [%rd22];
	sub.f64 	%fd28, %fd27, %fd26;
	st.global.f64 	[%rd22], %fd28;
	add.s32 	%r51, %r64, %r2;
	ld.global.f64 	%fd29, [%rd4];
	ld.global.f64 	%fd30, [%rd2];
	div.rn.f64 	%fd31, %fd29, %fd30;
	mul.lo.s32 	%r52, %r51, %r21;
	add.s32 	%r53, %r52, %r20;
	mul.wide.s32 	%rd23, %r53, 8;
	add.s64 	%rd24, %rd1, %rd23;
	ld.global.f64 	%fd32, [%rd24];
	mul.f64 	%fd33, %fd31, %fd32;
	add.s32 	%r54, %r52, %r63;
	mul.wide.s32 	%rd25, %r54, 8;
	add.s64 	%rd26, %rd1, %rd25;
	ld.global.f64 	%fd34, [%rd26];
	sub.f64 	%fd35, %fd34, %fd33;
	st.global.f64 	[%rd26], %fd35;
	add.s32 	%r55, %r51, %r2;
	ld.global.f64 	%fd36, [%rd4];
	ld.global.f64 	%fd37, [%rd2];
	div.rn.f64 	%fd38, %fd36, %fd37;
	mul.lo.s32 	%r56, %r55, %r21;
	add.s32 	%r57, %r56, %r20;
	mul.wide.s32 	%rd27, %r57, 8;
	add.s64 	%rd28, %rd1, %rd27;
	ld.global.f64 	%fd39, [%rd28];
	mul.f64 	%fd40, %fd38, %fd39;
	add.s32 	%r58, %r56, %r63;
	mul.wide.s32 	%rd29, %r58, 8;
	add.s64 	%rd30, %rd1, %rd29;
	ld.global.f64 	%fd41, [%rd30];
	sub.f64 	%fd42, %fd41, %fd40;
	st.global.f64 	[%rd30], %fd42;
	add.s32 	%r59, %r55, %r2;
	ld.global.f64 	%fd43, [%rd4];
	ld.global.f64 	%fd44, [%rd2];
	div.rn.f64 	%fd45, %fd43, %fd44;
	mul.lo.s32 	%r60, %r59, %r21;
	add.s32 	%r61, %r60, %r20;
	mul.wide.s32 	%rd31, %r61, 8;
	add.s64 	%rd32, %rd1, %rd31;
	ld.global.f64 	%fd46, [%rd32];
	mul.f64 	%fd47, %fd45, %fd46;
	add.s32 	%r62, %r60, %r63;
	mul.wide.s32 	%rd33, %r62, 8;
	add.s64 	%rd34, %rd1, %rd33;
	ld.global.f64 	%fd48, [%rd34];
	sub.f64 	%fd49, %fd48, %fd47;
	st.global.f64 	[%rd34], %fd49;
	add.s32 	%r64, %r59, %r2;
	setp.lt.s32 	%p8, %r64, %r5;
	@%p8 bra 	$L__BB2_8;
$L__BB2_9:
	sub.s32 	%r63, %r63, %r13;
	setp.gt.s32 	%p9, %r63, -1;
	@%p9 bra 	$L__BB2_2;
$L__BB2_10:
	ret;

}
	// .globl	_Z25divide_by_diagonal_kernelPdi
.visible .entry _Z25divide_by_diagonal_kernelPdi(
	.param .u64 .ptr .align 1 _Z25divide_by_diagonal_kernelPdi_param_0,
	.param .u32 _Z25divide_by_diagonal_kernelPdi_param_1
)
{
	.reg .pred 	%p<10>;
	.reg .b32 	%r<49>;
	.reg .b64 	%rd<19>;
	.reg .b64 	%fd<22>;

	ld.param.u64 	%rd3, [_Z25divide_by_diagonal_kernelPdi_param_0];
	ld.param.u32 	%r21, [_Z25divide_by_diagonal_kernelPdi_param_1];
	cvta.to.global.u64 	%rd1, %rd3;
	mov.u32 	%r1, %ntid.x;
	mov.u32 	%r22, %ctaid.x;
	mov.u32 	%r23, %tid.x;
	mad.lo.s32 	%r46, %r1, %r22, %r23;
	mov.u32 	%r24, %ntid.y;
	mov.u32 	%r25, %ctaid.y;
	mov.u32 	%r26, %tid.y;
	mad.lo.s32 	%r27, %r24, %r25, %r26;
	mov.u32 	%r28, %nctaid.y;
	mul.lo.s32 	%r3, %r24, %r28;
	add.s32 	%r4, %r27, %r21;
	shl.b32 	%r5, %r21, 1;
	setp.ge.s32 	%p1, %r46, %r21;
	@%p1 bra 	$L__BB3_10;
	add.s32 	%r6, %r21, 1;
	add.s32 	%r7, %r4, %r3;
	max.s32 	%r29, %r5, %r7;
	setp.lt.s32 	%p2, %r7, %r5;
	selp.u32 	%r30, 1, 0, %p2;
	add.s32 	%r31, %r7, %r30;
	sub.s32 	%r32, %r29, %r31;
	div.u32 	%r33, %r32, %r3;
	add.s32 	%r8, %r33, %r30;
	and.b32  	%r9, %r8, 3;
	mul.lo.s32 	%r10, %r4, %r21;
	mul.lo.s32 	%r11, %r7, %r21;
	add.s32 	%r12, %r7, %r3;
	mul.lo.s32 	%r13, %r12, %r21;
	add.s32 	%r14, %r12, %r3;
	mov.u32 	%r34, %nctaid.x;
	mul.lo.s32 	%r15, %r1, %r34;
$L__BB3_2:
	setp.ge.s32 	%p3, %r4, %r5;
	@%p3 bra 	$L__BB3_9;
	setp.eq.s32 	%p4, %r9, 3;
	mul.lo.s32 	%r35, %r46, %r6;
	mul.wide.s32 	%rd4, %r35, 8;
	add.s64 	%rd2, %rd1, %rd4;
	mov.u32 	%r47, %r4;
	@%p4 bra 	$L__BB3_7;
	setp.eq.s32 	%p5, %r9, 0;
	add.s32 	%r36, %r10, %r46;
	mul.wide.s32 	%rd5, %r36, 8;
	add.s64 	%rd6, %rd1, %rd5;
	ld.global.f64 	%fd1, [%rd6];
	ld.global.f64 	%fd2, [%rd2];
	div.rn.f64 	%fd3, %fd1, %fd2;
	st.global.f64 	[%rd6], %fd3;
	mov.u32 	%r47, %r7;
	@%p5 bra 	$L__BB3_7;
	setp.eq.s32 	%p6, %r9, 1;
	add.s32 	%r37, %r11, %r46;
	mul.wide.s32 	%rd7, %r37, 8;
	add.s64 	%rd8, %rd1, %rd7;
	ld.global.f64 	%fd4, [%rd8];
	ld.global.f64 	%fd5, [%rd2];
	div.rn.f64 	%fd6, %fd4, %fd5;
	st.global.f64 	[%rd8], %fd6;
	mov.u32 	%r47, %r12;
	@%p6 bra 	$L__BB3_7;
	add.s32 	%r38, %r13, %r46;
	mul.wide.s32 	%rd9, %r38, 8;
	add.s64 	%rd10, %rd1, %rd9;
	ld.global.f64 	%fd7, [%rd10];
	ld.global.f64 	%fd8, [%rd2];
	div.rn.f64 	%fd9, %fd7, %fd8;
	st.global.f64 	[%rd10], %fd9;
	mov.u32 	%r47, %r14;
$L__BB3_7:
	setp.lt.u32 	%p7, %r8, 3;
	@%p7 bra 	$L__BB3_9;
$L__BB3_8:
	mad.lo.s32 	%r39, %r47, %r21, %r46;
	mul.wide.s32 	%rd11, %r39, 8;
	add.s64 	%rd12, %rd1, %rd11;
	ld.global.f64 	%fd10, [%rd12];
	ld.global.f64 	%fd11, [%rd2];
	div.rn.f64 	%fd12, %fd10, %fd11;
	st.global.f64 	[%rd12], %fd12;
	add.s32 	%r40, %r47, %r3;
	mad.lo.s32 	%r41, %r40, %r21, %r46;
	mul.wide.s32 	%rd13, %r41, 8;
	add.s64 	%rd14, %rd1, %rd13;
	ld.global.f64 	%fd13, [%rd14];
	ld.global.f64 	%fd14, [%rd2];
	div.rn.f64 	%fd15, %fd13, %fd14;
	st.global.f64 	[%rd14], %fd15;
	add.s32 	%r42, %r40, %r3;
	mad.lo.s32 	%r43, %r42, %r21, %r46;
	mul.wide.s32 	%rd15, %r43, 8;
	add.s64 	%rd16, %rd1, %rd15;
	ld.global.f64 	%fd16, [%rd16];
	ld.global.f64 	%fd17, [%rd2];
	div.rn.f64 	%fd18, %fd16, %fd17;
	st.global.f64 	[%rd16], %fd18;
	add.s32 	%r44, %r42, %r3;
	mad.lo.s32 	%r45, %r44, %r21, %r46;
	mul.wide.s32 	%rd17, %r45, 8;
	add.s64 	%rd18, %rd1, %rd17;
	ld.global.f64 	%fd19, [%rd18];
	ld.global.f64 	%fd20, [%rd2];
	div.rn.f64 	%fd21, %fd19, %fd20;
	st.global.f64 	[%rd18], %fd21;
	add.s32 	%r47, %r44, %r3;
	setp.lt.s32 	%p8, %r47, %r5;
	@%p8 bra 	$L__BB3_8;
$L__BB3_9:
	add.s32 	%r46, %r46, %r15;
	setp.lt.s32 	%p9, %r46, %r21;
	@%p9 bra 	$L__BB3_2;
$L__BB3_10:
	ret;

}
	// .globl	_ZN6thrust24THRUST_300001_SM_1000_NS8cuda_cub4core6detail13_kernel_agentINS1_8__reduce11ReduceAgentINS0_12zip_iteratorIN4cuda3std3__45tupleIJNS0_10device_ptrIdEENS0_17counting_iteratorIlNS0_11use_defaultESF_SF_EEEEEEEPNSB_IJdlEEESJ_iNS1_9__extrema9arg_max_fIdl10comparatorEEEEJSI_SK_iSO_EEEvDpT0_
.visible .entry _ZN6thrust24THRUST_300001_SM_1000_NS8cuda_cub4core6detail13_kernel_agentINS1_8__reduce11ReduceAgentINS0_12zip_iteratorIN4cuda3std3__45tupleIJNS0_10device_ptrIdEENS0_17counting_iteratorIlNS0_11use_defaultESF_SF_EEEEEEEPNSB_IJdlEEESJ_iNS1_9__extrema9arg_max_fIdl10comparatorEEEEJSI_SK_iSO_EEEvDpT0_(
	.param .align 8 .b8 _ZN6thrust24THRUST_300001_SM_1000_NS8cuda_cub4core6detail13_kernel_agentINS1_8__reduce11ReduceAgentINS0_12zip_iteratorIN4cuda3std3__45tupleIJNS0_10device_ptrIdEENS0_17counting_iteratorIlNS0_11use_defaultESF_SF_EEEEEEEPNSB_IJdlEEESJ_iNS1_9__extrema9arg_max_fIdl10comparatorEEEEJSI_SK_iSO_EEEvDpT0__param_0[16],
	.param .u64 .ptr .align 1 _ZN6thrust24THRUST_300001_SM_1000_NS8cuda_cub4core6detail13_kernel_agentINS1_8__reduce11ReduceAgentINS0_12zip_iteratorIN4cuda3std3__45tupleIJNS0_10device_ptrIdEENS0_17counting_iteratorIlNS0_11use_defaultESF_SF_EEEEEEEPNSB_IJdlEEESJ_iNS1_9__extrema9arg_max_fIdl10comparatorEEEEJSI_SK_iSO_EEEvDpT0__param_1,
	.param .u32 _ZN6thrust24THRUST_300001_SM_1000_NS8cuda_cub4core6detail13_kernel_agentINS1_8__reduce11ReduceAgentINS0_12zip_iteratorIN4cuda3std3__45tupleIJNS0_10device_ptrIdEENS0_17counting_iteratorIlNS0_11use_defaultESF_SF_EEEEEEEPNSB_IJdlEEESJ_iNS1_9__extrema9arg_max_fIdl10comparatorEEEEJSI_SK_iSO_EEEvDpT0__param_2,
	.param .align 1 .b8 _ZN6thrust24THRUST_300001_SM_1000_NS8cuda_cub4core6detail13_kernel_agentINS1_8__reduce11ReduceAgentINS0_12zip_iteratorIN4cuda3std3__45tupleIJNS0_10device_ptrIdEENS0_17counting_iteratorIlNS0_11use_defaultESF_SF_EEEEEEEPNSB_IJdlEEESJ_iNS1_9__extrema9arg_max_fIdl10comparatorEEEEJSI_SK_iSO_EEEvDpT0__param_3[1]
)
.maxntid 256
{
	.reg .pred 	%p<213>;
	.reg .b32 	%r<400>;
	.reg .b64 	%rd<368>;
	.reg .b64 	%fd<352>;

	ld.param.u64 	%rd198, [_ZN6thrust24THRUST_300001_SM_1000_NS8cuda_cub4core6detail13_kernel_agentINS1_8__reduce11ReduceAgentINS0_12zip_iteratorIN4cuda3std3__45tupleIJNS0_10device_ptrIdEENS0_17counting_iteratorIlNS0_11use_defaultESF_SF_EEEEEEEPNSB_IJdlEEESJ_iNS1_9__extrema9arg_max_fIdl10comparatorEEEEJSI_SK_iSO_EEEvDpT0__param_0+8];
	ld.param.u64 	%rd197, [_ZN6thrust24THRUST_300001_SM_1000_NS8cuda_cub4core6detail13_kernel_agentINS1_8__reduce11ReduceAgentINS0_12zip_iteratorIN4cuda3std3__45tupleIJNS0_10device_ptrIdEENS0_17counting_iteratorIlNS0_11use_defaultESF_SF_EEEEEEEPNSB_IJdlEEESJ_iNS1_9__extrema9arg_max_fIdl10comparatorEEEEJSI_SK_iSO_EEEvDpT0__param_0];
	ld.param.u32 	%r36, [_ZN6thrust24THRUST_300001_SM_1000_NS8cuda_cub4core6detail13_kernel_agentINS1_8__reduce11ReduceAgentINS0_12zip_iteratorIN4cuda3std3__45tupleIJNS0_10device_ptrIdEENS0_17counting_iteratorIlNS0_11use_defaultESF_SF_EEEEEEEPNSB_IJdlEEESJ_iNS1_9__extrema9arg_max_fIdl10comparatorEEEEJSI_SK_iSO_EEEvDpT0__param_2];
	setp.eq.s32 	%p1, %r36, 0;
	@%p1 bra 	$L__BB4_206;
	cvta.to.global.u64 	%rd1, %rd197;
	setp.gt.s32 	%p2, %r36, 1279;
	@%p2 bra 	$L__BB4_122;
	mov.u32 	%r1, %tid.x;
	setp.ge.s32 	%p96, %r1, %r36;
	mov.f64 	%fd298, 0d0000000000000000;
	mov.b64 	%rd309, 0;
	mov.u32 	%r391, %r1;
	@%p96 bra 	$L__BB4_4;
	cvt.u64.u32 	%rd265, %r1;
	mul.wide.u32 	%rd266, %r1, 8;
	add.s64 	%rd267, %rd1, %rd266;
	add.s64 	%rd309, %rd198, %rd265;
	ld.global.f64 	%fd298, [%rd267];
	add.s32 	%r391, %r1, 256;
$L__BB4_4:
	setp.ge.s32 	%p97, %r391, %r36;
	@%p97 bra 	$L__BB4_26;
	not.b32 	%r160, %r391;
	add.s32 	%r4, %r36, %r160;
	and.b32  	%r161, %r4, 768;
	setp.eq.s32 	%p98, %r161, 768;
	@%p98 bra 	$L__BB4_11;
	cvt.u64.u32 	%rd269, %r391;
	add.s64 	%rd300, %rd198, %rd269;
	mul.wide.u32 	%rd270, %r391, 8;
	add.s64 	%rd299, %rd1, %rd270;
	shr.u32 	%r162, %r4, 8;
	add.s32 	%r163, %r162, 1;
	and.b32  	%r164, %r163, 3;
	neg.s32 	%r389, %r164;
$L__BB4_7:
	.pragma "nounroll";
	mov.u64 	%rd9, %rd309;
	mov.f64 	%fd3, %fd298;
	ld.global.f64 	%fd4, [%rd299];
	abs.f64 	%fd5, %fd3;
	abs.f64 	%fd6, %fd4;
	setp.lt.f64 	%p99, %fd5, %fd6;
	mov.u64 	%rd309, %rd300;
	mov.f64 	%fd298, %fd4;
	@%p99 bra 	$L__BB4_10;
	setp.lt.f64 	%p100, %fd6, %fd5;
	mov.u64 	%rd309, %rd9;
	mov.f64 	%fd298, %fd3;
	@%p100 bra 	$L__BB4_10;
	setp.lt.s64 	%p101, %rd9, %rd300;
	min.s64 	%rd309, %rd9, %rd300;
	selp.f64 	%fd298, %fd3, %fd4, %p101;
$L__BB4_10:
	add.s32 	%r391, %r391, 256;
	add.s64 	%rd300, %rd300, 256;
	add.s64 	%rd299, %rd299, 2048;
	add.s32 	%r389, %r389, 1;
	setp.ne.s32 	%p102, %r389, 0;
	@%p102 bra 	$L__BB4_7;
$L__BB4_11:
	setp.lt.u32 	%p103, %r4, 768;
	@%p103 bra 	$L__BB4_26;
	add.s32 	%r392, %r391, 512;
$L__BB4_13:
	mov.u32 	%r12, %r392;
	add.s32 	%r165, %r12, -512;
	cvt.s64.s32 	%rd271, %r165;
	mul.wide.s32 	%rd272, %r165, 8;
	add.s64 	%rd17, %rd1, %rd272;
	add.s64 	%rd18, %rd198, %rd271;
	ld.global.f64 	%fd12, [%rd17];
	abs.f64 	%fd13, %fd298;
	abs.f64 	%fd14, %fd12;
	setp.lt.f64 	%p104, %fd13, %fd14;
	mov.u64 	%rd306, %rd18;
	mov.f64 	%fd295, %fd12;
	@%p104 bra 	$L__BB4_16;
	setp.lt.f64 	%p105, %fd14, %fd13;
	mov.u64 	%rd306, %rd309;
	mov.f64 	%fd295, %fd298;
	@%p105 bra 	$L__BB4_16;
	setp.lt.s64 	%p106, %rd309, %rd18;
	min.s64 	%rd306, %rd309, %rd18;
	selp.f64 	%fd295, %fd298, %fd12, %p106;
$L__BB4_16:
	add.s32 	%r166, %r12, -256;
	cvt.s64.s32 	%rd273, %r166;
	add.s64 	%rd21, %rd198, %rd273;
	ld.global.f64 	%fd17, [%rd17+2048];
	abs.f64 	%fd18, %fd295;
	abs.f64 	%fd19, %fd17;
	setp.lt.f64 	%p107, %fd18, %fd19;
	mov.u64 	%rd307, %rd21;
	mov.f64 	%fd296, %fd17;
	@%p107 bra 	$L__BB4_19;
	setp.lt.f64 	%p108, %fd19, %fd18;
	mov.u64 	%rd307, %rd306;
	mov.f64 	%fd296, %fd295;
	@%p108 bra 	$L__BB4_19;
	setp.lt.s64 	%p109, %rd306, %rd21;
	min.s64 	%rd307, %rd306, %rd21;
	selp.f64 	%fd296, %fd295, %fd17, %p109;
$L__BB4_19:
	cvt.s64.s32 	%rd274, %r12;
	add.s64 	%rd24, %rd198, %rd274;
	ld.global.f64 	%fd22, [%rd17+4096];
	abs.f64 	%fd23, %fd296;
	abs.f64 	%fd24, %fd22;
	setp.lt.f64 	%p110, %fd23, %fd24;
	mov.u64 	%rd308, %rd24;
	mov.f64 	%fd297, %fd22;
	@%p110 bra 	$L__BB4_22;
	setp.lt.f64 	%p111, %fd24, %fd23;
	mov.u64 	%rd308, %rd307;
	mov.f64 	%fd297, %fd296;
	@%p111 bra 	$L__BB4_22;
	setp.lt.s64 	%p112, %rd307, %rd24;
	min.s64 	%rd308, %rd307, %rd24;
	selp.f64 	%fd297, %fd296, %fd22, %p112;
$L__BB4_22:
	add.s32 	%r167, %r12, 256;
	cvt.s64.s32 	%rd275, %r167;
	add.s64 	%rd27, %rd198, %rd275;
	ld.global.f64 	%fd27, [%rd17+6144];
	abs.f64 	%fd28, %fd297;
	abs.f64 	%fd29, %fd27;
	setp.lt.f64 	%p113, %fd28, %fd29;
	mov.u64 	%rd309, %rd27;
	mov.f64 	%fd298, %fd27;
	@%p113 bra 	$L__BB4_25;
	setp.lt.f64 	%p114, %fd29, %fd28;
	mov.u64 	%rd309, %rd308;
	mov.f64 	%fd298, %fd297;
	@%p114 bra 	$L__BB4_25;
	setp.lt.s64 	%p115, %rd308, %rd27;
	min.s64 	%rd309, %rd308, %rd27;
	selp.f64 	%fd298, %fd297, %fd27, %p115;
$L__BB4_25:
	add.s32 	%r392, %r12, 1024;
	add.s32 	%r168, %r12, 512;
	setp.lt.s32 	%p116, %r168, %r36;
	@%p116 bra 	$L__BB4_13;
$L__BB4_26:
	setp.lt.s32 	%p117, %r36, 256;
	@%p117 bra 	$L__BB4_71;
	// begin inline asm
	mov.u32 %r282, %laneid;
	// end inline asm
	mov.b64 	%rd286, %fd298;
	mov.b64 	{%r284, %r289}, %rd286;
	mov.b32 	%r300, 1;
	mov.b32 	%r301, 31;
	mov.b32 	%r302, -1;
	// begin inline asm
	shfl.sync.down.b32 %r283, %r284, %r300, %r301, %r302;
	// end inline asm
	// begin inline asm
	shfl.sync.down.b32 %r288, %r289, %r300, %r301, %r302;
	// end inline asm
	mov.b64 	%rd287, {%r283, %r288};
	mov.b64 	%fd33, %rd287;
	mov.b64 	{%r294, %r299}, %rd309;
	// begin inline asm
	shfl.sync.down.b32 %r293, %r294, %r300, %r301, %r302;
	// end inline asm
	// begin inline asm
	shfl.sync.down.b32 %r298, %r299, %r300, %r301, %r302;
	// end inline asm
	mov.b64 	%rd31, {%r293, %r298};
	setp.gt.s32 	%p169, %r282, 30;
	mov.u64 	%rd311, %rd309;
	mov.f64 	%fd300, %fd298;
	@%p169 bra 	$L__BB4_31;
	abs.f64 	%fd34, %fd298;
	abs.f64 	%fd35, %fd33;
	setp.lt.f64 	%p170, %fd34, %fd35;
	mov.u64 	%rd311, %rd31;
	mov.f64 	%fd300, %fd33;
	@%p170 bra 	$L__BB4_31;
	setp.lt.f64 	%p171, %fd35, %fd34;
	mov.u64 	%rd311, %rd309;
	mov.f64 	%fd300, %fd298;
	@%p171 bra 	$L__BB4_31;
	setp.lt.s64 	%p172, %rd309, %rd31;
	min.s64 	%rd311, %rd309, %rd31;
	selp.f64 	%fd300, %fd298, %fd33, %p172;
$L__BB4_31:
	mov.b64 	%rd288, %fd300;
	mov.b64 	{%r304, %r309}, %rd288;
	mov.b32 	%r320, 2;
	mov.b32 	%r321, 31;
	mov.b32 	%r322, -1;
	// begin inline asm
	shfl.sync.down.b32 %r303, %r304, %r320, %r321, %r322;
	// end inline asm
	// begin inline asm
	shfl.sync.down.b32 %r308, %r309, %r320, %r321, %r322;
	// end inline asm
	mov.b64 	%rd289, {%r303, %r308};
	mov.b64 	%fd38, %rd289;
	mov.b64 	{%r314, %r319}, %rd311;
	// begin inline asm
	shfl.sync.down.b32 %r313, %r314, %r320, %r321, %r322;
	// end inline asm
	// begin inline asm
	shfl.sync.down.b32 %r318, %r319, %r320, %r321, %r322;
	// end inline asm
	mov.b64 	%rd34, {%r313, %r318};
	setp.gt.s32 	%p173, %r282, 29;
	mov.u64 	%rd312, %rd311;
	mov.f64 	%fd301, %fd300;
	@%p173 bra 	$L__BB4_35;
	abs.f64 	%fd39, %fd300;
	abs.f64 	%fd40, %fd38;
	setp.lt.f64 	%p174, %fd39, %fd40;
	mov.u64 	%rd312, %rd34;
	mov.f64 	%fd301, %fd38;
	@%p174 bra 	$L__BB4_35;
	setp.lt.f64 	%p175, %fd40, %fd39;
	mov.u64 	%rd312, %rd311;
	mov.f64 	%fd301, %fd300;
	@%p175 bra 	$L__BB4_35;
	setp.lt.s64 	%p176, %rd311, %rd34;
	min.s64 	%rd312, %rd311, %rd34;
	selp.f64 	%fd301, %fd300, %fd38, %p176;
$L__BB4_35:
	mov.b64 	%rd290, %fd301;
	mov.b64 	{%r324, %r329}, %rd290;
	mov.b32 	%r340, 4;
	mov.b32 	%r341, 31;
	mov.b32 	%r342, -1;
	// begin inline asm
	shfl.sync.down.b32 %r323, %r324, %r340, %r341, %r342;
	// end inline asm
	// begin inline asm
	shfl.sync.down.b32 %r328, %r329, %r340, %r341, %r342;
	// end inline asm
	mov.b64 	%rd291, {%r323, %r328};
	mov.b64 	%fd43, %rd291;
	mov.b64 	{%r334, %r339}, %rd312;
	// begin inline asm
	shfl.sync.down.b32 %r333, %r334, %r340, %r341, %r342;
	// end inline asm
	// begin inline asm
	shfl.sync.down.b32 %r338, %r339, %r340, %r341, %r342;
	// end inline asm
	mov.b64 	%rd37, {%r333, %r338};
	setp.gt.s32 	%p177, %r282, 27;
	mov.u64 	%rd313, %rd312;
	mov.f64 	%fd302, %fd301;
	@%p177 bra 	$L__BB4_39;
	abs.f64 	%fd44, %fd301;
	abs.f64 	%fd45, %fd43;
	setp.lt.f64 	%p178, %fd44, %fd45;
	mov.u64 	%rd313, %rd37;
	mov.f64 	%fd302, %fd43;
	@%p178 bra 	$L__BB4_39;
	setp.lt.f64 	%p179, %fd45, %fd44;
	mov.u64 	%rd313, %rd312;
	mov.f64 	%fd302, %fd301;
	@%p179 bra 	$L__BB4_39;
	setp.lt.s64 	%p180, %rd312, %rd37;
	min.s64 	%rd313, %rd312, %rd37;
	selp.f64 	%fd302, %fd301, %fd43, %p180;
$L__BB4_39:
	mov.b64 	%rd292, %fd302;
	mov.b64 	{%r344, %r349}, %rd292;
	mov.b32 	%r360, 8;
	mov.b32 	%r361, 31;
	mov.b32 	%r362, -1;
	// begin inline asm
	shfl.sync.down.b32 %r343, %r344, %r360, %r361, %r362;
	// end inline asm
	// begin inline asm
	shfl.sync.down.b32 %r348, %r349, %r360, %r361, %r362;
	// end inline asm
	mov.b64 	%rd293, {%r343, %r348};
	mov.b64 	%fd48, %rd293;
	mov.b64 	{%r354, %r359}, %rd313;
	// begin inline asm
	shfl.sync.down.b32 %r353, %r354, %r360, %r361, %r362;
	// end inline asm
	// begin inline asm
	shfl.sync.down.b32 %r358, %r359, %r360, %r361, %r362;
	// end inline asm
	mov.b64 	%rd40, {%r353, %r358};
	setp.gt.s32 	%p181, %r282, 23;
	mov.u64 	%rd314, %rd313;
	mov.f64 	%fd303, %fd302;
	@%p181 bra 	$L__BB4_43;
	abs.f64 	%fd49, %fd302;
	abs.f64 	%fd50, %fd48;
	setp.lt.f64 	%p182, %fd49, %fd50;
	mov.u64 	%rd314, %rd40;
	mov.f64 	%fd303, %fd48;
	@%p182 bra 	$L__BB4_43;
	setp.lt.f64 	%p183, %fd50, %fd49;
	mov.u64 	%rd314, %rd313;
	mov.f64 	%fd303, %fd302;
	@%p183 bra 	$L__BB4_43;
	setp.lt.s64 	%p184, %rd313, %rd40;
	min.s64 	%rd314, %rd313, %rd40;
	selp.f64 	%fd303, %fd302, %fd48, %p184;
$L__BB4_43:
	mov.b64 	%rd294, %fd303;
	mov.b64 	{%r364, %r369}, %rd294;
	mov.b32 	%r380, 16;
	mov.b32 	%r381, 31;
	mov.b32 	%r382, -1;
	// begin inline asm
	shfl.sync.down.b32 %r363, %r364, %r380, %r381, %r382;
	// end inline asm
	// begin inline asm
	shfl.sync.down.b32 %r368, %r369, %r380, %r381, %r382;
	// end inline asm
	mov.b64 	%rd295, {%r363, %r368};
	mov.b64 	%fd53, %rd295;
	mov.b64 	{%r374, %r379}, %rd314;
	// begin inline asm
	shfl.sync.down.b32 %r373, %r374, %r380, %r381, %r382;
	// end inline asm
	// begin inline asm
	shfl.sync.down.b32 %r378, %r379, %r380, %r381, %r382;
	// end inline asm
	mov.b64 	%rd43, {%r373, %r378};
	setp.gt.s32 	%p185, %r282, 15;
	mov.u64 	%rd367, %rd314;
	mov.f64 	%fd351, %fd303;
	@%p185 bra 	$L__BB4_47;
	abs.f64 	%fd54, %fd303;
	abs.f64 	%fd55, %fd53;
	setp.lt.f64 	%p186, %fd54, %fd55;
	mov.u64 	%rd367, %rd43;
	mov.f64 	%fd351, %fd53;
	@%p186 bra 	$L__BB4_47;
	setp.lt.f64 	%p187, %fd55, %fd54;
	mov.u64 	%rd367, %rd314;
	mov.f64 	%fd351, %fd303;
	@%p187 bra 	$L__BB4_47;
	setp.lt.s64 	%p188, %rd314, %rd43;
	min.s64 	%rd367, %rd314, %rd43;
	selp.f64 	%fd351, %fd303, %fd53, %p188;
$L__BB4_47:
	setp.ne.s32 	%p189, %r282, 0;
	@%p189 bra 	$L__BB4_49;
	shr.u32 	%r383, %r1, 1;
	and.b32  	%r384, %r383, 496;
	mov.u32 	%r385, _ZN6thrust24THRUST_300001_SM_1000_NS8cuda_cub4core6detail5shmemE;
	add.s32 	%r386, %r385, %r384;
	st.shared.f64 	[%r386+8], %fd351;
	st.shared.u64 	[%r386+16], %rd367;
$L__BB4_49:
	bar.sync 	0;
	setp.ne.s32 	%p190, %r1, 0;
	@%p190 bra 	$L__BB4_204;
	ld.shared.f64 	%fd58, [_ZN6thrust24THRUST_300001_SM_1000_NS8cuda_cub4core6detail5shmemE+24];
	ld.shared.u64 	%rd46, [_ZN6thrust24THRUST_300001_SM_1000_NS8cuda_cub4core6detail5shmemE+32];
	abs.f64 	%fd59, %fd351;
	abs.f64 	%fd60, %fd58;
	setp.lt.f64 	%p191, %fd59, %fd60;
	mov.u64 	%rd316, %rd46;
	mov.f64 	%fd305, %fd58;
	@%p191 bra 	$L__BB4_53;
	setp.lt.f64 	%p192, %fd60, %fd59;
	mov.u64 	%rd316, %rd367;
	mov.f64 	%fd305, %fd351;
	@%p192 bra 	$L__BB4_53;
	setp.lt.s64 	%p193, %rd367, %rd46;
	min.s64 	%rd316, %rd367, %rd46;
	selp.f64 	%fd305, %fd351, %fd58, %p193;
$L__BB4_53:
	ld.shared.f64 	%fd63, [_ZN6thrust24THRUST_300001_SM_1000_NS8cuda_cub4core6detail5shmemE+40];
	ld.shared.u64 	%rd49, [_ZN6thrust24THRUST_300001_SM_1000_NS8cuda_cub4core6detail5shmemE+48];
	abs.f64 	%fd64, %fd305;
	abs.f64 	%fd65, %fd63;
	setp.lt.f64 	%p194, %fd64, %fd65;
	mov.u64 	%rd317, %rd49;
	mov.f64 	%fd306, %fd63;
	@%p194 bra 	$L__BB4_56;
	setp.lt.f64 	%p195, %fd65, %fd64;
	mov.u64 	%rd317, %rd316;
	mov.f64 	%fd306, %fd305;
	@%p195 bra 	$L__BB4_56;
	setp.lt.s64 	%p196, %rd316, %rd49;
	min.s64 	%rd317, %rd316, %rd49;
	selp.f64 	%fd306, %fd305, %fd63, %p196;
$L__BB4_56:
	ld.shared.f64 	%fd68, [_ZN6thrust24THRUST_300001_SM_1000_NS8cuda_cub4core6detail5shmemE+56];
	ld.shared.u64 	%rd52, [_ZN6thrust24THRUST_300001_SM_1000_NS8cuda_cub4core6detail5shmemE+64];
	abs.f64 	%fd69, %fd306;
	abs.f64 	%fd70, %fd68;
	setp.lt.f64 	%p197, %fd69, %fd70;
	mov.u64 	%rd318, %rd52;
	mov.f64 	%fd307, %fd68;
	@%p197 bra 	$L__BB4_59;
	setp.lt.f64 	%p198, %fd70, %fd69;
	mov.u64 	%rd318, %rd317;
	mov.f64 	%fd307, %fd306;
	@%p198 bra 	$L__BB4_59;
	setp.lt.s64 	%p199, %rd317, %rd52;
	min.s64 	%rd318, %rd317, %rd52;
	selp.f64 	%fd307, %fd306, %fd68, %p199;
$L__BB4_59:
	ld.shared.f64 	%fd73, [_ZN6thrust24THRUST_300001_SM_1000_NS8cuda_cub4core6detail5shmemE+72];
	ld.shared.u64 	%rd55, [_ZN6thrust24THRUST_300001_SM_1000_NS8cuda_cub4core6detail5shmemE+80];
	abs.f64 	%fd74, %fd307;
	abs.f64 	%fd75, %fd73;
	setp.lt.f64 	%p200, %fd74, %fd75;
	mov.u64 	%rd319, %rd55;
	mov.f64 	%fd308, %fd73;
	@%p200 bra 	$L__BB4_62;
	setp.lt.f64 	%p201, %fd75, %fd74;
	mov.u64 	%rd319, %rd318;
	mov.f64 	%fd308, %fd307;
	@%p201 bra 	$L__BB4_62;
	setp.lt.s64 	%p202, %rd318, %rd55;
	min.s64 	%rd319, %rd318, %rd55;
	selp.f64 	%fd308, %fd307, %fd73, %p202;
$L__BB4_62:
	ld.shared.f64 	%fd78, [_ZN6thrust24THRUST_300001_SM_1000_NS8cuda_cub4core6detail5shmemE+88];
	ld.shared.u64 	%rd58, [_ZN6thrust24THRUST_300001_SM_1000_NS8cuda_cub4core6detail5shmemE+96];
	abs.f64 	%fd79, %fd308;
	abs.f64 	%fd80, %fd78;
	setp.lt.f64 	%p203, %fd79, %fd80;
	mov.u64 	%rd320, %rd58;
	mov.f64 	%fd309, %fd78;
	@%p203 bra 	$L__BB4_65;
	setp.lt.f64 	%p204, %fd80, %fd79;
	mov.u64 	%rd320, %rd319;
	mov.f64 	%fd309, %fd308;
	@%p204 bra 	$L__BB4_65;
	setp.lt.s64 	%p205, %rd319, %rd58;
	min.s64 	%rd320, %rd319, %rd58;
	selp.f64 	%fd309, %fd308, %fd78, %p205;
$L__BB4_65:
	ld.shared.f64 	%fd83, [_ZN6thrust24THRUST_300001_SM_1000_NS8cuda_cub4core6detail5shmemE+104];
	ld.shared.u64 	%rd61, [_ZN6thrust24THRUST_300001_SM_1000_NS8cuda_cub4core6detail5shmemE+112];
	abs.f64 	%fd84, %fd309;
	abs.f64 	%fd85, %fd83;
	setp.lt.f64 	%p206, %fd84, %fd85;
	mov.u64 	%rd321, %rd61;
	mov.f64 	%fd310, %fd83;
	@%p206 bra 	$L__BB4_68;
	setp.lt.f64 	%p207, %fd85, %fd84;
	mov.u64 	%rd321, %rd320;
	mov.f64 	%fd310, %fd309;
	@%p207 bra 	$L__BB4_68;
	setp.lt.s64 	%p208, %rd320, %rd61;
	min.s64 	%rd321, %rd320, %rd61;
	selp.f64 	%fd310, %fd309, %fd83, %p208;
$L__BB4_68:
	ld.shared.f64 	%fd88, [_ZN6thrust24THRUST_300001_SM_1000_NS8cuda_cub4core6detail5shmemE+120];
	ld.shared.u64 	%rd64, [_ZN6thrust24THRUST_300001_SM_1000_NS8cuda_cub4core6detail5shmemE+128];
	abs.f64 	%fd89, %fd310;
	abs.f64 	%fd90, %fd88;
	setp.lt.f64 	%p209, %fd89, %fd90;
	mov.u64 	%rd367, %rd64;
	mov.f64 	%fd351, %fd88;
	@%p209 bra 	$L__BB4_204;
	setp.lt.f64 	%p210, %fd90, %fd89;
	mov.u64 	%rd367, %rd321;
	mov.f64 	%fd351, %fd310;
	@%p210 bra 	$L__BB4_204;
	setp.lt.s64 	%p211, %rd321, %rd64;
	min.s64 	%rd367, %rd321, %rd64;
	selp.f64 	%fd351, %fd310, %fd88, %p211;
	bra.uni 	$L__BB4_204;
$L__BB4_71:
	// begin inline asm
	mov.u32 %r169, %laneid;
	// end inline asm
	and.b32  	%r190, %r1, 992;
	add.s32 	%r191, %r190, 32;
	setp.gt.s32 	%p118, %r191, %r36;
	not.b32 	%r192, %r190;
	add.s32 	%r193, %r36, %r192;
	selp.b32 	%r188, %r193, 31, %p118;
	mov.b64 	%rd276, %fd298;
	mov.b64 	{%r171, %r176}, %rd276;
	mov.b32 	%r187, 1;
	mov.b32 	%r189, -1;
	// begin inline asm
	shfl.sync.down.b32 %r170, %r171, %r187, %r188, %r189;
	// end inline asm
	// begin inline asm
	shfl.sync.down.b32 %r175, %r176, %r187, %r188, %r189;
	// end inline asm
	mov.b64 	%rd277, {%r170, %r175};
	mov.b64 	%fd92, %rd277;
	mov.b64 	{%r181, %r186}, %rd309;
	// begin inline asm
	shfl.sync.down.b32 %r180, %r181, %r187, %r188, %r189;
	// end inline asm
	// begin inline asm
	shfl.sync.down.b32 %r185, %r186, %r187, %r188, %r189;
	// end inline asm
	mov.b64 	%rd66, {%r180, %r185};
	setp.ge.s32 	%p119, %r169, %r188;
	mov.u64 	%rd322, %rd309;
	mov.f64 	%fd311, %fd298;
	@%p119 bra 	$L__BB4_75;
	abs.f64 	%fd93, %fd298;
	abs.f64 	%fd94, %fd92;
	setp.lt.f64 	%p120, %fd93, %fd94;
	mov.u64 	%rd322, %rd66;
	mov.f64 	%fd311, %fd92;
	@%p120 bra 	$L__BB4_75;
	setp.lt.f64 	%p121, %fd94, %fd93;
	mov.u64 	%rd322, %rd309;
	mov.f64 	%fd311, %fd298;
	@%p121 bra 	$L__BB4_75;
	setp.lt.s64 	%p122, %rd309, %rd66;
	min.s64 	%rd322, %rd309, %rd66;
	selp.f64 	%fd311, %fd298, %fd92, %p122;
$L__BB4_75:
	mov.b64 	%rd278, %fd311;
	mov.b64 	{%r195, %r200}, %rd278;
	mov.b32 	%r211, 2;
	mov.b32 	%r213, -1;
	// begin inline asm
	shfl.sync.down.b32 %r194, %r195, %r211, %r188, %r213;
	// end inline asm
	// begin inline asm
	shfl.sync.down.b32 %r199, %r200, %r211, %r188, %r213;
	// end inline asm
	mov.b64 	%rd279, {%r194, %r199};
	mov.b64 	%fd97, %rd279;
	mov.b64 	{%r205, %r210}, %rd322;
	// begin inline asm
	shfl.sync.down.b32 %r204, %r205, %r211, %r188, %r213;
	// end inline asm
	// begin inline asm
	shfl.sync.down.b32 %r209, %r210, %r211, %r188, %r213;
	// end inline asm
	mov.b64 	%rd69, {%r204, %r209};
	add.s32 	%r214, %r169, 2;
	setp.gt.s32 	%p123, %r214, %r188;
	mov.u64 	%rd323, %rd322;
	mov.f64 	%fd312, %fd311;
	@%p123 bra 	$L__BB4_79;
	abs.f64 	%fd98, %fd311;
	abs.f64 	%fd99, %fd97;
	setp.lt.f64 	%p124, %fd98, %fd99;
	mov.u64 	%rd323, %rd69;
	mov.f64 	%fd312, %fd97;
	@%p124 bra 	$L__BB4_79;
	setp.lt.f64 	%p125, %fd99, %fd98;
	mov.u64 	%rd323, %rd322;
	mov.f64 	%fd312, %fd311;
	@%p125 bra 	$L__BB4_79;
	setp.lt.s64 	%p126, %rd322, %rd69;
	min.s64 	%rd323, %rd322, %rd69;
	selp.f64 	%fd312, %fd311, %fd97, %p126;
$L__BB4_79:
	mov.b64 	%rd280, %fd312;
	mov.b64 	{%r216, %r221}, %rd280;
	mov.b32 	%r232, 4;
	mov.b32 	%r234, -1;
	// begin inline asm
	shfl.sync.down.b32 %r215, %r216, %r232, %r188, %r234;
	// end inline asm
	// begin inline asm
	shfl.sync.down.b32 %r220, %r221, %r232, %r188, %r234;
	// end inline asm
	mov.b64 	%rd281, {%r215, %r220};
	mov.b64 	%fd102, %rd281;
	mov.b64 	{%r226, %r231}, %rd323;
	// begin inline asm
	shfl.sync.down.b32 %r225, %r226, %r232, %r188, %r234;
	// end inline asm
	// begin inline asm
	shfl.sync.down.b32 %r230, %r231, %r232, %r188, %r234;
	// end inline asm
	mov.b64 	%rd72, {%r225, %r230};
	add.s32 	%r235, %r169, 4;
	setp.gt.s32 	%p127, %r235, %r188;
	mov.u64 	%rd324, %rd323;
	mov.f64 	%fd313, %fd312;
	@%p127 bra 	$L__BB4_83;
	abs.f64 	%fd103, %fd312;
	abs.f64 	%fd104, %fd102;
	setp.lt.f64 	%p128, %fd103, %fd104;
	mov.u64 	%rd324, %rd72;
	mov.f64 	%fd313, %fd102;
	@%p128 bra 	$L__BB4_83;
	setp.lt.f64 	%p129, %fd104, %fd103;
	mov.u64 	%rd324, %rd323;
	mov.f64 	%fd313, %fd312;
	@%p129 bra 	$L__BB4_83;
	setp.lt.s64 	%p130, %rd323, %rd72;
	min.s64 	%rd324, %rd323, %rd72;
	selp.f64 	%fd313, %fd312, %fd102, %p130;
$L__BB4_83:
	mov.b64 	%rd282, %fd313;
	mov.b64 	{%r237, %r242}, %rd282;
	mov.b32 	%r253, 8;
	mov.b32 	%r255, -1;
	// begin inline asm
	shfl.sync.down.b32 %r236, %r237, %r253, %r188, %r255;
	// end inline asm
	// begin inline asm
	shfl.sync.down.b32 %r241, %r242, %r253, %r188, %r255;
	// end inline asm
	mov.b64 	%rd283, {%r236, %r241};
	mov.b64 	%fd107, %rd283;
	mov.b64 	{%r247, %r252}, %rd324;
	// begin inline asm
	shfl.sync.down.b32 %r246, %r247, %r253, %r188, %r255;
	// end inline asm
	// begin inline asm
	shfl.sync.down.b32 %r251, %r252, %r253, %r188, %r255;
	// end inline asm
	mov.b64 	%rd75, {%r246, %r251};
	add.s32 	%r256, %r169, 8;
	setp.gt.s32 	%p131, %r256, %r188;
	mov.u64 	%rd325, %rd324;
	mov.f64 	%fd314, %fd313;
	@%p131 bra 	$L__BB4_87;
	abs.f64 	%fd108, %fd313;
	abs.f64 	%fd109, %fd107;
	setp.lt.f64 	%p132, %fd108, %fd109;
	mov.u64 	%rd325, %rd75;
	mov.f64 	%fd314, %fd107;
	@%p132 bra 	$L__BB4_87;
	setp.lt.f64 	%p133, %fd109, %fd108;
	mov.u64 	%rd325, %rd324;
	mov.f64 	%fd314, %fd313;
	@%p133 bra 	$L__BB4_87;
	setp.lt.s64 	%p134, %rd324, %rd75;
	min.s64 	%rd325, %rd324, %rd75;
	selp.f64 	%fd314, %fd313, %fd107, %p134;
$L__BB4_87:
	mov.b64 	%rd284, %fd314;
	mov.b64 	{%r258, %r263}, %rd284;
	mov.b32 	%r274, 16;
	mov.b32 	%r276, -1;
	// begin inline asm
	shfl.sync.down.b32 %r257, %r258, %r274, %r188, %r276;
	// end inline asm
	// begin inline asm
	shfl.sync.down.b32 %r262, %r263, %r274, %r188, %r276;
	// end inline asm
	mov.b64 	%rd285, {%r257, %r262};
	mov.b64 	%fd112, %rd285;
	mov.b64 	{%r268, %r273}, %rd325;
	// begin inline asm
	shfl.sync.down.b32 %r267, %r268, %r274, %r188, %r276;
	// end inline asm
	// begin inline asm
	shfl.sync.down.b32 %r272, %r273, %r274, %r188, %r276;
	// end inline asm
	mov.b64 	%rd78, {%r267, %r272};
	add.s32 	%r277, %r169, 16;
	setp.gt.s32 	%p135, %r277, %r188;
	mov.u64 	%rd367, %rd325;
	mov.f64 	%fd351, %fd314;
	@%p135 bra 	$L__BB4_91;
	abs.f64 	%fd113, %fd314;
	abs.f64 	%fd114, %fd112;
	setp.lt.f64 	%p136, %fd113, %fd114;
	mov.u64 	%rd367, %rd78;
	mov.f64 	%fd351, %fd112;
	@%p136 bra 	$L__BB4_91;
	setp.lt.f64 	%p137, %fd114, %fd113;
	mov.u64 	%rd367, %rd325;
	mov.f64 	%fd351, %fd314;
	@%p137 bra 	$L__BB4_91;
	setp.lt.s64 	%p138, %rd325, %rd78;
	min.s64 	%rd367, %rd325, %rd78;
	selp.f64 	%fd351, %fd314, %fd112, %p138;
$L__BB4_91:
	setp.ne.s32 	%p139, %r169, 0;
	@%p139 bra 	$L__BB4_93;
	shr.u32 	%r278, %r1, 1;
	and.b32  	%r279, %r278, 496;
	mov.u32 	%r280, _ZN6thrust24THRUST_300001_SM_1000_NS8cuda_cub4core6detail5shmemE;
	add.s32 	%r281, %r280, %r279;
	st.shared.f64 	[%r281+8], %fd351;
	st.shared.u64 	[%r281+16], %rd367;
$L__BB4_93:
	bar.sync 	0;
	setp.ne.s32 	%p140, %r1, 0;
	@%p140 bra 	$L__BB4_204;
	setp.lt.s32 	%p141, %r36, 33;
	mov.f64 	%fd316, %fd351;
	mov.u64 	%rd327, %rd367;
	@%p141 bra 	$L__BB4_98;
	ld.shared.f64 	%fd117, [_ZN6thrust24THRUST_300001_SM_1000_NS8cuda_cub4core6detail5shmemE+24];
	ld.shared.u64 	%rd81, [_ZN6thrust24THRUST_300001_SM_1000_NS8cuda_cub4core6detail5shmemE+32];
	abs.f64 	%fd118, %fd351;
	abs.f64 	%fd119, %fd117;
	setp.lt.f64 	%p142, %fd118, %fd119;
	mov.f64 	%fd316, %fd117;
	mov.u64 	%rd327, %rd81;
	@%p142 bra 	$L__BB4_98;
	setp.lt.f64 	%p143, %fd119, %fd118;
	mov.f64 	%fd316, %fd351;
	mov.u64 	%rd327, %rd367;
	@%p143 bra 	$L__BB4_98;
	setp.lt.s64 	%p144, %rd367, %rd81;
	min.s64 	%rd327, %rd367, %rd81;
	selp.f64 	%fd316, %fd351, %fd117, %p144;
$L__BB4_98:
	setp.lt.s32 	%p145, %r36, 65;
	mov.f64 	%fd317, %fd316;
	mov.u64 	%rd328, %rd327;
	@%p145 bra 	$L__BB4_102;
	ld.shared.f64 	%fd122, [_ZN6thrust24THRUST_300001_SM_1000_NS8cuda_cub4core6detail5shmemE+40];
	ld.shared.u64 	%rd84, [_ZN6thrust24THRUST_300001_SM_1000_NS8cuda_cub4core6detail5shmemE+48];
	abs.f64 	%fd123, %fd316;
	abs.f64 	%fd124, %fd122;
	setp.lt.f64 	%p146, %fd123, %fd124;
	mov.f64 	%fd317, %fd122;
	mov.u64 	%rd328, %rd84;
	@%p146 bra 	$L__BB4_102;
	setp.lt.f64 	%p147, %fd124, %fd123;
	mov.f64 	%fd317, %fd316;
	mov.u64 	%rd328, %rd327;
	@%p147 bra 	$L__BB4_102;
	setp.lt.s64 	%p148, %rd327, %rd84;
	min.s64 	%rd328, %rd327, %rd84;
	selp.f64 	%fd317, %fd316, %fd122, %p148;
$L__BB4_102:
	setp.lt.s32 	%p149, %r36, 97;
	mov.f64 	%fd318, %fd317;
	mov.u64 	%rd329, %rd328;
	@%p149 bra 	$L__BB4_106;
	ld.shared.f64 	%fd127, [_ZN6thrust24THRUST_300001_SM_1000_NS8cuda_cub4core6detail5shmemE+56];
	ld.shared.u64 	%rd87, [_ZN6thrust24THRUST_300001_SM_1000_NS8cuda_cub4core6detail5shmemE+64];
	abs.f64 	%fd128, %fd317;
	abs.f64 	%fd129, %fd127;
	setp.lt.f64 	%p150, %fd128, %fd129;
	mov.f64 	%fd318, %fd127;
	mov.u64 	%rd329, %rd87;
	@%p150 bra 	$L__BB4_106;
	setp.lt.f64 	%p151, %fd129, %fd128;
	mov.f64 	%fd318, %fd317;
	mov.u64 	%rd329, %rd328;
	@%p151 bra 	$L__BB4_106;
	setp.lt.s64 	%p152, %rd328, %rd87;
	min.s64 	%rd329, %rd328, %rd87;
	selp.f64 	%fd318, %fd317, %fd127, %p152;
$L__BB4_106:
	setp.lt.s32 	%p153, %r36, 129;
	mov.f64 	%fd319, %fd318;
	mov.u64 	%rd330, %rd329;
	@%p153 bra 	$L__BB4_110;
	ld.shared.f64 	%fd132, [_ZN6thrust24THRUST_300001_SM_1000_NS8cuda_cub4core6detail5shmemE+72];
	ld.shared.u64 	%rd90, [_ZN6thrust24THRUST_300001_SM_1000_NS8cuda_cub4core6detail5shmemE+80];
	abs.f64 	%fd133, %fd318;
	abs.f64 	%fd134, %fd132;
	setp.lt.f64 	%p154, %fd133, %fd134;
	mov.f64 	%fd319, %fd132;
	mov.u64 	%rd330, %rd90;
	@%p154 bra 	$L__BB4_110;
	setp.lt.f64 	%p155, %fd134, %fd133;
	mov.f64 	%fd319, %fd318;
	mov.u64 	%rd330, %rd329;
	@%p155 bra 	$L__BB4_110;
	setp.lt.s64 	%p156, %rd329, %rd90;
	min.s64 	%rd330, %rd329, %rd90;
	selp.f64 	%fd319, %fd318, %fd132, %p156;
$L__BB4_110:
	setp.lt.s32 	%p157, %r36, 161;
	mov.f64 	%fd320, %fd319;
	mov.u64 	%rd331, %rd330;
	@%p157 bra 	$L__BB4_114;
	ld.shared.f64 	%fd137, [_ZN6thrust24THRUST_300001_SM_1000_NS8cuda_cub4core6detail5shmemE+88];
	ld.shared.u64 	%rd93, [_ZN6thrust24THRUST_300001_SM_1000_NS8cuda_cub4core6detail5shmemE+96];
	abs.f64 	%fd138, %fd319;
	abs.f64 	%fd139, %fd137;
	setp.lt.f64 	%p158, %fd138, %fd139;
	mov.f64 	%fd320, %fd137;
	mov.u64 	%rd331, %rd93;
	@%p158 bra 	$L__BB4_114;
	setp.lt.f64 	%p159, %fd139, %fd138;
	mov.f64 	%fd320, %fd319;
	mov.u64 	%rd331, %rd330;
	@%p159 bra 	$L__BB4_114;
	setp.lt.s64 	%p160, %rd330, %rd93;
	min.s64 	%rd331, %rd330, %rd93;
	selp.f64 	%fd320, %fd319, %fd137, %p160;
$L__BB4_114:
	setp.lt.s32 	%p161, %r36, 193;
	mov.f64 	%fd321, %fd320;
	mov.u64 	%rd332, %rd331;
	@%p161 bra 	$L__BB4_118;
	ld.shared.f64 	%fd142, [_ZN6thrust24THRUST_300001_SM_1000_NS8cuda_cub4core6detail5shmemE+104];
	ld.shared.u64 	%rd96, [_ZN6thrust24THRUST_300001_SM_1000_NS8cuda_cub4core6detail5shmemE+112];
	abs.f64 	%fd143, %fd320;
	abs.f64 	%fd144, %fd142;
	setp.lt.f64 	%p162, %fd143, %fd144;
	mov.f64 	%fd321, %fd142;
	mov.u64 	%rd332, %rd96;
	@%p162 bra 	$L__BB4_118;
	setp.lt.f64 	%p163, %fd144, %fd143;
	mov.f64 	%fd321, %fd320;
	mov.u64 	%rd332, %rd331;
	@%p163 bra 	$L__BB4_118;
	setp.lt.s64 	%p164, %rd331, %rd96;
	min.s64 	%rd332, %rd331, %rd96;
	selp.f64 	%fd321, %fd320, %fd142, %p164;
$L__BB4_118:
	setp.lt.s32 	%p165, %r36, 225;
	mov.u64 	%rd367, %rd332;
	mov.f64 	%fd351, %fd321;
	@%p165 bra 	$L__BB4_204;
	ld.shared.f64 	%fd147, [_ZN6thrust24THRUST_300001_SM_1000_NS8cuda_cub4core6detail5shmemE+120];
	ld.shared.u64 	%rd99, [_ZN6thrust24THRUST_300001_SM_1000_NS8cuda_cub4core6detail5shmemE+128];
	abs.f64 	%fd148, %fd321;
	abs.f64 	%fd149, %fd147;
	setp.lt.f64 	%p166, %fd148, %fd149;
	mov.u64 	%rd367, %rd99;
	mov.f64 	%fd351, %fd147;
	@%p166 bra 	$L__BB4_204;
	setp.lt.f64 	%p167, %fd149, %fd148;
	mov.u64 	%rd367, %rd332;
	mov.f64 	%fd351, %fd321;
	@%p167 bra 	$L__BB4_204;
	setp.lt.s64 	%p168, %rd332, %rd99;
	min.s64 	%rd367, %rd332, %rd99;
	selp.f64 	%fd351, %fd321, %fd147, %p168;
	bra.uni 	$L__BB4_204;
$L__BB4_122:
	mov.u32 	%r17, %tid.x;
	cvt.u64.u32 	%rd200, %r17;
	cvta.to.global.u64 	%rd201, %rd197;
	mul.wide.u32 	%rd202, %r17, 8;
	add.s64 	%rd203, %rd201, %rd202;
	ld.global.f64 	%fd274, [%rd203];
	add.s32 	%r37, %r17, 256;
	cvt.u64.u32 	%rd204, %r37;
	ld.global.f64 	%fd275, [%rd203+2048];
	add.s32 	%r38, %r17, 512;
	cvt.u64.u32 	%rd205, %r38;
	ld.global.f64 	%fd276, [%rd203+4096];
	add.s32 	%r39, %r17, 768;
	cvt.u64.u32 	%rd206, %r39;
	ld.global.f64 	%fd277, [%rd203+6144];
	or.b32  	%r40, %r17, 1024;
	cvt.u64.u32 	%rd101, %r40;
	add.s64 	%rd354, %rd198, %rd101;
	ld.global.f64 	%fd338, [%rd203+8192];
	abs.f64 	%fd278, %fd274;
	abs.f64 	%fd279, %fd275;
	setp.geu.f64 	%p3, %fd278, %fd279;
	selp.f64 	%fd280, %fd274, %fd275, %p3;
	selp.b64 	%rd207, %rd200, %rd204, %p3;
	abs.f64 	%fd281, %fd280;
	abs.f64 	%fd282, %fd276;
	setp.geu.f64 	%p4, %fd281, %fd282;
	selp.f64 	%fd283, %fd280, %fd276, %p4;
	selp.b64 	%rd208, %rd207, %rd205, %p4;
	abs.f64 	%fd284, %fd283;
	abs.f64 	%fd285, %fd277;
	setp.geu.f64 	%p5, %fd284, %fd285;
	selp.f64 	%fd152, %fd283, %fd277, %p5;
	selp.b64 	%rd104, %rd208, %rd206, %p5;
	abs.f64 	%fd153, %fd152;
	abs.f64 	%fd154, %fd338;
	setp.lt.f64 	%p6, %fd153, %fd154;
	@%p6 bra 	$L__BB4_124;
	setp.lt.f64 	%p7, %fd154, %fd153;
	setp.lt.u64 	%p8, %rd104, %rd101;
	or.pred  	%p9, %p7, %p8;
	selp.f64 	%fd338, %fd152, %fd338, %p9;
	add.s64 	%rd211, %rd198, %rd104;
	selp.b64 	%rd354, %rd211, %rd354, %p9;
$L__BB4_124:
	setp.lt.u32 	%p10, %r36, 2560;
	mov.b32 	%r394, 1280;
	@%p10 bra 	$L__BB4_137;
	mov.b32 	%r393, 1280;
	mov.f64 	%fd323, %fd338;
$L__BB4_126:
	cvt.u64.u32 	%rd212, %r393;
	add.s64 	%rd213, %rd200, %rd212;
	mul.wide.u32 	%rd214, %r393, 8;
	cvta.to.global.u64 	%rd215, %rd197;
	add.s64 	%rd217, %rd215, %rd202;
	add.s64 	%rd218, %rd217, %rd214;
	add.s64 	%rd335, %rd213, %rd198;
	ld.global.f64 	%fd324, [%rd218];
	ld.global.f64 	%fd325, [%rd218+2048];
	ld.global.f64 	%fd326, [%rd218+4096];
	ld.global.f64 	%fd327, [%rd218+6144];
	ld.global.f64 	%fd338, [%rd218+8192];
	abs.f64 	%fd163, %fd323;
	abs.f64 	%fd164, %fd324;
	setp.lt.f64 	%p11, %fd163, %fd164;
	@%p11 bra 	$L__BB4_128;
	setp.lt.f64 	%p12, %fd164, %fd163;
	setp.lt.s64 	%p13, %rd354, %rd335;
	or.pred  	%p14, %p12, %p13;
	selp.f64 	%fd324, %fd323, %fd324, %p14;
	selp.b64 	%rd335, %rd354, %rd335, %p14;
$L__BB4_128:
	cvt.u64.u32 	%rd219, %r393;
	add.s64 	%rd220, %rd200, %rd219;
	add.s64 	%rd221, %rd220, %rd198;
	add.s64 	%rd336, %rd221, 256;
	abs.f64 	%fd167, %fd324;
	abs.f64 	%fd168, %fd325;
	setp.lt.f64 	%p15, %fd167, %fd168;
	@%p15 bra 	$L__BB4_130;
	setp.lt.f64 	%p16, %fd168, %fd167;
	add.s64 	%rd226, %rd221, 256;
	setp.lt.s64 	%p17, %rd335, %rd226;
	or.pred  	%p18, %p16, %p17;
	selp.f64 	%fd325, %fd324, %fd325, %p18;
	selp.b64 	%rd336, %rd335, %rd226, %p18;
$L__BB4_130:
	add.s64 	%rd337, %rd221, 512;
	abs.f64 	%fd171, %fd325;
	abs.f64 	%fd172, %fd326;
	setp.lt.f64 	%p19, %fd171, %fd172;
	@%p19 bra 	$L__BB4_132;
	setp.lt.f64 	%p20, %fd172, %fd171;
	add.s64 	%rd234, %rd221, 512;
	setp.lt.s64 	%p21, %rd336, %rd234;
	or.pred  	%p22, %p20, %p21;
	selp.f64 	%fd326, %fd325, %fd326, %p22;
	selp.b64 	%rd337, %rd336, %rd234, %p22;
$L__BB4_132:
	add.s64 	%rd338, %rd221, 768;
	abs.f64 	%fd175, %fd326;
	abs.f64 	%fd176, %fd327;
	setp.lt.f64 	%p23, %fd175, %fd176;
	@%p23 bra 	$L__BB4_134;
	setp.lt.f64 	%p24, %fd176, %fd175;
	setp.lt.s64 	%p25, %rd337, %rd338;
	or.pred  	%p26, %p24, %p25;
	selp.f64 	%fd327, %fd326, %fd327, %p26;
	selp.b64 	%rd338, %rd337, %rd338, %p26;
$L__BB4_134:
	add.s64 	%rd354, %rd221, 1024;
	abs.f64 	%fd179, %fd327;
	abs.f64 	%fd180, %fd338;
	setp.lt.f64 	%p27, %fd179, %fd180;
	@%p27 bra 	$L__BB4_136;
	setp.lt.f64 	%p28, %fd180, %fd179;
	setp.lt.s64 	%p29, %rd338, %rd354;
	or.pred  	%p30, %p28, %p29;
	selp.f64 	%fd338, %fd327, %fd338, %p30;
	selp.b64 	%rd354, %rd338, %rd354, %p30;
$L__BB4_136:
	add.s32 	%r394, %r393, 1280;
	add.s32 	%r43, %r393, 2560;
	setp.le.s32 	%p31, %r43, %r36;
	mov.u32 	%r393, %r394;
	mov.f64 	%fd323, %fd338;
	@%p31 bra 	$L__BB4_126;
$L__BB4_137:
	setp.le.s32 	%p32, %r36, %r394;
	@%p32 bra 	$L__BB4_160;
	sub.s32 	%r21, %r36, %r394;
	setp.ge.s32 	%p33, %r17, %r21;
	@%p33 bra 	$L__BB4_160;
	cvta.to.global.u64 	%rd127, %rd197;
	not.b32 	%r44, %r17;
	add.s32 	%r45, %r36, %r44;
	sub.s32 	%r22, %r45, %r394;
	and.b32  	%r46, %r22, 768;
	setp.eq.s32 	%p34, %r46, 768;
	mov.u32 	%r397, %r17;
	@%p34 bra 	$L__BB4_145;
	add.s32 	%r47, %r17, %r394;
	cvt.u64.u32 	%rd242, %r47;
	add.s64 	%rd342, %rd198, %rd242;
	mul.wide.u32 	%rd243, %r47, 8;
	add.s64 	%rd341, %rd127, %rd243;
	shr.u32 	%r48, %r22, 8;
	add.s32 	%r49, %r48, 1;
	and.b32  	%r50, %r49, 3;
	neg.s32 	%r395, %r50;
	mov.u32 	%r397, %r17;
$L__BB4_141:
	.pragma "nounroll";
	mov.u64 	%rd132, %rd354;
	mov.f64 	%fd184, %fd338;
	ld.global.f64 	%fd185, [%rd341];
	abs.f64 	%fd186, %fd184;
	abs.f64 	%fd187, %fd185;
	setp.lt.f64 	%p35, %fd186, %fd187;
	mov.f64 	%fd338, %fd185;
	mov.u64 	%rd354, %rd342;
	@%p35 bra 	$L__BB4_144;
	setp.lt.f64 	%p36, %fd187, %fd186;
	mov.f64 	%fd338, %fd184;
	mov.u64 	%rd354, %rd132;
	@%p36 bra 	$L__BB4_144;
	setp.lt.s64 	%p37, %rd132, %rd342;
	selp.f64 	%fd338, %fd184, %fd185, %p37;
	min.s64 	%rd354, %rd132, %rd342;
$L__BB4_144:
	add.s32 	%r397, %r397, 256;
	add.s64 	%rd342, %rd342, 256;
	add.s64 	%rd341, %rd341, 2048;
	add.s32 	%r395, %r395, 1;
	setp.ne.s32 	%p38, %r395, 0;
	@%p38 bra 	$L__BB4_141;
$L__BB4_145:
	setp.lt.u32 	%p39, %r22, 768;
	@%p39 bra 	$L__BB4_160;
	add.s32 	%r398, %r397, %r394;
	cvt.u64.u32 	%rd244, %r398;
	add.s64 	%rd349, %rd198, %rd244;
	cvt.u64.u32 	%rd245, %r397;
	cvt.u64.u32 	%rd246, %r394;
	add.s64 	%rd247, %rd245, %rd246;
	shl.b64 	%rd248, %rd247, 3;
	add.s64 	%rd249, %rd248, %rd127;
	add.s64 	%rd348, %rd249, 6144;
	mul.wide.u32 	%rd250, %r398, 8;
	add.s64 	%rd347, %rd127, %rd250;
	add.s32 	%r399, %r397, 512;
$L__BB4_147:
	mov.u32 	%r32, %r399;
	ld.global.f64 	%fd193, [%rd347];
	abs.f64 	%fd194, %fd338;
	abs.f64 	%fd195, %fd193;
	setp.lt.f64 	%p40, %fd194, %fd195;
	mov.f64 	%fd335, %fd193;
	mov.u64 	%rd351, %rd349;
	@%p40 bra 	$L__BB4_150;
	setp.lt.f64 	%p41, %fd195, %fd194;
	mov.f64 	%fd335, %fd338;
	mov.u64 	%rd351, %rd354;
	@%p41 bra 	$L__BB4_150;
	setp.lt.s64 	%p42, %rd354, %rd349;
	selp.f64 	%fd335, %fd338, %fd193, %p42;
	min.s64 	%rd351, %rd354, %rd349;
$L__BB4_150:
	add.s32 	%r51, %r398, 256;
	cvt.u64.u32 	%rd251, %r51;
	add.s64 	%rd148, %rd198, %rd251;
	ld.global.f64 	%fd198, [%rd348+-4096];
	abs.f64 	%fd199, %fd335;
	abs.f64 	%fd200, %fd198;
	setp.lt.f64 	%p43, %fd199, %fd200;
	mov.f64 	%fd336, %fd198;
	mov.u64 	%rd352, %rd148;
	@%p43 bra 	$L__BB4_153;
	setp.lt.f64 	%p44, %fd200, %fd199;
	mov.f64 	%fd336, %fd335;
	mov.u64 	%rd352, %rd351;
	@%p44 bra 	$L__BB4_153;
	setp.lt.s64 	%p45, %rd351, %rd148;
	selp.f64 	%fd336, %fd335, %fd198, %p45;
	min.s64 	%rd352, %rd351, %rd148;
$L__BB4_153:
	add.s32 	%r52, %r398, 512;
	cvt.u64.u32 	%rd252, %r52;
	add.s64 	%rd151, %rd198, %rd252;
	ld.global.f64 	%fd203, [%rd348+-2048];
	abs.f64 	%fd204, %fd336;
	abs.f64 	%fd205, %fd203;
	setp.lt.f64 	%p46, %fd204, %fd205;
	mov.f64 	%fd337, %fd203;
	mov.u64 	%rd353, %rd151;
	@%p46 bra 	$L__BB4_156;
	setp.lt.f64 	%p47, %fd205, %fd204;
	mov.f64 	%fd337, %fd336;
	mov.u64 	%rd353, %rd352;
	@%p47 bra 	$L__BB4_156;
	setp.lt.s64 	%p48, %rd352, %rd151;
	selp.f64 	%fd337, %fd336, %fd203, %p48;
	min.s64 	%rd353, %rd352, %rd151;
$L__BB4_156:
	add.s32 	%r53, %r398, 768;
	cvt.u64.u32 	%rd253, %r53;
	add.s64 	%rd154, %rd198, %rd253;
	ld.global.f64 	%fd208, [%rd348];
	abs.f64 	%fd209, %fd337;
	abs.f64 	%fd210, %fd208;
	setp.lt.f64 	%p49, %fd209, %fd210;
	mov.f64 	%fd338, %fd208;
	mov.u64 	%rd354, %rd154;
	@%p49 bra 	$L__BB4_159;
	setp.lt.f64 	%p50, %fd210, %fd209;
	mov.f64 	%fd338, %fd337;
	mov.u64 	%rd354, %rd353;
	@%p50 bra 	$L__BB4_159;
	setp.lt.s64 	%p51, %rd353, %rd154;
	selp.f64 	%fd338, %fd337, %fd208, %p51;
	min.s64 	%rd354, %rd353, %rd154;
$L__BB4_159:
	add.s64 	%rd349, %rd349, 1024;
	add.s64 	%rd348, %rd348, 8192;
	add.s64 	%rd347, %rd347, 8192;
	add.s32 	%r399, %r32, 1024;
	add.s32 	%r54, %r32, 512;
	add.s32 	%r398, %r398, 1024;
	setp.lt.s32 	%p52, %r54, %r21;
	@%p52 bra 	$L__BB4_147;
$L__BB4_160:
	// begin inline asm
	mov.u32 %r55, %laneid;
	// end inline asm
	mov.b64 	%rd254, %fd338;
	mov.b64 	{%r57, %r62}, %rd254;
	mov.b32 	%r73, 1;
	mov.b32 	%r74, 31;
	mov.b32 	%r75, -1;
	// begin inline asm
	shfl.sync.down.b32 %r56, %r57, %r73, %r74, %r75;
	// end inline asm
	// begin inline asm
	shfl.sync.down.b32 %r61, %r62, %r73, %r74, %r75;
	// end inline asm
	mov.b64 	%rd255, {%r56, %r61};
	mov.b64 	%fd214, %rd255;
	mov.b64 	{%r67, %r72}, %rd354;
	// begin inline asm
	shfl.sync.down.b32 %r66, %r67, %r73, %r74, %r75;
	// end inline asm
	// begin inline asm
	shfl.sync.down.b32 %r71, %r72, %r73, %r74, %r75;
	// end inline asm
	mov.b64 	%rd161, {%r66, %r71};
	setp.gt.s32 	%p53, %r55, 30;
	mov.f64 	%fd340, %fd338;
	mov.u64 	%rd356, %rd354;
	@%p53 bra 	$L__BB4_164;
	abs.f64 	%fd215, %fd338;
	abs.f64 	%fd216, %fd214;
	setp.lt.f64 	%p54, %fd215, %fd216;
	mov.f64 	%fd340, %fd214;
	mov.u64 	%rd356, %rd161;
	@%p54 bra 	$L__BB4_164;
	setp.lt.f64 	%p55, %fd216, %fd215;
	mov.f64 	%fd340, %fd338;
	mov.u64 	%rd356, %rd354;
	@%p55 bra 	$L__BB4_164;
	setp.lt.s64 	%p56, %rd354, %rd161;
	selp.f64 	%fd340, %fd338, %fd214, %p56;
	min.s64 	%rd356, %rd354, %rd161;
$L__BB4_164:
	mov.b64 	%rd256, %fd340;
	mov.b64 	{%r77, %r82}, %rd256;
	mov.b32 	%r93, 2;
	mov.b32 	%r94, 31;
	mov.b32 	%r95, -1;
	// begin inline asm
	shfl.sync.down.b32 %r76, %r77, %r93, %r94, %r95;
	// end inline asm
	// begin inline asm
	shfl.sync.down.b32 %r81, %r82, %r93, %r94, %r95;
	// end inline asm
	mov.b64 	%rd257, {%r76, %r81};
	mov.b64 	%fd219, %rd257;
	mov.b64 	{%r87, %r92}, %rd356;
	// begin inline asm
	shfl.sync.down.b32 %r86, %r87, %r93, %r94, %r95;
	// end inline asm
	// begin inline asm
	shfl.sync.down.b32 %r91, %r92, %r93, %r94, %r95;
	// end inline asm
	mov.b64 	%rd164, {%r86, %r91};
	setp.gt.s32 	%p57, %r55, 29;
	mov.f64 	%fd341, %fd340;
	mov.u64 	%rd357, %rd356;
	@%p57 bra 	$L__BB4_168;
	abs.f64 	%fd220, %fd340;
	abs.f64 	%fd221, %fd219;
	setp.lt.f64 	%p58, %fd220, %fd221;
	mov.f64 	%fd341, %fd219;
	mov.u64 	%rd357, %rd164;
	@%p58 bra 	$L__BB4_168;
	setp.lt.f64 	%p59, %fd221, %fd220;
	mov.f64 	%fd341, %fd340;
	mov.u64 	%rd357, %rd356;
	@%p59 bra 	$L__BB4_168;
	setp.lt.s64 	%p60, %rd356, %rd164;
	selp.f64 	%fd341, %fd340, %fd219, %p60;
	min.s64 	%rd357, %rd356, %rd164;
$L__BB4_168:
	mov.b64 	%rd258, %fd341;
	mov.b64 	{%r97, %r102}, %rd258;
	mov.b32 	%r113, 4;
	mov.b32 	%r114, 31;
	mov.b32 	%r115, -1;
	// begin inline asm
	shfl.sync.down.b32 %r96, %r97, %r113, %r114, %r115;
	// end inline asm
	// begin inline asm
	shfl.sync.down.b32 %r101, %r102, %r113, %r114, %r115;
	// end inline asm
	mov.b64 	%rd259, {%r96, %r101};
	mov.b64 	%fd224, %rd259;
	mov.b64 	{%r107, %r112}, %rd357;
	// begin inline asm
	shfl.sync.down.b32 %r106, %r107, %r113, %r114, %r115;
	// end inline asm
	// begin inline asm
	shfl.sync.down.b32 %r111, %r112, %r113, %r114, %r115;
	// end inline asm
	mov.b64 	%rd167, {%r106, %r111};
	setp.gt.s32 	%p61, %r55, 27;
	mov.f64 	%fd342, %fd341;
	mov.u64 	%rd358, %rd357;
	@%p61 bra 	$L__BB4_172;
	abs.f64 	%fd225, %fd341;
	abs.f64 	%fd226, %fd224;
	setp.lt.f64 	%p62, %fd225, %fd226;
	mov.f64 	%fd342, %fd224;
	mov.u64 	%rd358, %rd167;
	@%p62 bra 	$L__BB4_172;
	setp.lt.f64 	%p63, %fd226, %fd225;
	mov.f64 	%fd342, %fd341;
	mov.u64 	%rd358, %rd357;
	@%p63 bra 	$L__BB4_172;
	setp.lt.s64 	%p64, %rd357, %rd167;
	selp.f64 	%fd342, %fd341, %fd224, %p64;
	min.s64 	%rd358, %rd357, %rd167;
$L__BB4_172:
	mov.b64 	%rd260, %fd342;
	mov.b64 	{%r117, %r122}, %rd260;
	mov.b32 	%r133, 8;
	mov.b32 	%r134, 31;
	mov.b32 	%r135, -1;
	// begin inline asm
	shfl.sync.down.b32 %r116, %r117, %r133, %r134, %r135;
	// end inline asm
	// begin inline asm
	shfl.sync.down.b32 %r121, %r122, %r133, %r134, %r135;
	// end inline asm
	mov.b64 	%rd261, {%r116, %r121};
	mov.b64 	%fd229, %rd261;
	mov.b64 	{%r127, %r132}, %rd358;
	// begin inline asm
	shfl.sync.down.b32 %r126, %r127, %r133, %r134, %r135;
	// end inline asm
	// begin inline asm
	shfl.sync.down.b32 %r131, %r132, %r133, %r134, %r135;
	// end inline asm
	mov.b64 	%rd170, {%r126, %r131};
	setp.gt.s32 	%p65, %r55, 23;
	mov.f64 	%fd343, %fd342;
	mov.u64 	%rd359, %rd358;
	@%p65 bra 	$L__BB4_176;
	abs.f64 	%fd230, %fd342;
	abs.f64 	%fd231, %fd229;
	setp.lt.f64 	%p66, %fd230, %fd231;
	mov.f64 	%fd343, %fd229;
	mov.u64 	%rd359, %rd170;
	@%p66 bra 	$L__BB4_176;
	setp.lt.f64 	%p67, %fd231, %fd230;
	mov.f64 	%fd343, %fd342;
	mov.u64 	%rd359, %rd358;
	@%p67 bra 	$L__BB4_176;
	setp.lt.s64 	%p68, %rd358, %rd170;
	selp.f64 	%fd343, %fd342, %fd229, %p68;
	min.s64 	%rd359, %rd358, %rd170;
$L__BB4_176:
	mov.b64 	%rd262, %fd343;
	mov.b64 	{%r137, %r142}, %rd262;
	mov.b32 	%r153, 16;
	mov.b32 	%r154, 31;
	mov.b32 	%r155, -1;
	// begin inline asm
	shfl.sync.down.b32 %r136, %r137, %r153, %r154, %r155;
	// end inline asm
	// begin inline asm
	shfl.sync.down.b32 %r141, %r142, %r153, %r154, %r155;
	// end inline asm
	mov.b64 	%rd263, {%r136, %r141};
	mov.b64 	%fd234, %rd263;
	mov.b64 	{%r147, %r152}, %rd359;
	// begin inline asm
	shfl.sync.down.b32 %r146, %r147, %r153, %r154, %r155;
	// end inline asm
	// begin inline asm
	shfl.sync.down.b32 %r151, %r152, %r153, %r154, %r155;
	// end inline asm
	mov.b64 	%rd173, {%r146, %r151};
	setp.gt.s32 	%p69, %r55, 15;
	mov.f64 	%fd351, %fd343;
	mov.u64 	%rd367, %rd359;
	@%p69 bra 	$L__BB4_180;
	abs.f64 	%fd235, %fd343;
	abs.f64 	%fd236, %fd234;
	setp.lt.f64 	%p70, %fd235, %fd236;
	mov.f64 	%fd351, %fd234;
	mov.u64 	%rd367, %rd173;
	@%p70 bra 	$L__BB4_180;
	setp.lt.f64 	%p71, %fd236, %fd235;
	mov.f64 	%fd351, %fd343;
	mov.u64 	%rd367, %rd359;
	@%p71 bra 	$L__BB4_180;
	setp.lt.s64 	%p72, %rd359, %rd173;
	selp.f64 	%fd351, %fd343, %fd234, %p72;
	min.s64 	%rd367, %rd359, %rd173;
$L__BB4_180:
	setp.ne.s32 	%p73, %r55, 0;
	@%p73 bra 	$L__BB4_182;
	shr.u32 	%r156, %r17, 1;
	and.b32  	%r157, %r156, 496;
	mov.u32 	%r158, _ZN6thrust24THRUST_300001_SM_1000_NS8cuda_cub4core6detail5shmemE;
	add.s32 	%r159, %r158, %r157;
	st.shared.f64 	[%r159+8], %fd351;
	st.shared.u64 	[%r159+16], %rd367;
$L__BB4_182:
	bar.sync 	0;
	setp.ne.s32 	%p74, %r17, 0;
	@%p74 bra 	$L__BB4_204;
	ld.shared.f64 	%fd239, [_ZN6thrust24THRUST_300001_SM_1000_NS8cuda_cub4core6detail5shmemE+24];
	ld.shared.u64 	%rd176, [_ZN6thrust24THRUST_300001_SM_1000_NS8cuda_cub4core6detail5shmemE+32];
	abs.f64 	%fd240, %fd351;
	abs.f64 	%fd241, %fd239;
	setp.lt.f64 	%p75, %fd240, %fd241;
	mov.f64 	%fd345, %fd239;
	mov.u64 	%rd361, %rd176;
	@%p75 bra 	$L__BB4_186;
	setp.lt.f64 	%p76, %fd241, %fd240;
	mov.f64 	%fd345, %fd351;
	mov.u64 	%rd361, %rd367;
	@%p76 bra 	$L__BB4_186;
	setp.lt.s64 	%p77, %rd367, %rd176;
	selp.f64 	%fd345, %fd351, %fd239, %p77;
	min.s64 	%rd361, %rd367, %rd176;
$L__BB4_186:
	ld.shared.f64 	%fd244, [_ZN6thrust24THRUST_300001_SM_1000_NS8cuda_cub4core6detail5shmemE+40];
	ld.shared.u64 	%rd179, [_ZN6thrust24THRUST_300001_SM_1000_NS8cuda_cub4core6detail5shmemE+48];
	abs.f64 	%fd245, %fd345;
	abs.f64 	%fd246, %fd244;
	setp.lt.f64 	%p78, %fd245, %fd246;
	mov.f64 	%fd346, %fd244;
	mov.u64 	%rd362, %rd179;
	@%p78 bra 	$L__BB4_189;
	setp.lt.f64 	%p79, %fd246, %fd245;
	mov.f64 	%fd346, %fd345;
	mov.u64 	%rd362, %rd361;
	@%p79 bra 	$L__BB4_189;
	setp.lt.s64 	%p80, %rd361, %rd179;
	selp.f64 	%fd346, %fd345, %fd244, %p80;
	min.s64 	%rd362, %rd361, %rd179;
$L__BB4_189:
	ld.shared.f64 	%fd249, [_ZN6thrust24THRUST_300001_SM_1000_NS8cuda_cub4core6detail5shmemE+56];
	ld.shared.u64 	%rd182, [_ZN6thrust24THRUST_300001_SM_1000_NS8cuda_cub4core6detail5shmemE+64];
	abs.f64 	%fd250, %fd346;
	abs.f64 	%fd251, %fd249;
	setp.lt.f64 	%p81, %fd250, %fd251;
	mov.f64 	%fd347, %fd249;
	mov.u64 	%rd363, %rd182;
	@%p81 bra 	$L__BB4_192;
	setp.lt.f64 	%p82, %fd251, %fd250;
	mov.f64 	%fd347, %fd346;
	mov.u64 	%rd363, %rd362;
	@%p82 bra 	$L__BB4_192;
	setp.lt.s64 	%p83, %rd362, %rd182;
	selp.f64 	%fd347, %fd346, %fd249, %p83;
	min.s64 	%rd363, %rd362, %rd182;
$L__BB4_192:
	ld.shared.f64 	%fd254, [_ZN6thrust24THRUST_300001_SM_1000_NS8cuda_cub4core6detail5shmemE+72];
	ld.shared.u64 	%rd185, [_ZN6thrust24THRUST_300001_SM_1000_NS8cuda_cub4core6detail5shmemE+80];
	abs.f64 	%fd255, %fd347;
	abs.f64 	%fd256, %fd254;
	setp.lt.f64 	%p84, %fd255, %fd256;
	mov.f64 	%fd348, %fd254;
	mov.u64 	%rd364, %rd185;
	@%p84 bra 	$L__BB4_195;
	setp.lt.f64 	%p85, %fd256, %fd255;
	mov.f64 	%fd348, %fd347;
	mov.u64 	%rd364, %rd363;
	@%p85 bra 	$L__BB4_195;
	setp.lt.s64 	%p86, %rd363, %rd185;
	selp.f64 	%fd348, %fd347, %fd254, %p86;
	min.s64 	%rd364, %rd363, %rd185;
$L__BB4_195:
	ld.shared.f64 	%fd259, [_ZN6thrust24THRUST_300001_SM_1000_NS8cuda_cub4core6detail5shmemE+88];
	ld.shared.u64 	%rd188, [_ZN6thrust24THRUST_300001_SM_1000_NS8cuda_cub4core6detail5shmemE+96];
	abs.f64 	%fd260, %fd348;
	abs.f64 	%fd261, %fd259;
	setp.lt.f64 	%p87, %fd260, %fd261;
	mov.f64 	%fd349, %fd259;
	mov.u64 	%rd365, %rd188;
	@%p87 bra 	$L__BB4_198;
	setp.lt.f64 	%p88, %fd261, %fd260;
	mov.f64 	%fd349, %fd348;
	mov.u64 	%rd365, %rd364;
	@%p88 bra 	$L__BB4_198;
	setp.lt.s64 	%p89, %rd364, %rd188;
	selp.f64 	%fd349, %fd348, %fd259, %p89;
	min.s64 	%rd365, %rd364, %rd188;
$L__BB4_198:
	ld.shared.f64 	%fd264, [_ZN6thrust24THRUST_300001_SM_1000_NS8cuda_cub4core6detail5shmemE+104];
	ld.shared.u64 	%rd191, [_ZN6thrust24THRUST_300001_SM_1000_NS8cuda_cub4core6detail5shmemE+112];
	abs.f64 	%fd265, %fd349;
	abs.f64 	%fd266, %fd264;
	setp.lt.f64 	%p90, %fd265, %fd266;
	mov.f64 	%fd350, %fd264;
	mov.u64 	%rd366, %rd191;
	@%p90 bra 	$L__BB4_201;
	setp.lt.f64 	%p91, %fd266, %fd265;
	mov.f64 	%fd350, %fd349;
	mov.u64 	%rd366, %rd365;
	@%p91 bra 	$L__BB4_201;
	setp.lt.s64 	%p92, %rd365, %rd191;
	selp.f64 	%fd350, %fd349, %fd264, %p92;
	min.s64 	%rd366, %rd365, %rd191;
$L__BB4_201:
	ld.shared.f64 	%fd269, [_ZN6thrust24THRUST_300001_SM_1000_NS8cuda_cub4core6detail5shmemE+120];
	ld.shared.u64 	%rd194, [_ZN6thrust24THRUST_300001_SM_1000_NS8cuda_cub4core6detail5shmemE+128];
	abs.f64 	%fd270, %fd350;
	abs.f64 	%fd271, %fd269;
	setp.lt.f64 	%p93, %fd270, %fd271;
	mov.u64 	%rd367, %rd194;
	mov.f64 	%fd351, %fd269;
	@%p93 bra 	$L__BB4_204;
	setp.lt.f64 	%p94, %fd271, %fd270;
	mov.u64 	%rd367, %rd366;
	mov.f64 	%fd351, %fd350;
	@%p94 bra 	$L__BB4_204;
	setp.lt.s64 	%p95, %rd366, %rd194;
	selp.f64 	%fd351, %fd350, %fd269, %p95;
	min.s64 	%rd367, %rd366, %rd194;
$L__BB4_204:
	mov.u32 	%r387, %tid.x;
	setp.ne.s32 	%p212, %r387, 0;
	@%p212 bra 	$L__BB4_206;
	ld.param.u64 	%rd297, [_ZN6thrust24THRUST_300001_SM_1000_NS8cuda_cub4core6detail13_kernel_agentINS1_8__reduce11ReduceAgentINS0_12zip_iteratorIN4cuda3std3__45tupleIJNS0_10device_ptrIdEENS0_17counting_iteratorIlNS0_11use_defaultESF_SF_EEEEEEEPNSB_IJdlEEESJ_iNS1_9__extrema9arg_max_fIdl10comparatorEEEEJSI_SK_iSO_EEEvDpT0__param_1];
	cvta.to.global.u64 	%rd296, %rd297;
	st.global.f64 	[%rd296], %fd351;
	st.global.u64 	[%rd296+8], %rd367;
$L__BB4_206:
	ret;

}
	// .globl	_ZN6thrust24THRUST_300001_SM_1000_NS8cuda_cub4core6detail13_kernel_agentINS1_8__reduce11ReduceAgentINS0_12zip_iteratorIN4cuda3std3__45tupleIJNS0_10device_ptrIdEENS0_17counting_iteratorIlNS0_11use_defaultESF_SF_EEEEEEEPNSB_IJdlEEESJ_iNS1_9__extrema9arg_max_fIdl10comparatorEEEEJSI_SK_iN3cub18CUB_300001_SM_100013GridEvenShareIiEENSR_9GridQueueIjEESO_EEEvDpT0_
.visible .entry _ZN6thrust24THRUST_300001_SM_1000_NS8cuda_cub4core6detail13_kernel_agentINS1_8__reduce11ReduceAgentINS0_12zip_iteratorIN4cuda3std3__45tupleIJNS0_10device_ptrIdEENS0_17counting_iteratorIlNS0_11use_defaultESF_SF_EEEEEEEPNSB_IJdlEEESJ_iNS1_9__extrema9arg_max_fIdl10comparatorEEEEJSI_SK_iN3cub18CUB_300001_SM_100013GridEvenShareIiEENSR_9GridQueueIjEESO_EEEvDpT0_(
	.param .align 8 .b8 _ZN6thrust24THRUST_300001_SM_1000_NS8cuda_cub4core6detail13_kernel_agentINS1_8__reduce11ReduceAgentINS0_12zip_iteratorIN4cuda3std3__45tupleIJNS0_10device_ptrIdEENS0_17counting_iteratorIlNS0_11use_defaultESF_SF_EEEEEEEPNSB_IJdlEEESJ_iNS1_9__extrema9arg_max_fIdl10comparatorEEEEJSI_SK_iN3cub18CUB_300001_SM_100013GridEvenShareIiEENSR_9GridQueueIjEESO_EEEvDpT0__param_0[16],
	.param .u64 .ptr .align 1 _ZN6thrust24THRUST_300001_SM_1000_NS8cuda_cub4core6detail13_kernel_agentINS1_8__reduce11ReduceAgentINS0_12zip_iteratorIN4cuda3std3__45tupleIJNS0_10device_ptrIdEENS0_17counting_iteratorIlNS0_11use_defaultESF_SF_EEEEEEEPNSB_IJdlEEESJ_iNS1_9__extrema9arg_max_fIdl10comparatorEEEEJSI_SK_iN3cub18CUB_300001_SM_100013GridEvenShareIiEENSR_9GridQueueIjEESO_EEEvDpT0__param_1,
	.param .u32 _ZN6thrust24THRUST_300001_SM_1000_NS8cuda_cub4core6detail13_kernel_agentINS1_8__reduce11ReduceAgentINS0_12zip_iteratorIN4cuda3std3__45tupleIJNS0_10device_ptrIdEENS0_17counting_iteratorIlNS0_11use_defaultESF_SF_EEEEEEEPNSB_IJdlEEESJ_iNS1_9__extrema9arg_max_fIdl10comparatorEEEEJSI_SK_iN3cub18CUB_300001_SM_100013GridEvenShareIiEENSR_9GridQueueIjEESO_EEEvDpT0__param_2,
	.param .align 4 .b8 _ZN6thrust24THRUST_300001_SM_1000_NS8cuda_cub4core6detail13_kernel_agentINS1_8__reduce11ReduceAgentINS0_12zip_iteratorIN4cuda3std3__45tupleIJNS0_10device_ptrIdEENS0_17counting_iteratorIlNS0_11use_defaultESF_SF_EEEEEEEPNSB_IJdlEEESJ_iNS1_9__extrema9arg_max_fIdl10comparatorEEEEJSI_SK_iN3cub18CUB_300001_SM_100013GridEvenShareIiEENSR_9GridQueueIjEESO_EEEvDpT0__param_3[40],
	.param .align 8 .b8 _ZN6thrust24THRUST_300001_SM_1000_NS8cuda_cub4core6detail13_kernel_agentINS1_8__reduce11ReduceAgentINS0_12zip_iteratorIN4cuda3std3__45tupleIJNS0_10device_ptrIdEENS0_17counting_iteratorIlNS0_11use_defaultESF_SF_EEEEEEEPNSB_IJdlEEESJ_iNS1_9__extrema9arg_max_fIdl10comparatorEEEEJSI_SK_iN3cub18CUB_300001_SM_100013GridEvenShareIiEENSR_9GridQueueIjEESO_EEEvDpT0__param_4[8],
	.param .align 1 .b8 _ZN6thrust24THRUST_300001_SM_1000_NS8cuda_cub4core6detail13_kernel_agentINS1_8__reduce11ReduceAgentINS0_12zip_iteratorIN4cuda3std3__45tupleIJNS0_10device_ptrIdEENS0_17counting_iteratorIlNS0_11use_defaultESF_SF_EEEEEEEPNSB_IJdlEEESJ_iNS1_9__extrema9arg_max_fIdl10comparatorEEEEJSI_SK_iN3cub18CUB_300001_SM_100013GridEvenShareIiEENSR_9GridQueueIjEESO_EEEvDpT0__param_5[1]
)
.maxntid 256
{
	.reg .pred 	%p<215>;
	.reg .b32 	%r<437>;
	.reg .b64 	%rd<318>;
	.reg .b64 	%fd<352>;

	ld.param.u64 	%rd3, [_ZN6thrust24THRUST_300001_SM_1000_NS8cuda_cub4core6detail13_kernel_agentINS1_8__reduce11ReduceAgentINS0_12zip_iteratorIN4cuda3std3__45tupleIJNS0_10device_ptrIdEENS0_17counting_iteratorIlNS0_11use_defaultESF_SF_EEEEEEEPNSB_IJdlEEESJ_iNS1_9__extrema9arg_max_fIdl10comparatorEEEEJSI_SK_iN3cub18CUB_300001_SM_100013GridEvenShareIiEENSR_9GridQueueIjEESO_EEEvDpT0__param_0+8];
	ld.param.u64 	%rd181, [_ZN6thrust24THRUST_300001_SM_1000_NS8cuda_cub4core6detail13_kernel_agentINS1_8__reduce11ReduceAgentINS0_12zip_iteratorIN4cuda3std3__45tupleIJNS0_10device_ptrIdEENS0_17counting_iteratorIlNS0_11use_defaultESF_SF_EEEEEEEPNSB_IJdlEEESJ_iNS1_9__extrema9arg_max_fIdl10comparatorEEEEJSI_SK_iN3cub18CUB_300001_SM_100013GridEvenShareIiEENSR_9GridQueueIjEESO_EEEvDpT0__param_0];
	ld.param.u64 	%rd182, [_ZN6thrust24THRUST_300001_SM_1000_NS8cuda_cub4core6detail13_kernel_agentINS1_8__reduce11ReduceAgentINS0_12zip_iteratorIN4cuda3std3__45tupleIJNS0_10device_ptrIdEENS0_17counting_iteratorIlNS0_11use_defaultESF_SF_EEEEEEEPNSB_IJdlEEESJ_iNS1_9__extrema9arg_max_fIdl10comparatorEEEEJSI_SK_iN3cub18CUB_300001_SM_100013GridEvenShareIiEENSR_9GridQueueIjEESO_EEEvDpT0__param_4];
	ld.param.u32 	%r66, [_ZN6thrust24THRUST_300001_SM_1000_NS8cuda_cub4core6detail13_kernel_agentINS1_8__reduce11ReduceAgentINS0_12zip_iteratorIN4cuda3std3__45tupleIJNS0_10device_ptrIdEENS0_17counting_iteratorIlNS0_11use_defaultESF_SF_EEEEEEEPNSB_IJdlEEESJ_iNS1_9__extrema9arg_max_fIdl10comparatorEEEEJSI_SK_iN3cub18CUB_300001_SM_100013GridEvenShareIiEENSR_9GridQueueIjEESO_EEEvDpT0__param_2];
	cvta.to.global.u64 	%rd1, %rd182;
	cvta.to.global.u64 	%rd2, %rd181;
	mov.u32 	%r1, %ctaid.x;
	mul.lo.s32 	%r2, %r1, 1280;
	mov.u32 	%r67, %nctaid.x;
	mul.lo.s32 	%r3, %r67, 1280;
	add.s32 	%r68, %r2, 1280;
	setp.le.s32 	%p1, %r68, %r66;
	@%p1 bra 	$L__BB5_121;
	sub.s32 	%r4, %r66, %r2;
	mov.u32 	%r5, %tid.x;
	setp.ge.s32 	%p98, %r5, %r4;
	mov.f64 	%fd298, 0d0000000000000000;
	mov.b64 	%rd264, 0;
	mov.u32 	%r420, %r5;
	@%p98 bra 	$L__BB5_3;
	add.s32 	%r190, %r2, %r5;
	cvt.s64.s32 	%rd219, %r190;
	mul.wide.s32 	%rd220, %r190, 8;
	add.s64 	%rd221, %rd2, %rd220;
	add.s64 	%rd264, %rd3, %rd219;
	ld.global.f64 	%fd298, [%rd221];
	add.s32 	%r420, %r5, 256;
$L__BB5_3:
	setp.ge.s32 	%p99, %r420, %r4;
	@%p99 bra 	$L__BB5_25;
	not.b32 	%r191, %r420;
	add.s32 	%r192, %r66, %r191;
	sub.s32 	%r8, %r192, %r2;
	and.b32  	%r193, %r8, 768;
	setp.eq.s32 	%p100, %r193, 768;
	@%p100 bra 	$L__BB5_10;
	add.s32 	%r418, %r420, %r2;
	shr.u32 	%r194, %r8, 8;
	add.s32 	%r195, %r194, 1;
	and.b32  	%r196, %r195, 3;
	neg.s32 	%r417, %r196;
$L__BB5_6:
	.pragma "nounroll";
	mov.u64 	%rd6, %rd264;
	mov.f64 	%fd3, %fd298;
	cvt.s64.s32 	%rd223, %r418;
	add.s64 	%rd7, %rd3, %rd223;
	mul.wide.s32 	%rd224, %r418, 8;
	add.s64 	%rd225, %rd2, %rd224;
	ld.global.f64 	%fd4, [%rd225];
	abs.f64 	%fd5, %fd3;
	abs.f64 	%fd6, %fd4;
	setp.lt.f64 	%p101, %fd5, %fd6;
	mov.u64 	%rd264, %rd7;
	mov.f64 	%fd298, %fd4;
	@%p101 bra 	$L__BB5_9;
	setp.lt.f64 	%p102, %fd6, %fd5;
	mov.u64 	%rd264, %rd6;
	mov.f64 	%fd298, %fd3;
	@%p102 bra 	$L__BB5_9;
	setp.lt.s64 	%p103, %rd6, %rd7;
	min.s64 	%rd264, %rd6, %rd7;
	selp.f64 	%fd298, %fd3, %fd4, %p103;
$L__BB5_9:
	add.s32 	%r420, %r420, 256;
	add.s32 	%r418, %r418, 256;
	add.s32 	%r417, %r417, 1;
	setp.ne.s32 	%p104, %r417, 0;
	@%p104 bra 	$L__BB5_6;
$L__BB5_10:
	setp.lt.u32 	%p105, %r8, 768;
	@%p105 bra 	$L__BB5_25;
	add.s32 	%r421, %r420, %r2;
	add.s32 	%r424, %r421, 256;
	add.s32 	%r423, %r421, 512;
	add.s32 	%r422, %r421, 768;
	add.s64 	%rd12, %rd2, 4096;
$L__BB5_12:
	cvt.s64.s32 	%rd226, %r424;
	add.s64 	%rd14, %rd3, %rd226;
	cvt.s64.s32 	%rd227, %r423;
	add.s64 	%rd15, %rd3, %rd227;
	cvt.s64.s32 	%rd228, %r422;
	add.s64 	%rd16, %rd3, %rd228;
	cvt.s64.s32 	%rd229, %r421;
	mul.wide.s32 	%rd230, %r421, 8;
	add.s64 	%rd17, %rd12, %rd230;
	add.s64 	%rd18, %rd3, %rd229;
	ld.global.f64 	%fd12, [%rd17+-4096];
	abs.f64 	%fd13, %fd298;
	abs.f64 	%fd14, %fd12;
	setp.lt.f64 	%p106, %fd13, %fd14;
	mov.u64 	%rd261, %rd18;
	mov.f64 	%fd295, %fd12;
	@%p106 bra 	$L__BB5_15;
	setp.lt.f64 	%p107, %fd14, %fd13;
	mov.u64 	%rd261, %rd264;
	mov.f64 	%fd295, %fd298;
	@%p107 bra 	$L__BB5_15;
	setp.lt.s64 	%p108, %rd264, %rd18;
	min.s64 	%rd261, %rd264, %rd18;
	selp.f64 	%fd295, %fd298, %fd12, %p108;
$L__BB5_15:
	ld.global.f64 	%fd17, [%rd17+-2048];
	abs.f64 	%fd18, %fd295;
	abs.f64 	%fd19, %fd17;
	setp.lt.f64 	%p109, %fd18, %fd19;
	mov.u64 	%rd262, %rd14;
	mov.f64 	%fd296, %fd17;
	@%p109 bra 	$L__BB5_18;
	setp.lt.f64 	%p110, %fd19, %fd18;
	mov.u64 	%rd262, %rd261;
	mov.f64 	%fd296, %fd295;
	@%p110 bra 	$L__BB5_18;
	setp.lt.s64 	%p111, %rd261, %rd14;
	min.s64 	%rd262, %rd261, %rd14;
	selp.f64 	%fd296, %fd295, %fd17, %p111;
$L__BB5_18:
	ld.global.f64 	%fd22, [%rd17];
	abs.f64 	%fd23, %fd296;
	abs.f64 	%fd24, %fd22;
	setp.lt.f64 	%p112, %fd23, %fd24;
	mov.u64 	%rd263, %rd15;
	mov.f64 	%fd297, %fd22;
	@%p112 bra 	$L__BB5_21;
	setp.lt.f64 	%p113, %fd24, %fd23;
	mov.u64 	%rd263, %rd262;
	mov.f64 	%fd297, %fd296;
	@%p113 bra 	$L__BB5_21;
	setp.lt.s64 	%p114, %rd262, %rd15;
	min.s64 	%rd263, %rd262, %rd15;
	selp.f64 	%fd297, %fd296, %fd22, %p114;
$L__BB5_21:
	ld.global.f64 	%fd27, [%rd17+2048];
	abs.f64 	%fd28, %fd297;
	abs.f64 	%fd29, %fd27;
	setp.lt.f64 	%p115, %fd28, %fd29;
	mov.u64 	%rd264, %rd16;
	mov.f64 	%fd298, %fd27;
	@%p115 bra 	$L__BB5_24;
	setp.lt.f64 	%p116, %fd29, %fd28;
	mov.u64 	%rd264, %rd263;
	mov.f64 	%fd298, %fd297;
	@%p116 bra 	$L__BB5_24;
	setp.lt.s64 	%p117, %rd263, %rd16;
	min.s64 	%rd264, %rd263, %rd16;
	selp.f64 	%fd298, %fd297, %fd27, %p117;
$L__BB5_24:
	add.s32 	%r420, %r420, 1024;
	add.s32 	%r424, %r424, 1024;
	add.s32 	%r423, %r423, 1024;
	add.s32 	%r422, %r422, 1024;
	add.s32 	%r421, %r421, 1024;
	setp.lt.s32 	%p118, %r420, %r4;
	@%p118 bra 	$L__BB5_12;
$L__BB5_25:
	setp.lt.s32 	%p119, %r4, 256;
	@%p119 bra 	$L__BB5_70;
	// begin inline asm
	mov.u32 %r310, %laneid;
	// end inline asm
	mov.b64 	%rd241, %fd298;
	mov.b64 	{%r312, %r317}, %rd241;
	mov.b32 	%r328, 1;
	mov.b32 	%r329, 31;
	mov.b32 	%r330, -1;
	// begin inline asm
	shfl.sync.down.b32 %r311, %r312, %r328, %r329, %r330;
	// end inline asm
	// begin inline asm
	shfl.sync.down.b32 %r316, %r317, %r328, %r329, %r330;
	// end inline asm
	mov.b64 	%rd242, {%r311, %r316};
	mov.b64 	%fd33, %rd242;
	mov.b64 	{%r322, %r327}, %rd264;
	// begin inline asm
	shfl.sync.down.b32 %r321, %r322, %r328, %r329, %r330;
	// end inline asm
	// begin inline asm
	shfl.sync.down.b32 %r326, %r327, %r328, %r329, %r330;
	// end inline asm
	mov.b64 	%rd28, {%r321, %r326};
	setp.gt.s32 	%p171, %r310, 30;
	mov.u64 	%rd266, %rd264;
	mov.f64 	%fd300, %fd298;
	@%p171 bra 	$L__BB5_30;
	abs.f64 	%fd34, %fd298;
	abs.f64 	%fd35, %fd33;
	setp.lt.f64 	%p172, %fd34, %fd35;
	mov.u64 	%rd266, %rd28;
	mov.f64 	%fd300, %fd33;
	@%p172 bra 	$L__BB5_30;
	setp.lt.f64 	%p173, %fd35, %fd34;
	mov.u64 	%rd266, %rd264;
	mov.f64 	%fd300, %fd298;
	@%p173 bra 	$L__BB5_30;
	setp.lt.s64 	%p174, %rd264, %rd28;
	min.s64 	%rd266, %rd264, %rd28;
	selp.f64 	%fd300, %fd298, %fd33, %p174;
$L__BB5_30:
	mov.b64 	%rd243, %fd300;
	mov.b64 	{%r332, %r337}, %rd243;
	mov.b32 	%r348, 2;
	mov.b32 	%r349, 31;
	mov.b32 	%r350, -1;
	// begin inline asm
	shfl.sync.down.b32 %r331, %r332, %r348, %r349, %r350;
	// end inline asm
	// begin inline asm
	shfl.sync.down.b32 %r336, %r337, %r348, %r349, %r350;
	// end inline asm
	mov.b64 	%rd244, {%r331, %r336};
	mov.b64 	%fd38, %rd244;
	mov.b64 	{%r342, %r347}, %rd266;
	// begin inline asm
	shfl.sync.down.b32 %r341, %r342, %r348, %r349, %r350;
	// end inline asm
	// begin inline asm
	shfl.sync.down.b32 %r346, %r347, %r348, %r349, %r350;
	// end inline asm
	mov.b64 	%rd31, {%r341, %r346};
	setp.gt.s32 	%p175, %r310, 29;
	mov.u64 	%rd267, %rd266;
	mov.f64 	%fd301, %fd300;
	@%p175 bra 	$L__BB5_34;
	abs.f64 	%fd39, %fd300;
	abs.f64 	%fd40, %fd38;
	setp.lt.f64 	%p176, %fd39, %fd40;
	mov.u64 	%rd267, %rd31;
	mov.f64 	%fd301, %fd38;
	@%p176 bra 	$L__BB5_34;
	setp.lt.f64 	%p177, %fd40, %fd39;
	mov.u64 	%rd267, %rd266;
	mov.f64 	%fd301, %fd300;
	@%p177 bra 	$L__BB5_34;
	setp.lt.s64 	%p178, %rd266, %rd31;
	min.s64 	%rd267, %rd266, %rd31;
	selp.f64 	%fd301, %fd300, %fd38, %p178;
$L__BB5_34:
	mov.b64 	%rd245, %fd301;
	mov.b64 	{%r352, %r357}, %rd245;
	mov.b32 	%r368, 4;
	mov.b32 	%r369, 31;
	mov.b32 	%r370, -1;
	// begin inline asm
	shfl.sync.down.b32 %r351, %r352, %r368, %r369, %r370;
	// end inline asm
	// begin inline asm
	shfl.sync.down.b32 %r356, %r357, %r368, %r369, %r370;
	// end inline asm
	mov.b64 	%rd246, {%r351, %r356};
	mov.b64 	%fd43, %rd246;
	mov.b64 	{%r362, %r367}, %rd267;
	// begin inline asm
	shfl.sync.down.b32 %r361, %r362, %r368, %r369, %r370;
	// end inline asm
	// begin inline asm
	shfl.sync.down.b32 %r366, %r367, %r368, %r369, %r370;
	// end inline asm
	mov.b64 	%rd34, {%r361, %r366};
	setp.gt.s32 	%p179, %r310, 27;
	mov.u64 	%rd268, %rd267;
	mov.f64 	%fd302, %fd301;
	@%p179 bra 	$L__BB5_38;
	abs.f64 	%fd44, %fd301;
	abs.f64 	%fd45, %fd43;
	setp.lt.f64 	%p180, %fd44, %fd45;
	mov.u64 	%rd268, %rd34;
	mov.f64 	%fd302, %fd43;
	@%p180 bra 	$L__BB5_38;
	setp.lt.f64 	%p181, %fd45, %fd44;
	mov.u64 	%rd268, %rd267;
	mov.f64 	%fd302, %fd301;
	@%p181 bra 	$L__BB5_38;
	setp.lt.s64 	%p182, %rd267, %rd34;
	min.s64 	%rd268, %rd267, %rd34;
	selp.f64 	%fd302, %fd301, %fd43, %p182;
$L__BB5_38:
	mov.b64 	%rd247, %fd302;
	mov.b64 	{%r372, %r377}, %rd247;
	mov.b32 	%r388, 8;
	mov.b32 	%r389, 31;
	mov.b32 	%r390, -1;
	// begin inline asm
	shfl.sync.down.b32 %r371, %r372, %r388, %r389, %r390;
	// end inline asm
	// begin inline asm
	shfl.sync.down.b32 %r376, %r377, %r388, %r389, %r390;
	// end inline asm
	mov.b64 	%rd248, {%r371, %r376};
	mov.b64 	%fd48, %rd248;
	mov.b64 	{%r382, %r387}, %rd268;
	// begin inline asm
	shfl.sync.down.b32 %r381, %r382, %r388, %r389, %r390;
	// end inline asm
	// begin inline asm
	shfl.sync.down.b32 %r386, %r387, %r388, %r389, %r390;
	// end inline asm
	mov.b64 	%rd37, {%r381, %r386};
	setp.gt.s32 	%p183, %r310, 23;
	mov.u64 	%rd269, %rd268;
	mov.f64 	%fd303, %fd302;
	@%p183 bra 	$L__BB5_42;
	abs.f64 	%fd49, %fd302;
	abs.f64 	%fd50, %fd48;
	setp.lt.f64 	%p184, %fd49, %fd50;
	mov.u64 	%rd269, %rd37;
	mov.f64 	%fd303, %fd48;
	@%p184 bra 	$L__BB5_42;
	setp.lt.f64 	%p185, %fd50, %fd49;
	mov.u64 	%rd269, %rd268;
	mov.f64 	%fd303, %fd302;
	@%p185 bra 	$L__BB5_42;
	setp.lt.s64 	%p186, %rd268, %rd37;
	min.s64 	%rd269, %rd268, %rd37;
	selp.f64 	%fd303, %fd302, %fd48, %p186;
$L__BB5_42:
	mov.b64 	%rd249, %fd303;
	mov.b64 	{%r392, %r397}, %rd249;
	mov.b32 	%r408, 16;
	mov.b32 	%r409, 31;
	mov.b32 	%r410, -1;
	// begin inline asm
	shfl.sync.down.b32 %r391, %r392, %r408, %r409, %r410;
	// end inline asm
	// begin inline asm
	shfl.sync.down.b32 %r396, %r397, %r408, %r409, %r410;
	// end inline asm
	mov.b64 	%rd250, {%r391, %r396};
	mov.b64 	%fd53, %rd250;
	mov.b64 	{%r402, %r407}, %rd269;
	// begin inline asm
	shfl.sync.down.b32 %r401, %r402, %r408, %r409, %r410;
	// end inline asm
	// begin inline asm
	shfl.sync.down.b32 %r406, %r407, %r408, %r409, %r410;
	// end inline asm
	mov.b64 	%rd40, {%r401, %r406};
	setp.gt.s32 	%p187, %r310, 15;
	mov.u64 	%rd317, %rd269;
	mov.f64 	%fd351, %fd303;
	@%p187 bra 	$L__BB5_46;
	abs.f64 	%fd54, %fd303;
	abs.f64 	%fd55, %fd53;
	setp.lt.f64 	%p188, %fd54, %fd55;
	mov.u64 	%rd317, %rd40;
	mov.f64 	%fd351, %fd53;
	@%p188 bra 	$L__BB5_46;
	setp.lt.f64 	%p189, %fd55, %fd54;
	mov.u64 	%rd317, %rd269;
	mov.f64 	%fd351, %fd303;
	@%p189 bra 	$L__BB5_46;
	setp.lt.s64 	%p190, %rd269, %rd40;
	min.s64 	%rd317, %rd269, %rd40;
	selp.f64 	%fd351, %fd303, %fd53, %p190;
$L__BB5_46:
	setp.ne.s32 	%p191, %r310, 0;
	@%p191 bra 	$L__BB5_48;
	shr.u32 	%r411, %r5, 1;
	and.b32  	%r412, %r411, 496;
	mov.u32 	%r413, _ZN6thrust24THRUST_300001_SM_1000_NS8cuda_cub4core6detail5shmemE;
	add.s32 	%r414, %r413, %r412;
	st.shared.f64 	[%r414+8], %fd351;
	st.shared.u64 	[%r414+16], %rd317;
$L__BB5_48:
	bar.sync 	0;
	setp.ne.s32 	%p192, %r5, 0;
	@%p192 bra 	$L__BB5_208;
	ld.shared.f64 	%fd58, [_ZN6thrust24THRUST_300001_SM_1000_NS8cuda_cub4core6detail5shmemE+24];
	ld.shared.u64 	%rd43, [_ZN6thrust24THRUST_300001_SM_1000_NS8cuda_cub4core6detail5shmemE+32];
	abs.f64 	%fd59, %fd351;
	abs.f64 	%fd60, %fd58;
	setp.lt.f64 	%p193, %fd59, %fd60;
	mov.u64 	%rd271, %rd43;
	mov.f64 	%fd305, %fd58;
	@%p193 bra 	$L__BB5_52;
	setp.lt.f64 	%p194, %fd60, %fd59;
	mov.u64 	%rd271, %rd317;
	mov.f64 	%fd305, %fd351;
	@%p194 bra 	$L__BB5_52;
	setp.lt.s64 	%p195, %rd317, %rd43;
	min.s64 	%rd271, %rd317, %rd43;
	selp.f64 	%fd305, %fd351, %fd58, %p195;
$L__BB5_52:
	ld.shared.f64 	%fd63, [_ZN6thrust24THRUST_300001_SM_1000_NS8cuda_cub4core6detail5shmemE+40];
	ld.shared.u64 	%rd46, [_ZN6thrust24THRUST_300001_SM_1000_NS8cuda_cub4core6detail5shmemE+48];
	abs.f64 	%fd64, %fd305;
	abs.f64 	%fd65, %fd63;
	setp.lt.f64 	%p196, %fd64, %fd65;
	mov.u64 	%rd272, %rd46;
	mov.f64 	%fd306, %fd63;
	@%p196 bra 	$L__BB5_55;
	setp.lt.f64 	%p197, %fd65, %fd64;
	mov.u64 	%rd272, %rd271;
	mov.f64 	%fd306, %fd305;
	@%p197 bra 	$L__BB5_55;
	setp.lt.s64 	%p198, %rd271, %rd46;
	min.s64 	%rd272, %rd271, %rd46;
	selp.f64 	%fd306, %fd305, %fd63, %p198;
$L__BB5_55:
	ld.shared.f64 	%fd68, [_ZN6thrust24THRUST_300001_SM_1000_NS8cuda_cub4core6detail5shmemE+56];
	ld.shared.u64 	%rd49, [_ZN6thrust24THRUST_300001_SM_1000_NS8cuda_cub4core6detail5shmemE+64];
	abs.f64 	%fd69, %fd306;
	abs.f64 	%fd70, %fd68;
	setp.lt.f64 	%p199, %fd69, %fd70;
	mov.u64 	%rd273, %rd49;
	mov.f64 	%fd307, %fd68;
	@%p199 bra 	$L__BB5_58;
	setp.lt.f64 	%p200, %fd70, %fd69;
	mov.u64 	%rd273, %rd272;
	mov.f64 	%fd307, %fd306;
	@%p200 bra 	$L__BB5_58;
	setp.lt.s64 	%p201, %rd272, %rd49;
	min.s64 	%rd273, %rd272, %rd49;
	selp.f64 	%fd307, %fd306, %fd68, %p201;
$L__BB5_58:
	ld.shared.f64 	%fd73, [_ZN6thrust24THRUST_300001_SM_1000_NS8cuda_cub4core6detail5shmemE+72];
	ld.shared.u64 	%rd52, [_ZN6thrust24THRUST_300001_SM_1000_NS8cuda_cub4core6detail5shmemE+80];
	abs.f64 	%fd74, %fd307;
	abs.f64 	%fd75, %fd73;
	setp.lt.f64 	%p202, %fd74, %fd75;
	mov.u64 	%rd274, %rd52;
	mov.f64 	%fd308, %fd73;
	@%p202 bra 	$L__BB5_61;
	setp.lt.f64 	%p203, %fd75, %fd74;
	mov.u64 	%rd274, %rd273;
	mov.f64 	%fd308, %fd307;
	@%p203 bra 	$L__BB5_61;
	setp.lt.s64 	%p204, %rd273, %rd52;
	min.s64 	%rd274, %rd273, %rd52;
	selp.f64 	%fd308, %fd307, %fd73, %p204;
$L__BB5_61:
	ld.shared.f64 	%fd78, [_ZN6thrust24THRUST_300001_SM_1000_NS8cuda_cub4core6detail5shmemE+88];
	ld.shared.u64 	%rd55, [_ZN6thrust24THRUST_300001_SM_1000_NS8cuda_cub4core6detail5shmemE+96];
	abs.f64 	%fd79, %fd308;
	abs.f64 	%fd80, %fd78;
	setp.lt.f64 	%p205, %fd79, %fd80;
	mov.u64 	%rd275, %rd55;
	mov.f64 	%fd309, %fd78;
	@%p205 bra 	$L__BB5_64;
	setp.lt.f64 	%p206, %fd80, %fd79;
	mov.u64 	%rd275, %rd274;
	mov.f64 	%fd309, %fd308;
	@%p206 bra 	$L__BB5_64;
	setp.lt.s64 	%p207, %rd274, %rd55;
	min.s64 	%rd275, %rd274, %rd55;
	selp.f64 	%fd309, %fd308, %fd78, %p207;
$L__BB5_64:
	ld.shared.f64 	%fd83, [_ZN6thrust24THRUST_300001_SM_1000_NS8cuda_cub4core6detail5shmemE+104];
	ld.shared.u64 	%rd58, [_ZN6thrust24THRUST_300001_SM_1000_NS8cuda_cub4core6detail5shmemE+112];
	abs.f64 	%fd84, %fd309;
	abs.f64 	%fd85, %fd83;
	setp.lt.f64 	%p208, %fd84, %fd85;
	mov.u64 	%rd276, %rd58;
	mov.f64 	%fd310, %fd83;
	@%p208 bra 	$L__BB5_67;
	setp.lt.f64 	%p209, %fd85, %fd84;
	mov.u64 	%rd276, %rd275;
	mov.f64 	%fd310, %fd309;
	@%p209 bra 	$L__BB5_67;
	setp.lt.s64 	%p210, %rd275, %rd58;
	min.s64 	%rd276, %rd275, %rd58;
	selp.f64 	%fd310, %fd309, %fd83, %p210;
$L__BB5_67:
	ld.shared.f64 	%fd88, [_ZN6thrust24THRUST_300001_SM_1000_NS8cuda_cub4core6detail5shmemE+120];
	ld.shared.u64 	%rd61, [_ZN6thrust24THRUST_300001_SM_1000_NS8cuda_cub4core6detail5shmemE+128];
	abs.f64 	%fd89, %fd310;
	abs.f64 	%fd90, %fd88;
	setp.lt.f64 	%p211, %fd89, %fd90;
	mov.u64 	%rd317, %rd61;
	mov.f64 	%fd351, %fd88;
	@%p211 bra 	$L__BB5_208;
	setp.lt.f64 	%p212, %fd90, %fd89;
	mov.u64 	%rd317, %rd276;
	mov.f64 	%fd351, %fd310;
	@%p212 bra 	$L__BB5_208;
	setp.lt.s64 	%p213, %rd276, %rd61;
	min.s64 	%rd317, %rd276, %rd61;
	selp.f64 	%fd351, %fd310, %fd88, %p213;
	bra.uni 	$L__BB5_208;
$L__BB5_70:
	// begin inline asm
	mov.u32 %r197, %laneid;
	// end inline asm
	and.b32  	%r218, %r5, 992;
	add.s32 	%r219, %r218, 32;
	setp.gt.s32 	%p120, %r219, %r4;
	not.b32 	%r220, %r218;
	add.s32 	%r221, %r4, %r220;
	selp.b32 	%r216, %r221, 31, %p120;
	mov.b64 	%rd231, %fd298;
	mov.b64 	{%r199, %r204}, %rd231;
	mov.b32 	%r215, 1;
	mov.b32 	%r217, -1;
	// begin inline asm
	shfl.sync.down.b32 %r198, %r199, %r215, %r216, %r217;
	// end inline asm
	// begin inline asm
	shfl.sync.down.b32 %r203, %r204, %r215, %r216, %r217;
	// end inline asm
	mov.b64 	%rd232, {%r198, %r203};
	mov.b64 	%fd92, %rd232;
	mov.b64 	{%r209, %r214}, %rd264;
	// begin inline asm
	shfl.sync.down.b32 %r208, %r209, %r215, %r216, %r217;
	// end inline asm
	// begin inline asm
	shfl.sync.down.b32 %r213, %r214, %r215, %r216, %r217;
	// end inline asm
	mov.b64 	%rd63, {%r208, %r213};
	setp.ge.s32 	%p121, %r197, %r216;
	mov.u64 	%rd277, %rd264;
	mov.f64 	%fd311, %fd298;
	@%p121 bra 	$L__BB5_74;
	abs.f64 	%fd93, %fd298;
	abs.f64 	%fd94, %fd92;
	setp.lt.f64 	%p122, %fd93, %fd94;
	mov.u64 	%rd277, %rd63;
	mov.f64 	%fd311, %fd92;
	@%p122 bra 	$L__BB5_74;
	setp.lt.f64 	%p123, %fd94, %fd93;
	mov.u64 	%rd277, %rd264;
	mov.f64 	%fd311, %fd298;
	@%p123 bra 	$L__BB5_74;
	setp.lt.s64 	%p124, %rd264, %rd63;
	min.s64 	%rd277, %rd264, %rd63;
	selp.f64 	%fd311, %fd298, %fd92, %p124;
$L__BB5_74:
	mov.b64 	%rd233, %fd311;
	mov.b64 	{%r223, %r228}, %rd233;
	mov.b32 	%r239, 2;
	mov.b32 	%r241, -1;
	// begin inline asm
	shfl.sync.down.b32 %r222, %r223, %r239, %r216, %r241;
	// end inline asm
	// begin inline asm
	shfl.sync.down.b32 %r227, %r228, %r239, %r216, %r241;
	// end inline asm
	mov.b64 	%rd234, {%r222, %r227};
	mov.b64 	%fd97, %rd234;
	mov.b64 	{%r233, %r238}, %rd277;
	// begin inline asm
	shfl.sync.down.b32 %r232, %r233, %r239, %r216, %r241;
	// end inline asm
	// begin inline asm
	shfl.sync.down.b32 %r237, %r238, %r239, %r216, %r241;
	// end inline asm
	mov.b64 	%rd66, {%r232, %r237};
	add.s32 	%r242, %r197, 2;
	setp.gt.s32 	%p125, %r242, %r216;
	mov.u64 	%rd278, %rd277;
	mov.f64 	%fd312, %fd311;
	@%p125 bra 	$L__BB5_78;
	abs.f64 	%fd98, %fd311;
	abs.f64 	%fd99, %fd97;
	setp.lt.f64 	%p126, %fd98, %fd99;
	mov.u64 	%rd278, %rd66;
	mov.f64 	%fd312, %fd97;
	@%p126 bra 	$L__BB5_78;
	setp.lt.f64 	%p127, %fd99, %fd98;
	mov.u64 	%rd278, %rd277;
	mov.f64 	%fd312, %fd311;
	@%p127 bra 	$L__BB5_78;
	setp.lt.s64 	%p128, %rd277, %rd66;
	min.s64 	%rd278, %rd277, %rd66;
	selp.f64 	%fd312, %fd311, %fd97, %p128;
$L__BB5_78:
	mov.b64 	%rd235, %fd312;
	mov.b64 	{%r244, %r249}, %rd235;
	mov.b32 	%r260, 4;
	mov.b32 	%r262, -1;
	// begin inline asm
	shfl.sync.down.b32 %r243, %r244, %r260, %r216, %r262;
	// end inline asm
	// begin inline asm
	shfl.sync.down.b32 %r248, %r249, %r260, %r216, %r262;
	// end inline asm
	mov.b64 	%rd236, {%r243, %r248};
	mov.b64 	%fd102, %rd236;
	mov.b64 	{%r254, %r259}, %rd278;
	// begin inline asm
	shfl.sync.down.b32 %r253, %r254, %r260, %r216, %r262;
	// end inline asm
	// begin inline asm
	shfl.sync.down.b32 %r258, %r259, %r260, %r216, %r262;
	// end inline asm
	mov.b64 	%rd69, {%r253, %r258};
	add.s32 	%r263, %r197, 4;
	setp.gt.s32 	%p129, %r263, %r216;
	mov.u64 	%rd279, %rd278;
	mov.f64 	%fd313, %fd312;
	@%p129 bra 	$L__BB5_82;
	abs.f64 	%fd103, %fd312;
	abs.f64 	%fd104, %fd102;
	setp.lt.f64 	%p130, %fd103, %fd104;
	mov.u64 	%rd279, %rd69;
	mov.f64 	%fd313, %fd102;
	@%p130 bra 	$L__BB5_82;
	setp.lt.f64 	%p131, %fd104, %fd103;
	mov.u64 	%rd279, %rd278;
	mov.f64 	%fd313, %fd312;
	@%p131 bra 	$L__BB5_82;
	setp.lt.s64 	%p132, %rd278, %rd69;
	min.s64 	%rd279, %rd278, %rd69;
	selp.f64 	%fd313, %fd312, %fd102, %p132;
$L__BB5_82:
	mov.b64 	%rd237, %fd313;
	mov.b64 	{%r265, %r270}, %rd237;
	mov.b32 	%r281, 8;
	mov.b32 	%r283, -1;
	// begin inline asm
	shfl.sync.down.b32 %r264, %r265, %r281, %r216, %r283;
	// end inline asm
	// begin inline asm
	shfl.sync.down.b32 %r269, %r270, %r281, %r216, %r283;
	// end inline asm
	mov.b64 	%rd238, {%r264, %r269};
	mov.b64 	%fd107, %rd238;
	mov.b64 	{%r275, %r280}, %rd279;
	// begin inline asm
	shfl.sync.down.b32 %r274, %r275, %r281, %r216, %r283;
	// end inline asm
	// begin inline asm
	shfl.sync.down.b32 %r279, %r280, %r281, %r216, %r283;
	// end inline asm
	mov.b64 	%rd72, {%r274, %r279};
	add.s32 	%r284, %r197, 8;
	setp.gt.s32 	%p133, %r284, %r216;
	mov.u64 	%rd280, %rd279;
	mov.f64 	%fd314, %fd313;
	@%p133 bra 	$L__BB5_86;
	abs.f64 	%fd108, %fd313;
	abs.f64 	%fd109, %fd107;
	setp.lt.f64 	%p134, %fd108, %fd109;
	mov.u64 	%rd280, %rd72;
	mov.f64 	%fd314, %fd107;
	@%p134 bra 	$L__BB5_86;
	setp.lt.f64 	%p135, %fd109, %fd108;
	mov.u64 	%rd280, %rd279;
	mov.f64 	%fd314, %fd313;
	@%p135 bra 	$L__BB5_86;
	setp.lt.s64 	%p136, %rd279, %rd72;
	min.s64 	%rd280, %rd279, %rd72;
	selp.f64 	%fd314, %fd313, %fd107, %p136;
$L__BB5_86:
	mov.b64 	%rd239, %fd314;
	mov.b64 	{%r286, %r291}, %rd239;
	mov.b32 	%r302, 16;
	mov.b32 	%r304, -1;
	// begin inline asm
	shfl.sync.down.b32 %r285, %r286, %r302, %r216, %r304;
	// end inline asm
	// begin inline asm
	shfl.sync.down.b32 %r290, %r291, %r302, %r216, %r304;
	// end inline asm
	mov.b64 	%rd240, {%r285, %r290};
	mov.b64 	%fd112, %rd240;
	mov.b64 	{%r296, %r301}, %rd280;
	// begin inline asm
	shfl.sync.down.b32 %r295, %r296, %r302, %r216, %r304;
	// end inline asm
	// begin inline asm
	shfl.sync.down.b32 %r300, %r301, %r302, %r216, %r304;
	// end inline asm
	mov.b64 	%rd75, {%r295, %r300};
	add.s32 	%r305, %r197, 16;
	setp.gt.s32 	%p137, %r305, %r216;
	mov.u64 	%rd317, %rd280;
	mov.f64 	%fd351, %fd314;
	@%p137 bra 	$L__BB5_90;
	abs.f64 	%fd113, %fd314;
	abs.f64 	%fd114, %fd112;
	setp.lt.f64 	%p138, %fd113, %fd114;
	mov.u64 	%rd317, %rd75;
	mov.f64 	%fd351, %fd112;
	@%p138 bra 	$L__BB5_90;
	setp.lt.f64 	%p139, %fd114, %fd113;
	mov.u64 	%rd317, %rd280;
	mov.f64 	%fd351, %fd314;
	@%p139 bra 	$L__BB5_90;
	setp.lt.s64 	%p140, %rd280, %rd75;
	min.s64 	%rd317, %rd280, %rd75;
	selp.f64 	%fd351, %fd314, %fd112, %p140;
$L__BB5_90:
	setp.ne.s32 	%p141, %r197, 0;
	@%p141 bra 	$L__BB5_92;
	shr.u32 	%r306, %r5, 1;
	and.b32  	%r307, %r306, 496;
	mov.u32 	%r308, _ZN6thrust24THRUST_300001_SM_1000_NS8cuda_cub4core6detail5shmemE;
	add.s32 	%r309, %r308, %r307;
	st.shared.f64 	[%r309+8], %fd351;
	st.shared.u64 	[%r309+16], %rd317;
$L__BB5_92:
	bar.sync 	0;
	setp.ne.s32 	%p142, %r5, 0;
	@%p142 bra 	$L__BB5_208;
	setp.lt.s32 	%p143, %r4, 33;
	mov.f64 	%fd316, %fd351;
	mov.u64 	%rd282, %rd317;
	@%p143 bra 	$L__BB5_97;
	ld.shared.f64 	%fd117, [_ZN6thrust24THRUST_300001_SM_1000_NS8cuda_cub4core6detail5shmemE+24];
	ld.shared.u64 	%rd78, [_ZN6thrust24THRUST_300001_SM_1000_NS8cuda_cub4core6detail5shmemE+32];
	abs.f64 	%fd118, %fd351;
	abs.f64 	%fd119, %fd117;
	setp.lt.f64 	%p144, %fd118, %fd119;
	mov.f64 	%fd316, %fd117;
	mov.u64 	%rd282, %rd78;
	@%p144 bra 	$L__BB5_97;
	setp.lt.f64 	%p145, %fd119, %fd118;
	mov.f64 	%fd316, %fd351;
	mov.u64 	%rd282, %rd317;
	@%p145 bra 	$L__BB5_97;
	setp.lt.s64 	%p146, %rd317, %rd78;
	min.s64 	%rd282, %rd317, %rd78;
	selp.f64 	%fd316, %fd351, %fd117, %p146;
$L__BB5_97:
	setp.lt.s32 	%p147, %r4, 65;
	mov.f64 	%fd317, %fd316;
	mov.u64 	%rd283, %rd282;
	@%p147 bra 	$L__BB5_101;
	ld.shared.f64 	%fd122, [_ZN6thrust24THRUST_300001_SM_1000_NS8cuda_cub4core6detail5shmemE+40];
	ld.shared.u64 	%rd81, [_ZN6thrust24THRUST_300001_SM_1000_NS8cuda_cub4core6detail5shmemE+48];
	abs.f64 	%fd123, %fd316;
	abs.f64 	%fd124, %fd122;
	setp.lt.f64 	%p148, %fd123, %fd124;
	mov.f64 	%fd317, %fd122;
	mov.u64 	%rd283, %rd81;
	@%p148 bra 	$L__BB5_101;
	setp.lt.f64 	%p149, %fd124, %fd123;
	mov.f64 	%fd317, %fd316;
	mov.u64 	%rd283, %rd282;
	@%p149 bra 	$L__BB5_101;
	setp.lt.s64 	%p150, %rd282, %rd81;
	selp.f64 	%fd317, %fd316, %fd122, %p150;
	min.s64 	%rd283, %rd282, %rd81;
$L__BB5_101:
	setp.lt.s32 	%p151, %r4, 97;
	mov.f64 	%fd318, %fd317;
	mov.u64 	%rd284, %rd283;
	@%p151 bra 	$L__BB5_105;
	ld.shared.f64 	%fd127, [_ZN6thrust24THRUST_300001_SM_1000_NS8cuda_cub4core6detail5shmemE+56];
	ld.shared.u64 	%rd84, [_ZN6thrust24THRUST_300001_SM_1000_NS8cuda_cub4core6detail5shmemE+64];
	abs.f64 	%fd128, %fd317;
	abs.f64 	%fd129, %fd127;
	setp.lt.f64 	%p152, %fd128, %fd129;
	mov.f64 	%fd318, %fd127;
	mov.u64 	%rd284, %rd84;
	@%p152 bra 	$L__BB5_105;
	setp.lt.f64 	%p153, %fd129, %fd128;
	mov.f64 	%fd318, %fd317;
	mov.u64 	%rd284, %rd283;
	@%p153 bra 	$L__BB5_105;
	setp.lt.s64 	%p154, %rd283, %rd84;
	selp.f64 	%fd318, %fd317, %fd127, %p154;
	min.s64 	%rd284, %rd283, %rd84;
$L__BB5_105:
	setp.lt.s32 	%p155, %r4, 129;
	mov.f64 	%fd319, %fd318;
	mov.u64 	%rd285, %rd284;
	@%p155 bra 	$L__BB5_109;
	ld.shared.f64 	%fd132, [_ZN6thrust24THRUST_300001_SM_1000_NS8cuda_cub4core6detail5shmemE+72];
	ld.shared.u64 	%rd87, [_ZN6thrust24THRUST_300001_SM_1000_NS8cuda_cub4core6detail5shmemE+80];
	abs.f64 	%fd133, %fd318;
	abs.f64 	%fd134, %fd132;
	setp.lt.f64 	%p156, %fd133, %fd134;
	mov.f64 	%fd319, %fd132;
	mov.u64 	%rd285, %rd87;
	@%p156 bra 	$L__BB5_109;
	setp.lt.f64 	%p157, %fd134, %fd133;
	mov.f64 	%fd319, %fd318;
	mov.u64 	%rd285, %rd284;
	@%p157 bra 	$L__BB5_109;
	setp.lt.s64 	%p158, %rd284, %rd87;
	selp.f64 	%fd319, %fd318, %fd132, %p158;
	min.s64 	%rd285, %rd284, %rd87;
$L__BB5_109:
	setp.lt.s32 	%p159, %r4, 161;
	mov.f64 	%fd320, %fd319;
	mov.u64 	%rd286, %rd285;
	@%p159 bra 	$L__BB5_113;
	ld.shared.f64 	%fd137, [_ZN6thrust24THRUST_300001_SM_1000_NS8cuda_cub4core6detail5shmemE+88];
	ld.shared.u64 	%rd90, [_ZN6thrust24THRUST_300001_SM_1000_NS8cuda_cub4core6detail5shmemE+96];
	abs.f64 	%fd138, %fd319;
	abs.f64 	%fd139, %fd137;
	setp.lt.f64 	%p160, %fd138, %fd139;
	mov.f64 	%fd320, %fd137;
	mov.u64 	%rd286, %rd90;
	@%p160 bra 	$L__BB5_113;
	setp.lt.f64 	%p161, %fd139, %fd138;
	mov.f64 	%fd320, %fd319;
	mov.u64 	%rd286, %rd285;
	@%p161 bra 	$L__BB5_113;
	setp.lt.s64 	%p162, %rd285, %rd90;
	selp.f64 	%fd320, %fd319, %fd137, %p162;
	min.s64 	%rd286, %rd285, %rd90;
$L__BB5_113:
	setp.lt.s32 	%p163, %r4, 193;
	mov.f64 	%fd321, %fd320;
	mov.u64 	%rd287, %rd286;
	@%p163 bra 	$L__BB5_117;
	ld.shared.f64 	%fd142, [_ZN6thrust24THRUST_300001_SM_1000_NS8cuda_cub4core6detail5shmemE+104];
	ld.shared.u64 	%rd93, [_ZN6thrust24THRUST_300001_SM_1000_NS8cuda_cub4core6detail5shmemE+112];
	abs.f64 	%fd143, %fd320;
	abs.f64 	%fd144, %fd142;
	setp.lt.f64 	%p164, %fd143, %fd144;
	mov.f64 	%fd321, %fd142;
	mov.u64 	%rd287, %rd93;
	@%p164 bra 	$L__BB5_117;
	setp.lt.f64 	%p165, %fd144, %fd143;
	mov.f64 	%fd321, %fd320;
	mov.u64 	%rd287, %rd286;
	@%p165 bra 	$L__BB5_117;
	setp.lt.s64 	%p166, %rd286, %rd93;
	selp.f64 	%fd321, %fd320, %fd142, %p166;
	min.s64 	%rd287, %rd286, %rd93;
$L__BB5_117:
	setp.lt.s32 	%p167, %r4, 225;
	mov.u64 	%rd317, %rd287;
	mov.f64 	%fd351, %fd321;
	@%p167 bra 	$L__BB5_208;
	ld.shared.f64 	%fd147, [_ZN6thrust24THRUST_300001_SM_1000_NS8cuda_cub4core6detail5shmemE+120];
	ld.shared.u64 	%rd96, [_ZN6thrust24THRUST_300001_SM_1000_NS8cuda_cub4core6detail5shmemE+128];
	abs.f64 	%fd148, %fd321;
	abs.f64 	%fd149, %fd147;
	setp.lt.f64 	%p168, %fd148, %fd149;
	mov.u64 	%rd317, %rd96;
	mov.f64 	%fd351, %fd147;
	@%p168 bra 	$L__BB5_208;
	setp.lt.f64 	%p169, %fd149, %fd148;
	mov.u64 	%rd317, %rd287;
	mov.f64 	%fd351, %fd321;
	@%p169 bra 	$L__BB5_208;
	setp.lt.s64 	%p170, %rd287, %rd96;
	selp.f64 	%fd351, %fd321, %fd147, %p170;
	min.s64 	%rd317, %rd287, %rd96;
	bra.uni 	$L__BB5_208;
$L__BB5_121:
	mov.u32 	%r35, %tid.x;
	cvt.s64.s32 	%rd183, %r2;
	add.s64 	%rd98, %rd3, %rd183;
	cvt.u64.u32 	%rd99, %r35;
	add.s64 	%rd184, %rd99, %rd183;
	shl.b64 	%rd185, %rd184, 3;
	add.s64 	%rd186, %rd2, %rd185;
	ld.global.f64 	%fd274, [%rd186];
	add.s32 	%r69, %r35, 256;
	cvt.u64.u32 	%rd187, %r69;
	ld.global.f64 	%fd275, [%rd186+2048];
	add.s32 	%r70, %r35, 512;
	cvt.u64.u32 	%rd188, %r70;
	ld.global.f64 	%fd276, [%rd186+4096];
	add.s32 	%r71, %r35, 768;
	cvt.u64.u32 	%rd189, %r71;
	ld.global.f64 	%fd277, [%rd186+6144];
	or.b32  	%r72, %r35, 1024;
	cvt.u64.u32 	%rd100, %r72;
	add.s64 	%rd305, %rd98, %rd100;
	ld.global.f64 	%fd339, [%rd186+8192];
	abs.f64 	%fd278, %fd274;
	abs.f64 	%fd279, %fd275;
	setp.geu.f64 	%p2, %fd278, %fd279;
	selp.f64 	%fd280, %fd274, %fd275, %p2;
	selp.b64 	%rd190, %rd99, %rd187, %p2;
	abs.f64 	%fd281, %fd280;
	abs.f64 	%fd282, %fd276;
	setp.geu.f64 	%p3, %fd281, %fd282;
	selp.f64 	%fd283, %fd280, %fd276, %p3;
	selp.b64 	%rd191, %rd190, %rd188, %p3;
	abs.f64 	%fd284, %fd283;
	abs.f64 	%fd285, %fd277;
	setp.geu.f64 	%p4, %fd284, %fd285;
	selp.f64 	%fd152, %fd283, %fd277, %p4;
	selp.b64 	%rd102, %rd191, %rd189, %p4;
	abs.f64 	%fd153, %fd152;
	abs.f64 	%fd154, %fd339;
	setp.lt.f64 	%p5, %fd153, %fd154;
	@%p5 bra 	$L__BB5_123;
	setp.lt.f64 	%p6, %fd154, %fd153;
	setp.lt.u64 	%p7, %rd102, %rd100;
	or.pred  	%p8, %p6, %p7;
	selp.f64 	%fd339, %fd152, %fd339, %p8;
	add.s64 	%rd194, %rd98, %rd102;
	selp.b64 	%rd305, %rd194, %rd305, %p8;
$L__BB5_123:
	setp.le.s32 	%p9, %r66, %r3;
	@%p9 bra 	$L__BB5_164;
	setp.ne.s32 	%p10, %r35, 0;
	@%p10 bra 	$L__BB5_126;
	atom.global.add.u32 	%r73, [%rd1+4], 1280;
	add.s32 	%r74, %r73, %r3;
	st.shared.u32 	[_ZN6thrust24THRUST_300001_SM_1000_NS8cuda_cub4core6detail5shmemE+152], %r74;
$L__BB5_126:
	bar.sync 	0;
	ld.shared.u32 	%r427, [_ZN6thrust24THRUST_300001_SM_1000_NS8cuda_cub4core6detail5shmemE+152];
	add.s32 	%r75, %r427, 1280;
	setp.gt.s32 	%p11, %r75, %r66;
	@%p11 bra 	$L__BB5_141;
	mov.f64 	%fd323, %fd339;
	mov.u64 	%rd289, %rd305;
$L__BB5_128:
	cvt.s64.s32 	%rd195, %r427;
	add.s64 	%rd196, %rd99, %rd195;
	shl.b64 	%rd197, %rd196, 3;
	add.s64 	%rd198, %rd2, %rd197;
	add.s64 	%rd290, %rd196, %rd3;
	ld.global.f64 	%fd324, [%rd198];
	add.s64 	%rd291, %rd290, 256;
	ld.global.f64 	%fd325, [%rd198+2048];
	add.s64 	%rd292, %rd290, 512;
	ld.global.f64 	%fd326, [%rd198+4096];
	add.s64 	%rd293, %rd290, 768;
	ld.global.f64 	%fd327, [%rd198+6144];
	add.s64 	%rd305, %rd290, 1024;
	ld.global.f64 	%fd339, [%rd198+8192];
	abs.f64 	%fd163, %fd323;
	abs.f64 	%fd164, %fd324;
	setp.lt.f64 	%p12, %fd163, %fd164;
	@%p12 bra 	$L__BB5_130;
	setp.lt.f64 	%p13, %fd164, %fd163;
	setp.lt.s64 	%p14, %rd289, %rd290;
	or.pred  	%p15, %p13, %p14;
	selp.f64 	%fd324, %fd323, %fd324, %p15;
	selp.b64 	%rd290, %rd289, %rd290, %p15;
$L__BB5_130:
	abs.f64 	%fd167, %fd324;
	abs.f64 	%fd168, %fd325;
	setp.lt.f64 	%p16, %fd167, %fd168;
	@%p16 bra 	$L__BB5_132;
	setp.lt.f64 	%p17, %fd168, %fd167;
	setp.lt.s64 	%p18, %rd290, %rd291;
	or.pred  	%p19, %p17, %p18;
	selp.f64 	%fd325, %fd324, %fd325, %p19;
	selp.b64 	%rd291, %rd290, %rd291, %p19;
$L__BB5_132:
	abs.f64 	%fd171, %fd325;
	abs.f64 	%fd172, %fd326;
	setp.lt.f64 	%p20, %fd171, %fd172;
	@%p20 bra 	$L__BB5_134;
	setp.lt.f64 	%p21, %fd172, %fd171;
	setp.lt.s64 	%p22, %rd291, %rd292;
	or.pred  	%p23, %p21, %p22;
	selp.f64 	%fd326, %fd325, %fd326, %p23;
	selp.b64 	%rd292, %rd291, %rd292, %p23;
$L__BB5_134:
	abs.f64 	%fd175, %fd326;
	abs.f64 	%fd176, %fd327;
	setp.lt.f64 	%p24, %fd175, %fd176;
	@%p24 bra 	$L__BB5_136;
	setp.lt.f64 	%p25, %fd176, %fd175;
	setp.lt.s64 	%p26, %rd292, %rd293;
	or.pred  	%p27, %p25, %p26;
	selp.f64 	%fd327, %fd326, %fd327, %p27;
	selp.b64 	%rd293, %rd292, %rd293, %p27;
$L__BB5_136:
	abs.f64 	%fd179, %fd327;
	abs.f64 	%fd180, %fd339;
	setp.lt.f64 	%p28, %fd179, %fd180;
	@%p28 bra 	$L__BB5_138;
	setp.lt.f64 	%p29, %fd180, %fd179;
	setp.lt.s64 	%p30, %rd293, %rd305;
	or.pred  	%p31, %p29, %p30;
	selp.f64 	%fd339, %fd327, %fd339, %p31;
	selp.b64 	%rd305, %rd293, %rd305, %p31;
$L__BB5_138:
	setp.ne.s32 	%p32, %r35, 0;
	bar.sync 	0;
	@%p32 bra 	$L__BB5_140;
	atom.global.add.u32 	%r76, [%rd1+4], 1280;
	add.s32 	%r77, %r76, %r3;
	st.shared.u32 	[_ZN6thrust24THRUST_300001_SM_1000_NS8cuda_cub4core6detail5shmemE+152], %r77;
$L__BB5_140:
	bar.sync 	0;
	ld.shared.u32 	%r427, [_ZN6thrust24THRUST_300001_SM_1000_NS8cuda_cub4core6detail5shmemE+152];
	add.s32 	%r78, %r427, 1280;
	setp.le.s32 	%p33, %r78, %r66;
	mov.f64 	%fd323, %fd339;
	mov.u64 	%rd289, %rd305;
	@%p33 bra 	$L__BB5_128;
$L__BB5_141:
	setp.le.s32 	%p34, %r66, %r427;
	@%p34 bra 	$L__BB5_164;
	sub.s32 	%r40, %r66, %r427;
	setp.ge.s32 	%p35, %r35, %r40;
	@%p35 bra 	$L__BB5_164;
	not.b32 	%r79, %r35;
	add.s32 	%r80, %r66, %r79;
	sub.s32 	%r41, %r80, %r427;
	and.b32  	%r81, %r41, 768;
	setp.eq.s32 	%p36, %r81, 768;
	mov.u32 	%r431, %r35;
	@%p36 bra 	$L__BB5_149;
	add.s32 	%r429, %r35, %r427;
	shr.u32 	%r82, %r41, 8;
	add.s32 	%r83, %r82, 1;
	and.b32  	%r84, %r83, 3;
	neg.s32 	%r428, %r84;
	mov.u32 	%r431, %r35;
$L__BB5_145:
	.pragma "nounroll";
	mov.u64 	%rd122, %rd305;
	mov.f64 	%fd184, %fd339;
	cvt.s64.s32 	%rd200, %r429;
	add.s64 	%rd123, %rd3, %rd200;
	mul.wide.s32 	%rd201, %r429, 8;
	add.s64 	%rd202, %rd2, %rd201;
	ld.global.f64 	%fd185, [%rd202];
	abs.f64 	%fd186, %fd184;
	abs.f64 	%fd187, %fd185;
	setp.lt.f64 	%p37, %fd186, %fd187;
	mov.f64 	%fd339, %fd185;
	mov.u64 	%rd305, %rd123;
	@%p37 bra 	$L__BB5_148;
	setp.lt.f64 	%p38, %fd187, %fd186;
	mov.f64 	%fd339, %fd184;
	mov.u64 	%rd305, %rd122;
	@%p38 bra 	$L__BB5_148;
	setp.lt.s64 	%p39, %rd122, %rd123;
	selp.f64 	%fd339, %fd184, %fd185, %p39;
	min.s64 	%rd305, %rd122, %rd123;
$L__BB5_148:
	add.s32 	%r431, %r431, 256;
	add.s32 	%r429, %r429, 256;
	add.s32 	%r428, %r428, 1;
	setp.ne.s32 	%p40, %r428, 0;
	@%p40 bra 	$L__BB5_145;
$L__BB5_149:
	setp.lt.u32 	%p41, %r41, 768;
	@%p41 bra 	$L__BB5_164;
	add.s32 	%r432, %r431, %r427;
	add.s32 	%r435, %r432, 256;
	add.s32 	%r434, %r432, 512;
	add.s32 	%r433, %r432, 768;
	add.s64 	%rd128, %rd2, 4096;
$L__BB5_151:
	cvt.s64.s32 	%rd203, %r435;
	add.s64 	%rd130, %rd3, %rd203;
	cvt.s64.s32 	%rd204, %r434;
	add.s64 	%rd131, %rd3, %rd204;
	cvt.s64.s32 	%rd205, %r433;
	add.s64 	%rd132, %rd3, %rd205;
	cvt.s64.s32 	%rd206, %r432;
	mul.wide.s32 	%rd207, %r432, 8;
	add.s64 	%rd133, %rd128, %rd207;
	add.s64 	%rd134, %rd3, %rd206;
	ld.global.f64 	%fd193, [%rd133+-4096];
	abs.f64 	%fd194, %fd339;
	abs.f64 	%fd195, %fd193;
	setp.lt.f64 	%p42, %fd194, %fd195;
	mov.f64 	%fd335, %fd193;
	mov.u64 	%rd301, %rd134;
	@%p42 bra 	$L__BB5_154;
	setp.lt.f64 	%p43, %fd195, %fd194;
	mov.f64 	%fd335, %fd339;
	mov.u64 	%rd301, %rd305;
	@%p43 bra 	$L__BB5_154;
	setp.lt.s64 	%p44, %rd305, %rd134;
	selp.f64 	%fd335, %fd339, %fd193, %p44;
	min.s64 	%rd301, %rd305, %rd134;
$L__BB5_154:
	ld.global.f64 	%fd198, [%rd133+-2048];
	abs.f64 	%fd199, %fd335;
	abs.f64 	%fd200, %fd198;
	setp.lt.f64 	%p45, %fd199, %fd200;
	mov.f64 	%fd336, %fd198;
	mov.u64 	%rd302, %rd130;
	@%p45 bra 	$L__BB5_157;
	setp.lt.f64 	%p46, %fd200, %fd199;
	mov.f64 	%fd336, %fd335;
	mov.u64 	%rd302, %rd301;
	@%p46 bra 	$L__BB5_157;
	setp.lt.s64 	%p47, %rd301, %rd130;
	selp.f64 	%fd336, %fd335, %fd198, %p47;
	min.s64 	%rd302, %rd301, %rd130;
$L__BB5_157:
	ld.global.f64 	%fd203, [%rd133];
	abs.f64 	%fd204, %fd336;
	abs.f64 	%fd205, %fd203;
	setp.lt.f64 	%p48, %fd204, %fd205;
	mov.f64 	%fd337, %fd203;
	mov.u64 	%rd303, %rd131;
	@%p48 bra 	$L__BB5_160;
	setp.lt.f64 	%p49, %fd205, %fd204;
	mov.f64 	%fd337, %fd336;
	mov.u64 	%rd303, %rd302;
	@%p49 bra 	$L__BB5_160;
	setp.lt.s64 	%p50, %rd302, %rd131;
	selp.f64 	%fd337, %fd336, %fd203, %p50;
	min.s64 	%rd303, %rd302, %rd131;
$L__BB5_160:
	ld.global.f64 	%fd208, [%rd133+2048];
	abs.f64 	%fd209, %fd337;
	abs.f64 	%fd210, %fd208;
	setp.lt.f64 	%p51, %fd209, %fd210;
	mov.f64 	%fd339, %fd208;
	mov.u64 	%rd305, %rd132;
	@%p51 bra 	$L__BB5_163;
	setp.lt.f64 	%p52, %fd210, %fd209;
	mov.f64 	%fd339, %fd337;
	mov.u64 	%rd305, %rd303;
	@%p52 bra 	$L__BB5_163;
	setp.lt.s64 	%p53, %rd303, %rd132;
	selp.f64 	%fd339, %fd337, %fd208, %p53;
	min.s64 	%rd305, %rd303, %rd132;
$L__BB5_163:
	add.s32 	%r431, %r431, 1024;
	add.s32 	%r435, %r435, 1024;
	add.s32 	%r434, %r434, 1024;
	add.s32 	%r433, %r433, 1024;
	add.s32 	%r432, %r432, 1024;
	setp.lt.s32 	%p54, %r431, %r40;
	@%p54 bra 	$L__BB5_151;
$L__BB5_164:
	// begin inline asm
	mov.u32 %r85, %laneid;
	// end inline asm
	mov.b64 	%rd208, %fd339;
	mov.b64 	{%r87, %r92}, %rd208;
	mov.b32 	%r103, 1;
	mov.b32 	%r104, 31;
	mov.b32 	%r105, -1;
	// begin inline asm
	shfl.sync.down.b32 %r86, %r87, %r103, %r104, %r105;
	// end inline asm
	// begin inline asm
	shfl.sync.down.b32 %r91, %r92, %r103, %r104, %r105;
	// end inline asm
	mov.b64 	%rd209, {%r86, %r91};
	mov.b64 	%fd214, %rd209;
	mov.b64 	{%r97, %r102}, %rd305;
	// begin inline asm
	shfl.sync.down.b32 %r96, %r97, %r103, %r104, %r105;
	// end inline asm
	// begin inline asm
	shfl.sync.down.b32 %r101, %r102, %r103, %r104, %r105;
	// end inline asm
	mov.b64 	%rd144, {%r96, %r101};
	setp.gt.s32 	%p55, %r85, 30;
	mov.f64 	%fd340, %fd339;
	mov.u64 	%rd306, %rd305;
	@%p55 bra 	$L__BB5_168;
	abs.f64 	%fd215, %fd339;
	abs.f64 	%fd216, %fd214;
	setp.lt.f64 	%p56, %fd215, %fd216;
	mov.f64 	%fd340, %fd214;
	mov.u64 	%rd306, %rd144;
	@%p56 bra 	$L__BB5_168;
	setp.lt.f64 	%p57, %fd216, %fd215;
	mov.f64 	%fd340, %fd339;
	mov.u64 	%rd306, %rd305;
	@%p57 bra 	$L__BB5_168;
	setp.lt.s64 	%p58, %rd305, %rd144;
	selp.f64 	%fd340, %fd339, %fd214, %p58;
	min.s64 	%rd306, %rd305, %rd144;
$L__BB5_168:
	mov.b64 	%rd210, %fd340;
	mov.b64 	{%r107, %r112}, %rd210;
	mov.b32 	%r123, 2;
	mov.b32 	%r124, 31;
	mov.b32 	%r125, -1;
	// begin inline asm
	shfl.sync.down.b32 %r106, %r107, %r123, %r124, %r125;
	// end inline asm
	// begin inline asm
	shfl.sync.down.b32 %r111, %r112, %r123, %r124, %r125;
	// end inline asm
	mov.b64 	%rd211, {%r106, %r111};
	mov.b64 	%fd219, %rd211;
	mov.b64 	{%r117, %r122}, %rd306;
	// begin inline asm
	shfl.sync.down.b32 %r116, %r117, %r123, %r124, %r125;
	// end inline asm
	// begin inline asm
	shfl.sync.down.b32 %r121, %r122, %r123, %r124, %r125;
	// end inline asm
	mov.b64 	%rd147, {%r116, %r121};
	setp.gt.s32 	%p59, %r85, 29;
	mov.f64 	%fd341, %fd340;
	mov.u64 	%rd307, %rd306;
	@%p59 bra 	$L__BB5_172;
	abs.f64 	%fd220, %fd340;
	abs.f64 	%fd221, %fd219;
	setp.lt.f64 	%p60, %fd220, %fd221;
	mov.f64 	%fd341, %fd219;
	mov.u64 	%rd307, %rd147;
	@%p60 bra 	$L__BB5_172;
	setp.lt.f64 	%p61, %fd221, %fd220;
	mov.f64 	%fd341, %fd340;
	mov.u64 	%rd307, %rd306;
	@%p61 bra 	$L__BB5_172;
	setp.lt.s64 	%p62, %rd306, %rd147;
	selp.f64 	%fd341, %fd340, %fd219, %p62;
	min.s64 	%rd307, %rd306, %rd147;
$L__BB5_172:
	mov.b64 	%rd212, %fd341;
	mov.b64 	{%r127, %r132}, %rd212;
	mov.b32 	%r143, 4;
	mov.b32 	%r144, 31;
	mov.b32 	%r145, -1;
	// begin inline asm
	shfl.sync.down.b32 %r126, %r127, %r143, %r144, %r145;
	// end inline asm
	// begin inline asm
	shfl.sync.down.b32 %r131, %r132, %r143, %r144, %r145;
	// end inline asm
	mov.b64 	%rd213, {%r126, %r131};
	mov.b64 	%fd224, %rd213;
	mov.b64 	{%r137, %r142}, %rd307;
	// begin inline asm
	shfl.sync.down.b32 %r136, %r137, %r143, %r144, %r145;
	// end inline asm
	// begin inline asm
	shfl.sync.down.b32 %r141, %r142, %r143, %r144, %r145;
	// end inline asm
	mov.b64 	%rd150, {%r136, %r141};
	setp.gt.s32 	%p63, %r85, 27;
	mov.f64 	%fd342, %fd341;
	mov.u64 	%rd308, %rd307;
	@%p63 bra 	$L__BB5_176;
	abs.f64 	%fd225, %fd341;
	abs.f64 	%fd226, %fd224;
	setp.lt.f64 	%p64, %fd225, %fd226;
	mov.f64 	%fd342, %fd224;
	mov.u64 	%rd308, %rd150;
	@%p64 bra 	$L__BB5_176;
	setp.lt.f64 	%p65, %fd226, %fd225;
	mov.f64 	%fd342, %fd341;
	mov.u64 	%rd308, %rd307;
	@%p65 bra 	$L__BB5_176;
	setp.lt.s64 	%p66, %rd307, %rd150;
	selp.f64 	%fd342, %fd341, %fd224, %p66;
	min.s64 	%rd308, %rd307, %rd150;
$L__BB5_176:
	mov.b64 	%rd214, %fd342;
	mov.b64 	{%r147, %r152}, %rd214;
	mov.b32 	%r163, 8;
	mov.b32 	%r164, 31;
	mov.b32 	%r165, -1;
	// begin inline asm
	shfl.sync.down.b32 %r146, %r147, %r163, %r164, %r165;
	// end inline asm
	// begin inline asm
	shfl.sync.down.b32 %r151, %r152, %r163, %r164, %r165;
	// end inline asm
	mov.b64 	%rd215, {%r146, %r151};
	mov.b64 	%fd229, %rd215;
	mov.b64 	{%r157, %r162}, %rd308;
	// begin inline asm
	shfl.sync.down.b32 %r156, %r157, %r163, %r164, %r165;
	// end inline asm
	// begin inline asm
	shfl.sync.down.b32 %r161, %r162, %r163, %r164, %r165;
	// end inline asm
	mov.b64 	%rd153, {%r156, %r161};
	setp.gt.s32 	%p67, %r85, 23;
	mov.f64 	%fd343, %fd342;
	mov.u64 	%rd309, %rd308;
	@%p67 bra 	$L__BB5_180;
	abs.f64 	%fd230, %fd342;
	abs.f64 	%fd231, %fd229;
	setp.lt.f64 	%p68, %fd230, %fd231;
	mov.f64 	%fd343, %fd229;
	mov.u64 	%rd309, %rd153;
	@%p68 bra 	$L__BB5_180;
	setp.lt.f64 	%p69, %fd231, %fd230;
	mov.f64 	%fd343, %fd342;
	mov.u64 	%rd309, %rd308;
	@%p69 bra 	$L__BB5_180;
	setp.lt.s64 	%p70, %rd308, %rd153;
	selp.f64 	%fd343, %fd342, %fd229, %p70;
	min.s64 	%rd309, %rd308, %rd153;
$L__BB5_180:
	mov.b64 	%rd216, %fd343;
	mov.b64 	{%r167, %r172}, %rd216;
	mov.b32 	%r183, 16;
	mov.b32 	%r184, 31;
	mov.b32 	%r185, -1;
	// begin inline asm
	shfl.sync.down.b32 %r166, %r167, %r183, %r184, %r185;
	// end inline asm
	// begin inline asm
	shfl.sync.down.b32 %r171, %r172, %r183, %r184, %r185;
	// end inline asm
	mov.b64 	%rd217, {%r166, %r171};
	mov.b64 	%fd234, %rd217;
	mov.b64 	{%r177, %r182}, %rd309;
	// begin inline asm
	shfl.sync.down.b32 %r176, %r177, %r183, %r184, %r185;
	// end inline asm
	// begin inline asm
	shfl.sync.down.b32 %r181, %r182, %r183, %r184, %r185;
	// end inline asm
	mov.b64 	%rd156, {%r176, %r181};
	setp.gt.s32 	%p71, %r85, 15;
	mov.f64 	%fd351, %fd343;
	mov.u64 	%rd317, %rd309;
	@%p71 bra 	$L__BB5_184;
	abs.f64 	%fd235, %fd343;
	abs.f64 	%fd236, %fd234;
	setp.lt.f64 	%p72, %fd235, %fd236;
	mov.f64 	%fd351, %fd234;
	mov.u64 	%rd317, %rd156;
	@%p72 bra 	$L__BB5_184;
	setp.lt.f64 	%p73, %fd236, %fd235;
	mov.f64 	%fd351, %fd343;
	mov.u64 	%rd317, %rd309;
	@%p73 bra 	$L__BB5_184;
	setp.lt.s64 	%p74, %rd309, %rd156;
	selp.f64 	%fd351, %fd343, %fd234, %p74;
	min.s64 	%rd317, %rd309, %rd156;
$L__BB5_184:
	setp.ne.s32 	%p75, %r85, 0;
	@%p75 bra 	$L__BB5_186;
	shr.u32 	%r186, %r35, 1;
	and.b32  	%r187, %r186, 496;
	mov.u32 	%r188, _ZN6thrust24THRUST_300001_SM_1000_NS8cuda_cub4core6detail5shmemE;
	add.s32 	%r189, %r188, %r187;
	st.shared.f64 	[%r189+8], %fd351;
	st.shared.u64 	[%r189+16], %rd317;
$L__BB5_186:
	bar.sync 	0;
	setp.ne.s32 	%p76, %r35, 0;
	@%p76 bra 	$L__BB5_208;
	ld.shared.f64 	%fd239, [_ZN6thrust24THRUST_300001_SM_1000_NS8cuda_cub4core6detail5shmemE+24];
	ld.shared.u64 	%rd159, [_ZN6thrust24THRUST_300001_SM_1000_NS8cuda_cub4core6detail5shmemE+32];
	abs.f64 	%fd240, %fd351;
	abs.f64 	%fd241, %fd239;
	setp.lt.f64 	%p77, %fd240, %fd241;
	mov.f64 	%fd345, %fd239;
	mov.u64 	%rd311, %rd159;
	@%p77 bra 	$L__BB5_190;
	setp.lt.f64 	%p78, %fd241, %fd240;
	mov.f64 	%fd345, %fd351;
	mov.u64 	%rd311, %rd317;
	@%p78 bra 	$L__BB5_190;
	setp.lt.s64 	%p79, %rd317, %rd159;
	selp.f64 	%fd345, %fd351, %fd239, %p79;
	min.s64 	%rd311, %rd317, %rd159;
$L__BB5_190:
	ld.shared.f64 	%fd244, [_ZN6thrust24THRUST_300001_SM_1000_NS8cuda_cub4core6detail5shmemE+40];
	ld.shared.u64 	%rd162, [_ZN6thrust24THRUST_300001_SM_1000_NS8cuda_cub4core6detail5shmemE+48];
	abs.f64 	%fd245, %fd345;
	abs.f64 	%fd246, %fd244;
	setp.lt.f64 	%p80, %fd245, %fd246;
	mov.f64 	%fd346, %fd244;
	mov.u64 	%rd312, %rd162;
	@%p80 bra 	$L__BB5_193;
	setp.lt.f64 	%p81, %fd246, %fd245;
	mov.f64 	%fd346, %fd345;
	mov.u64 	%rd312, %rd311;
	@%p81 bra 	$L__BB5_193;
	setp.lt.s64 	%p82, %rd311, %rd162;
	selp.f64 	%fd346, %fd345, %fd244, %p82;
	min.s64 	%rd312, %rd311, %rd162;
$L__BB5_193:
	ld.shared.f64 	%fd249, [_ZN6thrust24THRUST_300001_SM_1000_NS8cuda_cub4core6detail5shmemE+56];
	ld.shared.u64 	%rd165, [_ZN6thrust24THRUST_300001_SM_1000_NS8cuda_cub4core6detail5shmemE+64];
	abs.f64 	%fd250, %fd346;
	abs.f64 	%fd251, %fd249;
	setp.lt.f64 	%p83, %fd250, %fd251;
	mov.f64 	%fd347, %fd249;
	mov.u64 	%rd313, %rd165;
	@%p83 bra 	$L__BB5_196;
	setp.lt.f64 	%p84, %fd251, %fd250;
	mov.f64 	%fd347, %fd346;
	mov.u64 	%rd313, %rd312;
	@%p84 bra 	$L__BB5_196;
	setp.lt.s64 	%p85, %rd312, %rd165;
	selp.f64 	%fd347, %fd346, %fd249, %p85;
	min.s64 	%rd313, %rd312, %rd165;
$L__BB5_196:
	ld.shared.f64 	%fd254, [_ZN6thrust24THRUST_300001_SM_1000_NS8cuda_cub4core6detail5shmemE+72];
	ld.shared.u64 	%rd168, [_ZN6thrust24THRUST_300001_SM_1000_NS8cuda_cub4core6detail5shmemE+80];
	abs.f64 	%fd255, %fd347;
	abs.f64 	%fd256, %fd254;
	setp.lt.f64 	%p86, %fd255, %fd256;
	mov.f64 	%fd348, %fd254;
	mov.u64 	%rd314, %rd168;
	@%p86 bra 	$L__BB5_199;
	setp.lt.f64 	%p87, %fd256, %fd255;
	mov.f64 	%fd348, %fd347;
	mov.u64 	%rd314, %rd313;
	@%p87 bra 	$L__BB5_199;
	setp.lt.s64 	%p88, %rd313, %rd168;
	selp.f64 	%fd348, %fd347, %fd254, %p88;
	min.s64 	%rd314, %rd313, %rd168;
$L__BB5_199:
	ld.shared.f64 	%fd259, [_ZN6thrust24THRUST_300001_SM_1000_NS8cuda_cub4core6detail5shmemE+88];
	ld.shared.u64 	%rd171, [_ZN6thrust24THRUST_300001_SM_1000_NS8cuda_cub4core6detail5shmemE+96];
	abs.f64 	%fd260, %fd348;
	abs.f64 	%fd261, %fd259;
	setp.lt.f64 	%p89, %fd260, %fd261;
	mov.f64 	%fd349, %fd259;
	mov.u64 	%rd315, %rd171;
	@%p89 bra 	$L__BB5_202;
	setp.lt.f64 	%p90, %fd261, %fd260;
	mov.f64 	%fd349, %fd348;
	mov.u64 	%rd315, %rd314;
	@%p90 bra 	$L__BB5_202;
	setp.lt.s64 	%p91, %rd314, %rd171;
	selp.f64 	%fd349, %fd348, %fd259, %p91;
	min.s64 	%rd315, %rd314, %rd171;
$L__BB5_202:
	ld.shared.f64 	%fd264, [_ZN6thrust24THRUST_300001_SM_1000_NS8cuda_cub4core6detail5shmemE+104];
	ld.shared.u64 	%rd174, [_ZN6thrust24THRUST_300001_SM_1000_NS8cuda_cub4core6detail5shmemE+112];
	abs.f64 	%fd265, %fd349;
	abs.f64 	%fd266, %fd264;
	setp.lt.f64 	%p92, %fd265, %fd266;
	mov.f64 	%fd350, %fd264;
	mov.u64 	%rd316, %rd174;
	@%p92 bra 	$L__BB5_205;
	setp.lt.f64 	%p93, %fd266, %fd265;
	mov.f64 	%fd350, %fd349;
	mov.u64 	%rd316, %rd315;
	@%p93 bra 	$L__BB5_205;
	setp.lt.s64 	%p94, %rd315, %rd174;
	selp.f64 	%fd350, %fd349, %fd264, %p94;
	min.s64 	%rd316, %rd315, %rd174;
$L__BB5_205:
	ld.shared.f64 	%fd269, [_ZN6thrust24THRUST_300001_SM_1000_NS8cuda_cub4core6detail5shmemE+120];
	ld.shared.u64 	%rd177, [_ZN6thrust24THRUST_300001_SM_1000_NS8cuda_cub4core6detail5shmemE+128];
	abs.f64 	%fd270, %fd350;
	abs.f64 	%fd271, %fd269;
	setp.lt.f64 	%p95, %fd270, %fd271;
	mov.u64 	%rd317, %rd177;
	mov.f64 	%fd351, %fd269;
	@%p95 bra 	$L__BB5_208;
	setp.lt.f64 	%p96, %fd271, %fd270;
	mov.u64 	%rd317, %rd316;
	mov.f64 	%fd351, %fd350;
	@%p96 bra 	$L__BB5_208;
	setp.lt.s64 	%p97, %rd316, %rd177;
	selp.f64 	%fd351, %fd350, %fd269, %p97;
	min.s64 	%rd317, %rd316, %rd177;
$L__BB5_208:
	mov.u32 	%r415, %tid.x;
	setp.ne.s32 	%p214, %r415, 0;
	@%p214 bra 	$L__BB5_210;
	ld.param.u64 	%rd254, [_ZN6thrust24THRUST_300001_SM_1000_NS8cuda_cub4core6detail13_kernel_agentINS1_8__reduce11ReduceAgentINS0_12zip_iteratorIN4cuda3std3__45tupleIJNS0_10device_ptrIdEENS0_17counting_iteratorIlNS0_11use_defaultESF_SF_EEEEEEEPNSB_IJdlEEESJ_iNS1_9__extrema9arg_max_fIdl10comparatorEEEEJSI_SK_iN3cub18CUB_300001_SM_100013GridEvenShareIiEENSR_9GridQueueIjEESO_EEEvDpT0__param_1];
	cvta.to.global.u64 	%rd251, %rd254;
	mul.wide.u32 	%rd252, %r1, 16;
	add.s64 	%rd253, %rd251, %rd252;
	st.global.f64 	[%rd253], %fd351;
	st.global.u64 	[%rd253+8], %rd317;
$L__BB5_210:
	ret;

}
	// .globl	_ZN6thrust24THRUST_300001_SM_1000_NS8cuda_cub4core6detail13_kernel_agentINS1_8__reduce10DrainAgentIiEEJN3cub18CUB_300001_SM_10009GridQueueIjEEiEEEvDpT0_
.visible .entry _ZN6thrust24THRUST_300001_SM_1000_NS8cuda_cub4core6detail13_kernel_agentINS1_8__reduce10DrainAgentIiEEJN3cub18CUB_300001_SM_10009GridQueueIjEEiEEEvDpT0_(
	.param .align 8 .b8 _ZN6thrust24THRUST_300001_SM_1000_NS8cuda_cub4core6detail13_kernel_agentINS1_8__reduce10DrainAgentIiEEJN3cub18CUB_300001_SM_10009GridQueueIjEEiEEEvDpT0__param_0[8],
	.param .u32 _ZN6thrust24THRUST_300001_SM_1000_NS8cuda_cub4core6detail13_kernel_agentINS1_8__reduce10DrainAgentIiEEJN3cub18CUB_300001_SM_10009GridQueueIjEEiEEEvDpT0__param_1
)
.maxntid 1
{
	.reg .b32 	%r<3>;
	.reg .b64 	%rd<3>;

	ld.param.u64 	%rd1, [_ZN6thrust24THRUST_300001_SM_1000_NS8cuda_cub4core6detail13_kernel_agentINS1_8__reduce10DrainAgentIiEEJN3cub18CUB_300001_SM_10009GridQueueIjEEiEEEvDpT0__param_0];
	ld.param.u32 	%r1, [_ZN6thrust24THRUST_300001_SM_1000_NS8cuda_cub4core6detail13_kernel_agentINS1_8__reduce10DrainAgentIiEEJN3cub18CUB_300001_SM_10009GridQueueIjEEiEEEvDpT0__param_1];
	cvta.to.global.u64 	%rd2, %rd1;
	st.global.u32 	[%rd2], %r1;
	mov.b32 	%r2, 0;
	st.global.u32 	[%rd2+4], %r2;
	ret;

}
	// .globl	_ZN6thrust24THRUST_300001_SM_1000_NS8cuda_cub4core6detail13_kernel_agentINS1_8__reduce11ReduceAgentIPN4cuda3std3__45tupleIJdlEEESC_SB_iNS1_9__extrema9arg_max_fIdl10comparatorEEEEJSC_SC_iSG_EEEvDpT0_
.visible .entry _ZN6thrust24THRUST_300001_SM_1000_NS8cuda_cub4core6detail13_kernel_agentINS1_8__reduce11ReduceAgentIPN4cuda3std3__45tupleIJdlEEESC_SB_iNS1_9__extrema9arg_max_fIdl10comparatorEEEEJSC_SC_iSG_EEEvDpT0_(
	.param .u64 .ptr .align 1 _ZN6thrust24THRUST_300001_SM_1000_NS8cuda_cub4core6detail13_kernel_agentINS1_8__reduce11ReduceAgentIPN4cuda3std3__45tupleIJdlEEESC_SB_iNS1_9__extrema9arg_max_fIdl10comparatorEEEEJSC_SC_iSG_EEEvDpT0__param_0,
	.param .u64 .ptr .align 1 _ZN6thrust24THRUST_300001_SM_1000_NS8cuda_cub4core6detail13_kernel_agentINS1_8__reduce11ReduceAgentIPN4cuda3std3__45tupleIJdlEEESC_SB_iNS1_9__extrema9arg_max_fIdl10comparatorEEEEJSC_SC_iSG_EEEvDpT0__param_1,
	.param .u32 _ZN6thrust24THRUST_300001_SM_1000_NS8cuda_cub4core6detail13_kernel_agentINS1_8__reduce11ReduceAgentIPN4cuda3std3__45tupleIJdlEEESC_SB_iNS1_9__extrema9arg_max_fIdl10comparatorEEEEJSC_SC_iSG_EEEvDpT0__param_2,
	.param .align 1 .b8 _ZN6thrust24THRUST_300001_SM_1000_NS8cuda_cub4core6detail13_kernel_agentINS1_8__reduce11ReduceAgentIPN4cuda3std3__45tupleIJdlEEESC_SB_iNS1_9__extrema9arg_max_fIdl10comparatorEEEEJSC_SC_iSG_EEEvDpT0__param_3[1]
)
.maxntid 256
{
	.reg .pred 	%p<222>;
	.reg .b32 	%r<390>;
	.reg .b64 	%rd<395>;
	.reg .b64 	%fd<358>;

	ld.param.u32 	%r37, [_ZN6thrust24THRUST_300001_SM_1000_NS8cuda_cub4core6detail13_kernel_agentINS1_8__reduce11ReduceAgentIPN4cuda3std3__45tupleIJdlEEESC_SB_iNS1_9__extrema9arg_max_fIdl10comparatorEEEEJSC_SC_iSG_EEEvDpT0__param_2];
	setp.eq.s32 	%p1, %r37, 0;
	@%p1 bra 	$L__BB7_211;
	setp.gt.s32 	%p2, %r37, 1279;
	@%p2 bra 	$L__BB7_121;
	mov.u32 	%r1, %tid.x;
	setp.ge.s32 	%p105, %r1, %r37;
	mov.f64 	%fd301, 0d0000000000000000;
	mov.b64 	%rd337, 0;
	mov.u32 	%r380, %r1;
	@%p105 bra 	$L__BB7_4;
	ld.param.u64 	%rd323, [_ZN6thrust24THRUST_300001_SM_1000_NS8cuda_cub4core6detail13_kernel_agentINS1_8__reduce11ReduceAgentIPN4cuda3std3__45tupleIJdlEEESC_SB_iNS1_9__extrema9arg_max_fIdl10comparatorEEEEJSC_SC_iSG_EEEvDpT0__param_0];
	mul.wide.u32 	%rd273, %r1, 16;
	add.s64 	%rd270, %rd323, %rd273;
	// begin inline asm
	ld.global.nc.u64 %rd269, [%rd270];
	// end inline asm
	add.s64 	%rd272, %rd270, 8;
	// begin inline asm
	ld.global.nc.u64 %rd337, [%rd272];
	// end inline asm
	mov.b64 	%fd301, %rd269;
	add.s32 	%r380, %r1, 256;
$L__BB7_4:
	setp.ge.s32 	%p106, %r380, %r37;
	@%p106 bra 	$L__BB7_25;
	not.b32 	%r153, %r380;
	add.s32 	%r4, %r37, %r153;
	and.b32  	%r154, %r4, 768;
	setp.eq.s32 	%p107, %r154, 768;
	@%p107 bra 	$L__BB7_11;
	ld.param.u64 	%rd324, [_ZN6thrust24THRUST_300001_SM_1000_NS8cuda_cub4core6detail13_kernel_agentINS1_8__reduce11ReduceAgentIPN4cuda3std3__45tupleIJdlEEESC_SB_iNS1_9__extrema9arg_max_fIdl10comparatorEEEEJSC_SC_iSG_EEEvDpT0__param_0];
	mul.wide.u32 	%rd275, %r380, 16;
	add.s64 	%rd328, %rd324, %rd275;
	shr.u32 	%r155, %r4, 8;
	add.s32 	%r156, %r155, 1;
	and.b32  	%r157, %r156, 3;
	neg.s32 	%r378, %r157;
$L__BB7_7:
	.pragma "nounroll";
	mov.u64 	%rd5, %rd337;
	mov.f64 	%fd3, %fd301;
	// begin inline asm
	ld.global.nc.u64 %rd276, [%rd328];
	// end inline asm
	add.s64 	%rd279, %rd328, 8;
	// begin inline asm
	ld.global.nc.u64 %rd278, [%rd279];
	// end inline asm
	mov.b64 	%fd4, %rd276;
	abs.f64 	%fd5, %fd3;
	abs.f64 	%fd6, %fd4;
	setp.lt.f64 	%p108, %fd5, %fd6;
	mov.u64 	%rd337, %rd278;
	mov.f64 	%fd301, %fd4;
	@%p108 bra 	$L__BB7_10;
	setp.lt.f64 	%p109, %fd6, %fd5;
	mov.u64 	%rd337, %rd5;
	mov.f64 	%fd301, %fd3;
	@%p109 bra 	$L__BB7_10;
	setp.lt.s64 	%p110, %rd5, %rd278;
	min.s64 	%rd337, %rd5, %rd278;
	selp.f64 	%fd301, %fd3, %fd4, %p110;
$L__BB7_10:
	add.s32 	%r380, %r380, 256;
	add.s64 	%rd328, %rd328, 4096;
	add.s32 	%r378, %r378, 1;
	setp.ne.s32 	%p111, %r378, 0;
	@%p111 bra 	$L__BB7_7;
$L__BB7_11:
	setp.lt.u32 	%p112, %r4, 768;
	@%p112 bra 	$L__BB7_25;
$L__BB7_12:
	ld.param.u64 	%rd325, [_ZN6thrust24THRUST_300001_SM_1000_NS8cuda_cub4core6detail13_kernel_agentINS1_8__reduce11ReduceAgentIPN4cuda3std3__45tupleIJdlEEESC_SB_iNS1_9__extrema9arg_max_fIdl10comparatorEEEEJSC_SC_iSG_EEEvDpT0__param_0];
	mul.wide.s32 	%rd284, %r380, 16;
	add.s64 	%rd281, %rd325, %rd284;
	// begin inline asm
	ld.global.nc.u64 %rd280, [%rd281];
	// end inline asm
	add.s64 	%rd283, %rd281, 8;
	// begin inline asm
	ld.global.nc.u64 %rd282, [%rd283];
	// end inline asm
	mov.b64 	%fd12, %rd280;
	abs.f64 	%fd13, %fd301;
	abs.f64 	%fd14, %fd12;
	setp.lt.f64 	%p113, %fd13, %fd14;
	mov.u64 	%rd334, %rd282;
	mov.f64 	%fd298, %fd12;
	@%p113 bra 	$L__BB7_15;
	setp.lt.f64 	%p114, %fd14, %fd13;
	mov.u64 	%rd334, %rd337;
	mov.f64 	%fd298, %fd301;
	@%p114 bra 	$L__BB7_15;
	setp.lt.s64 	%p115, %rd337, %rd282;
	min.s64 	%rd334, %rd337, %rd282;
	selp.f64 	%fd298, %fd301, %fd12, %p115;
$L__BB7_15:
	add.s64 	%rd286, %rd281, 4096;
	// begin inline asm
	ld.global.nc.u64 %rd285, [%rd286];
	// end inline asm
	add.s64 	%rd288, %rd281, 4104;
	// begin inline asm
	ld.global.nc.u64 %rd287, [%rd288];
	// end inline asm
	mov.b64 	%fd17, %rd285;
	abs.f64 	%fd18, %fd298;
	abs.f64 	%fd19, %fd17;
	setp.lt.f64 	%p116, %fd18, %fd19;
	mov.u64 	%rd335, %rd287;
	mov.f64 	%fd299, %fd17;
	@%p116 bra 	$L__BB7_18;
	setp.lt.f64 	%p117, %fd19, %fd18;
	mov.u64 	%rd335, %rd334;
	mov.f64 	%fd299, %fd298;
	@%p117 bra 	$L__BB7_18;
	setp.lt.s64 	%p118, %rd334, %rd287;
	min.s64 	%rd335, %rd334, %rd287;
	selp.f64 	%fd299, %fd298, %fd17, %p118;
$L__BB7_18:
	add.s64 	%rd290, %rd281, 8192;
	// begin inline asm
	ld.global.nc.u64 %rd289, [%rd290];
	// end inline asm
	add.s64 	%rd292, %rd281, 8200;
	// begin inline asm
	ld.global.nc.u64 %rd291, [%rd292];
	// end inline asm
	mov.b64 	%fd22, %rd289;
	abs.f64 	%fd23, %fd299;
	abs.f64 	%fd24, %fd22;
	setp.lt.f64 	%p119, %fd23, %fd24;
	mov.u64 	%rd336, %rd291;
	mov.f64 	%fd300, %fd22;
	@%p119 bra 	$L__BB7_21;
	setp.lt.f64 	%p120, %fd24, %fd23;
	mov.u64 	%rd336, %rd335;
	mov.f64 	%fd300, %fd299;
	@%p120 bra 	$L__BB7_21;
	setp.lt.s64 	%p121, %rd335, %rd291;
	min.s64 	%rd336, %rd335, %rd291;
	selp.f64 	%fd300, %fd299, %fd22, %p121;
$L__BB7_21:
	add.s64 	%rd294, %rd281, 12288;
	// begin inline asm
	ld.global.nc.u64 %rd293, [%rd294];
	// end inline asm
	add.s64 	%rd296, %rd281, 12296;
	// begin inline asm
	ld.global.nc.u64 %rd295, [%rd296];
	// end inline asm
	mov.b64 	%fd27, %rd293;
	abs.f64 	%fd28, %fd300;
	abs.f64 	%fd29, %fd27;
	setp.lt.f64 	%p122, %fd28, %fd29;
	mov.u64 	%rd337, %rd295;
	mov.f64 	%fd301, %fd27;
	@%p122 bra 	$L__BB7_24;
	setp.lt.f64 	%p123, %fd29, %fd28;
	mov.u64 	%rd337, %rd336;
	mov.f64 	%fd301, %fd300;
	@%p123 bra 	$L__BB7_24;
	setp.lt.s64 	%p124, %rd336, %rd295;
	min.s64 	%rd337, %rd336, %rd295;
	selp.f64 	%fd301, %fd300, %fd27, %p124;
$L__BB7_24:
	add.s32 	%r380, %r380, 1024;
	setp.lt.s32 	%p125, %r380, %r37;
	@%p125 bra 	$L__BB7_12;
$L__BB7_25:
	setp.lt.s32 	%p126, %r37, 256;
	@%p126 bra 	$L__BB7_70;
	// begin inline asm
	mov.u32 %r271, %laneid;
	// end inline asm
	mov.b64 	%rd307, %fd301;
	mov.b64 	{%r273, %r278}, %rd307;
	mov.b32 	%r289, 1;
	mov.b32 	%r290, 31;
	mov.b32 	%r291, -1;
	// begin inline asm
	shfl.sync.down.b32 %r272, %r273, %r289, %r290, %r291;
	// end inline asm
	// begin inline asm
	shfl.sync.down.b32 %r277, %r278, %r289, %r290, %r291;
	// end inline asm
	mov.b64 	%rd308, {%r272, %r277};
	mov.b64 	%fd33, %rd308;
	mov.b64 	{%r283, %r288}, %rd337;
	// begin inline asm
	shfl.sync.down.b32 %r282, %r283, %r289, %r290, %r291;
	// end inline asm
	// begin inline asm
	shfl.sync.down.b32 %r287, %r288, %r289, %r290, %r291;
	// end inline asm
	mov.b64 	%rd27, {%r282, %r287};
	setp.gt.s32 	%p178, %r271, 30;
	mov.u64 	%rd339, %rd337;
	mov.f64 	%fd303, %fd301;
	@%p178 bra 	$L__BB7_30;
	abs.f64 	%fd34, %fd301;
	abs.f64 	%fd35, %fd33;
	setp.lt.f64 	%p179, %fd34, %fd35;
	mov.u64 	%rd339, %rd27;
	mov.f64 	%fd303, %fd33;
	@%p179 bra 	$L__BB7_30;
	setp.lt.f64 	%p180, %fd35, %fd34;
	mov.u64 	%rd339, %rd337;
	mov.f64 	%fd303, %fd301;
	@%p180 bra 	$L__BB7_30;
	setp.lt.s64 	%p181, %rd337, %rd27;
	min.s64 	%rd339, %rd337, %rd27;
	selp.f64 	%fd303, %fd301, %fd33, %p181;
$L__BB7_30:
	mov.b64 	%rd309, %fd303;
	mov.b64 	{%r293, %r298}, %rd309;
	mov.b32 	%r309, 2;
	mov.b32 	%r310, 31;
	mov.b32 	%r311, -1;
	// begin inline asm
	shfl.sync.down.b32 %r292, %r293, %r309, %r310, %r311;
	// end inline asm
	// begin inline asm
	shfl.sync.down.b32 %r297, %r298, %r309, %r310, %r311;
	// end inline asm
	mov.b64 	%rd310, {%r292, %r297};
	mov.b64 	%fd38, %rd310;
	mov.b64 	{%r303, %r308}, %rd339;
	// begin inline asm
	shfl.sync.down.b32 %r302, %r303, %r309, %r310, %r311;
	// end inline asm
	// begin inline asm
	shfl.sync.down.b32 %r307, %r308, %r309, %r310, %r311;
	// end inline asm
	mov.b64 	%rd30, {%r302, %r307};
	setp.gt.s32 	%p182, %r271, 29;
	mov.u64 	%rd340, %rd339;
	mov.f64 	%fd304, %fd303;
	@%p182 bra 	$L__BB7_34;
	abs.f64 	%fd39, %fd303;
	abs.f64 	%fd40, %fd38;
	setp.lt.f64 	%p183, %fd39, %fd40;
	mov.u64 	%rd340, %rd30;
	mov.f64 	%fd304, %fd38;
	@%p183 bra 	$L__BB7_34;
	setp.lt.f64 	%p184, %fd40, %fd39;
	mov.u64 	%rd340, %rd339;
	mov.f64 	%fd304, %fd303;
	@%p184 bra 	$L__BB7_34;
	setp.lt.s64 	%p185, %rd339, %rd30;
	min.s64 	%rd340, %rd339, %rd30;
	selp.f64 	%fd304, %fd303, %fd38, %p185;
$L__BB7_34:
	mov.b64 	%rd311, %fd304;
	mov.b64 	{%r313, %r318}, %rd311;
	mov.b32 	%r329, 4;
	mov.b32 	%r330, 31;
	mov.b32 	%r331, -1;
	// begin inline asm
	shfl.sync.down.b32 %r312, %r313, %r329, %r330, %r331;
	// end inline asm
	// begin inline asm
	shfl.sync.down.b32 %r317, %r318, %r329, %r330, %r331;
	// end inline asm
	mov.b64 	%rd312, {%r312, %r317};
	mov.b64 	%fd43, %rd312;
	mov.b64 	{%r323, %r328}, %rd340;
	// begin inline asm
	shfl.sync.down.b32 %r322, %r323, %r329, %r330, %r331;
	// end inline asm
	// begin inline asm
	shfl.sync.down.b32 %r327, %r328, %r329, %r330, %r331;
	// end inline asm
	mov.b64 	%rd33, {%r322, %r327};
	setp.gt.s32 	%p186, %r271, 27;
	mov.u64 	%rd341, %rd340;
	mov.f64 	%fd305, %fd304;
	@%p186 bra 	$L__BB7_38;
	abs.f64 	%fd44, %fd304;
	abs.f64 	%fd45, %fd43;
	setp.lt.f64 	%p187, %fd44, %fd45;
	mov.u64 	%rd341, %rd33;
	mov.f64 	%fd305, %fd43;
	@%p187 bra 	$L__BB7_38;
	setp.lt.f64 	%p188, %fd45, %fd44;
	mov.u64 	%rd341, %rd340;
	mov.f64 	%fd305, %fd304;
	@%p188 bra 	$L__BB7_38;
	setp.lt.s64 	%p189, %rd340, %rd33;
	min.s64 	%rd341, %rd340, %rd33;
	selp.f64 	%fd305, %fd304, %fd43, %p189;
$L__BB7_38:
	mov.b64 	%rd313, %fd305;
	mov.b64 	{%r333, %r338}, %rd313;
	mov.b32 	%r349, 8;
	mov.b32 	%r350, 31;
	mov.b32 	%r351, -1;
	// begin inline asm
	shfl.sync.down.b32 %r332, %r333, %r349, %r350, %r351;
	// end inline asm
	// begin inline asm
	shfl.sync.down.b32 %r337, %r338, %r349, %r350, %r351;
	// end inline asm
	mov.b64 	%rd314, {%r332, %r337};
	mov.b64 	%fd48, %rd314;
	mov.b64 	{%r343, %r348}, %rd341;
	// begin inline asm
	shfl.sync.down.b32 %r342, %r343, %r349, %r350, %r351;
	// end inline asm
	// begin inline asm
	shfl.sync.down.b32 %r347, %r348, %r349, %r350, %r351;
	// end inline asm
	mov.b64 	%rd36, {%r342, %r347};
	setp.gt.s32 	%p190, %r271, 23;
	mov.u64 	%rd342, %rd341;
	mov.f64 	%fd306, %fd305;
	@%p190 bra 	$L__BB7_42;
	abs.f64 	%fd49, %fd305;
	abs.f64 	%fd50, %fd48;
	setp.lt.f64 	%p191, %fd49, %fd50;
	mov.u64 	%rd342, %rd36;
	mov.f64 	%fd306, %fd48;
	@%p191 bra 	$L__BB7_42;
	setp.lt.f64 	%p192, %fd50, %fd49;
	mov.u64 	%rd342, %rd341;
	mov.f64 	%fd306, %fd305;
	@%p192 bra 	$L__BB7_42;
	setp.lt.s64 	%p193, %rd341, %rd36;
	min.s64 	%rd342, %rd341, %rd36;
	selp.f64 	%fd306, %fd305, %fd48, %p193;
$L__BB7_42:
	mov.b64 	%rd315, %fd306;
	mov.b64 	{%r353, %r358}, %rd315;
	mov.b32 	%r369, 16;
	mov.b32 	%r370, 31;
	mov.b32 	%r371, -1;
	// begin inline asm
	shfl.sync.down.b32 %r352, %r353, %r369, %r370, %r371;
	// end inline asm
	// begin inline asm
	shfl.sync.down.b32 %r357, %r358, %r369, %r370, %r371;
	// end inline asm
	mov.b64 	%rd316, {%r352, %r357};
	mov.b64 	%fd53, %rd316;
	mov.b64 	{%r363, %r368}, %rd342;
	// begin inline asm
	shfl.sync.down.b32 %r362, %r363, %r369, %r370, %r371;
	// end inline asm
	// begin inline asm
	shfl.sync.down.b32 %r367, %r368, %r369, %r370, %r371;
	// end inline asm
	mov.b64 	%rd39, {%r362, %r367};
	setp.gt.s32 	%p194, %r271, 15;
	mov.u64 	%rd394, %rd342;
	mov.f64 	%fd357, %fd306;
	@%p194 bra 	$L__BB7_46;
	abs.f64 	%fd54, %fd306;
	abs.f64 	%fd55, %fd53;
	setp.lt.f64 	%p195, %fd54, %fd55;
	mov.u64 	%rd394, %rd39;
	mov.f64 	%fd357, %fd53;
	@%p195 bra 	$L__BB7_46;
	setp.lt.f64 	%p196, %fd55, %fd54;
	mov.u64 	%rd394, %rd342;
	mov.f64 	%fd357, %fd306;
	@%p196 bra 	$L__BB7_46;
	setp.lt.s64 	%p197, %rd342, %rd39;
	min.s64 	%rd394, %rd342, %rd39;
	selp.f64 	%fd357, %fd306, %fd53, %p197;
$L__BB7_46:
	setp.ne.s32 	%p198, %r271, 0;
	@%p198 bra 	$L__BB7_48;
	shr.u32 	%r372, %r1, 1;
	and.b32  	%r373, %r372, 496;
	mov.u32 	%r374, _ZN6thrust24THRUST_300001_SM_1000_NS8cuda_cub4core6detail5shmemE;
	add.s32 	%r375, %r374, %r373;
	st.shared.f64 	[%r375+8], %fd357;
	st.shared.u64 	[%r375+16], %rd394;
$L__BB7_48:
	bar.sync 	0;
	setp.ne.s32 	%p199, %r1, 0;
	@%p199 bra 	$L__BB7_209;
	ld.shared.f64 	%fd58, [_ZN6thrust24THRUST_300001_SM_1000_NS8cuda_cub4core6detail5shmemE+24];
	ld.shared.u64 	%rd42, [_ZN6thrust24THRUST_300001_SM_1000_NS8cuda_cub4core6detail5shmemE+32];
	abs.f64 	%fd59, %fd357;
	abs.f64 	%fd60, %fd58;
	setp.lt.f64 	%p200, %fd59, %fd60;
	mov.u64 	%rd344, %rd42;
	mov.f64 	%fd308, %fd58;
	@%p200 bra 	$L__BB7_52;
	setp.lt.f64 	%p201, %fd60, %fd59;
	mov.u64 	%rd344, %rd394;
	mov.f64 	%fd308, %fd357;
	@%p201 bra 	$L__BB7_52;
	setp.lt.s64 	%p202, %rd394, %rd42;
	min.s64 	%rd344, %rd394, %rd42;
	selp.f64 	%fd308, %fd357, %fd58, %p202;
$L__BB7_52:
	ld.shared.f64 	%fd63, [_ZN6thrust24THRUST_300001_SM_1000_NS8cuda_cub4core6detail5shmemE+40];
	ld.shared.u64 	%rd45, [_ZN6thrust24THRUST_300001_SM_1000_NS8cuda_cub4core6detail5shmemE+48];
	abs.f64 	%fd64, %fd308;
	abs.f64 	%fd65, %fd63;
	setp.lt.f64 	%p203, %fd64, %fd65;
	mov.u64 	%rd345, %rd45;
	mov.f64 	%fd309, %fd63;
	@%p203 bra 	$L__BB7_55;
	setp.lt.f64 	%p204, %fd65, %fd64;
	mov.u64 	%rd345, %rd344;
	mov.f64 	%fd309, %fd308;
	@%p204 bra 	$L__BB7_55;
	setp.lt.s64 	%p205, %rd344, %rd45;
	min.s64 	%rd345, %rd344, %rd45;
	selp.f64 	%fd309, %fd308, %fd63, %p205;
$L__BB7_55:
	ld.shared.f64 	%fd68, [_ZN6thrust24THRUST_300001_SM_1000_NS8cuda_cub4core6detail5shmemE+56];
	ld.shared.u64 	%rd48, [_ZN6thrust24THRUST_300001_SM_1000_NS8cuda_cub4core6detail5shmemE+64];
	abs.f64 	%fd69, %fd309;
	abs.f64 	%fd70, %fd68;
	setp.lt.f64 	%p206, %fd69, %fd70;
	mov.u64 	%rd346, %rd48;
	mov.f64 	%fd310, %fd68;
	@%p206 bra 	$L__BB7_58;
	setp.lt.f64 	%p207, %fd70, %fd69;
	mov.u64 	%rd346, %rd345;
	mov.f64 	%fd310, %fd309;
	@%p207 bra 	$L__BB7_58;
	setp.lt.s64 	%p208, %rd345, %rd48;
	min.s64 	%rd346, %rd345, %rd48;
	selp.f64 	%fd310, %fd309, %fd68, %p208;
$L__BB7_58:
	ld.shared.f64 	%fd73, [_ZN6thrust24THRUST_300001_SM_1000_NS8cuda_cub4core6detail5shmemE+72];
	ld.shared.u64 	%rd51, [_ZN6thrust24THRUST_300001_SM_1000_NS8cuda_cub4core6detail5shmemE+80];
	abs.f64 	%fd74, %fd310;
	abs.f64 	%fd75, %fd73;
	setp.lt.f64 	%p209, %fd74, %fd75;
	mov.u64 	%rd347, %rd51;
	mov.f64 	%fd311, %fd73;
	@%p209 bra 	$L__BB7_61;
	setp.lt.f64 	%p210, %fd75, %fd74;
	mov.u64 	%rd347, %rd346;
	mov.f64 	%fd311, %fd310;
	@%p210 bra 	$L__BB7_61;
	setp.lt.s64 	%p211, %rd346, %rd51;
	min.s64 	%rd347, %rd346, %rd51;
	selp.f64 	%fd311, %fd310, %fd73, %p211;
$L__BB7_61:
	ld.shared.f64 	%fd78, [_ZN6thrust24THRUST_300001_SM_1000_NS8cuda_cub4core6detail5shmemE+88];
	ld.shared.u64 	%rd54, [_ZN6thrust24THRUST_300001_SM_1000_NS8cuda_cub4core6detail5shmemE+96];
	abs.f64 	%fd79, %fd311;
	abs.f64 	%fd80, %fd78;
	setp.lt.f64 	%p212, %fd79, %fd80;
	mov.u64 	%rd348, %rd54;
	mov.f64 	%fd312, %fd78;
	@%p212 bra 	$L__BB7_64;
	setp.lt.f64 	%p213, %fd80, %fd79;
	mov.u64 	%rd348, %rd347;
	mov.f64 	%fd312, %fd311;
	@%p213 bra 	$L__BB7_64;
	setp.lt.s64 	%p214, %rd347, %rd54;
	min.s64 	%rd348, %rd347, %rd54;
	selp.f64 	%fd312, %fd311, %fd78, %p214;
$L__BB7_64:
	ld.shared.f64 	%fd83, [_ZN6thrust24THRUST_300001_SM_1000_NS8cuda_cub4core6detail5shmemE+104];
	ld.shared.u64 	%rd57, [_ZN6thrust24THRUST_300001_SM_1000_NS8cuda_cub4core6detail5shmemE+112];
	abs.f64 	%fd84, %fd312;
	abs.f64 	%fd85, %fd83;
	setp.lt.f64 	%p215, %fd84, %fd85;
	mov.u64 	%rd349, %rd57;
	mov.f64 	%fd313, %fd83;
	@%p215 bra 	$L__BB7_67;
	setp.lt.f64 	%p216, %fd85, %fd84;
	mov.u64 	%rd349, %rd348;
	mov.f64 	%fd313, %fd312;
	@%p216 bra 	$L__BB7_67;
	setp.lt.s64 	%p217, %rd348, %rd57;
	min.s64 	%rd349, %rd348, %rd57;
	selp.f64 	%fd313, %fd312, %fd83, %p217;
$L__BB7_67:
	ld.shared.f64 	%fd88, [_ZN6thrust24THRUST_300001_SM_1000_NS8cuda_cub4core6detail5shmemE+120];
	ld.shared.u64 	%rd60, [_ZN6thrust24THRUST_300001_SM_1000_NS8cuda_cub4core6detail5shmemE+128];
	abs.f64 	%fd89, %fd313;
	abs.f64 	%fd90, %fd88;
	setp.lt.f64 	%p218, %fd89, %fd90;
	mov.u64 	%rd394, %rd60;
	mov.f64 	%fd357, %fd88;
	@%p218 bra 	$L__BB7_209;
	setp.lt.f64 	%p219, %fd90, %fd89;
	mov.u64 	%rd394, %rd349;
	mov.f64 	%fd357, %fd313;
	@%p219 bra 	$L__BB7_209;
	setp.lt.s64 	%p220, %rd349, %rd60;
	min.s64 	%rd394, %rd349, %rd60;
	selp.f64 	%fd357, %fd313, %fd88, %p220;
	bra.uni 	$L__BB7_209;
$L__BB7_70:
	// begin inline asm
	mov.u32 %r158, %laneid;
	// end inline asm
	and.b32  	%r179, %r1, 992;
	add.s32 	%r180, %r179, 32;
	setp.gt.s32 	%p127, %r180, %r37;
	not.b32 	%r181, %r179;
	add.s32 	%r182, %r37, %r181;
	selp.b32 	%r177, %r182, 31, %p127;
	mov.b64 	%rd297, %fd301;
	mov.b64 	{%r160, %r165}, %rd297;
	mov.b32 	%r176, 1;
	mov.b32 	%r178, -1;
	// begin inline asm
	shfl.sync.down.b32 %r159, %r160, %r176, %r177, %r178;
	// end inline asm
	// begin inline asm
	shfl.sync.down.b32 %r164, %r165, %r176, %r177, %r178;
	// end inline asm
	mov.b64 	%rd298, {%r159, %r164};
	mov.b64 	%fd92, %rd298;
	mov.b64 	{%r170, %r175}, %rd337;
	// begin inline asm
	shfl.sync.down.b32 %r169, %r170, %r176, %r177, %r178;
	// end inline asm
	// begin inline asm
	shfl.sync.down.b32 %r174, %r175, %r176, %r177, %r178;
	// end inline asm
	mov.b64 	%rd62, {%r169, %r174};
	setp.ge.s32 	%p128, %r158, %r177;
	mov.u64 	%rd350, %rd337;
	mov.f64 	%fd314, %fd301;
	@%p128 bra 	$L__BB7_74;
	abs.f64 	%fd93, %fd301;
	abs.f64 	%fd94, %fd92;
	setp.lt.f64 	%p129, %fd93, %fd94;
	mov.u64 	%rd350, %rd62;
	mov.f64 	%fd314, %fd92;
	@%p129 bra 	$L__BB7_74;
	setp.lt.f64 	%p130, %fd94, %fd93;
	mov.u64 	%rd350, %rd337;
	mov.f64 	%fd314, %fd301;
	@%p130 bra 	$L__BB7_74;
	setp.lt.s64 	%p131, %rd337, %rd62;
	min.s64 	%rd350, %rd337, %rd62;
	selp.f64 	%fd314, %fd301, %fd92, %p131;
$L__BB7_74:
	mov.b64 	%rd299, %fd314;
	mov.b64 	{%r184, %r189}, %rd299;
	mov.b32 	%r200, 2;
	mov.b32 	%r202, -1;
	// begin inline asm
	shfl.sync.down.b32 %r183, %r184, %r200, %r177, %r202;
	// end inline asm
	// begin inline asm
	shfl.sync.down.b32 %r188, %r189, %r200, %r177, %r202;
	// end inline asm
	mov.b64 	%rd300, {%r183, %r188};
	mov.b64 	%fd97, %rd300;
	mov.b64 	{%r194, %r199}, %rd350;
	// begin inline asm
	shfl.sync.down.b32 %r193, %r194, %r200, %r177, %r202;
	// end inline asm
	// begin inline asm
	shfl.sync.down.b32 %r198, %r199, %r200, %r177, %r202;
	// end inline asm
	mov.b64 	%rd65, {%r193, %r198};
	add.s32 	%r203, %r158, 2;
	setp.gt.s32 	%p132, %r203, %r177;
	mov.u64 	%rd351, %rd350;
	mov.f64 	%fd315, %fd314;
	@%p132 bra 	$L__BB7_78;
	abs.f64 	%fd98, %fd314;
	abs.f64 	%fd99, %fd97;
	setp.lt.f64 	%p133, %fd98, %fd99;
	mov.u64 	%rd351, %rd65;
	mov.f64 	%fd315, %fd97;
	@%p133 bra 	$L__BB7_78;
	setp.lt.f64 	%p134, %fd99, %fd98;
	mov.u64 	%rd351, %rd350;
	mov.f64 	%fd315, %fd314;
	@%p134 bra 	$L__BB7_78;
	setp.lt.s64 	%p135, %rd350, %rd65;
	min.s64 	%rd351, %rd350, %rd65;
	selp.f64 	%fd315, %fd314, %fd97, %p135;
$L__BB7_78:
	mov.b64 	%rd301, %fd315;
	mov.b64 	{%r205, %r210}, %rd301;
	mov.b32 	%r221, 4;
	mov.b32 	%r223, -1;
	// begin inline asm
	shfl.sync.down.b32 %r204, %r205, %r221, %r177, %r223;
	// end inline asm
	// begin inline asm
	shfl.sync.down.b32 %r209, %r210, %r221, %r177, %r223;
	// end inline asm
	mov.b64 	%rd302, {%r204, %r209};
	mov.b64 	%fd102, %rd302;
	mov.b64 	{%r215, %r220}, %rd351;
	// begin inline asm
	shfl.sync.down.b32 %r214, %r215, %r221, %r177, %r223;
	// end inline asm
	// begin inline asm
	shfl.sync.down.b32 %r219, %r220, %r221, %r177, %r223;
	// end inline asm
	mov.b64 	%rd68, {%r214, %r219};
	add.s32 	%r224, %r158, 4;
	setp.gt.s32 	%p136, %r224, %r177;
	mov.u64 	%rd352, %rd351;
	mov.f64 	%fd316, %fd315;
	@%p136 bra 	$L__BB7_82;
	abs.f64 	%fd103, %fd315;
	abs.f64 	%fd104, %fd102;
	setp.lt.f64 	%p137, %fd103, %fd104;
	mov.u64 	%rd352, %rd68;
	mov.f64 	%fd316, %fd102;
	@%p137 bra 	$L__BB7_82;
	setp.lt.f64 	%p138, %fd104, %fd103;
	mov.u64 	%rd352, %rd351;
	mov.f64 	%fd316, %fd315;
	@%p138 bra 	$L__BB7_82;
	setp.lt.s64 	%p139, %rd351, %rd68;
	min.s64 	%rd352, %rd351, %rd68;
	selp.f64 	%fd316, %fd315, %fd102, %p139;
$L__BB7_82:
	mov.b64 	%rd303, %fd316;
	mov.b64 	{%r226, %r231}, %rd303;
	mov.b32 	%r242, 8;
	mov.b32 	%r244, -1;
	// begin inline asm
	shfl.sync.down.b32 %r225, %r226, %r242, %r177, %r244;
	// end inline asm
	// begin inline asm
	shfl.sync.down.b32 %r230, %r231, %r242, %r177, %r244;
	// end inline asm
	mov.b64 	%rd304, {%r225, %r230};
	mov.b64 	%fd107, %rd304;
	mov.b64 	{%r236, %r241}, %rd352;
	// begin inline asm
	shfl.sync.down.b32 %r235, %r236, %r242, %r177, %r244;
	// end inline asm
	// begin inline asm
	shfl.sync.down.b32 %r240, %r241, %r242, %r177, %r244;
	// end inline asm
	mov.b64 	%rd71, {%r235, %r240};
	add.s32 	%r245, %r158, 8;
	setp.gt.s32 	%p140, %r245, %r177;
	mov.u64 	%rd353, %rd352;
	mov.f64 	%fd317, %fd316;
	@%p140 bra 	$L__BB7_86;
	abs.f64 	%fd108, %fd316;
	abs.f64 	%fd109, %fd107;
	setp.lt.f64 	%p141, %fd108, %fd109;
	mov.u64 	%rd353, %rd71;
	mov.f64 	%fd317, %fd107;
	@%p141 bra 	$L__BB7_86;
	setp.lt.f64 	%p142, %fd109, %fd108;
	mov.u64 	%rd353, %rd352;
	mov.f64 	%fd317, %fd316;
	@%p142 bra 	$L__BB7_86;
	setp.lt.s64 	%p143, %rd352, %rd71;
	min.s64 	%rd353, %rd352, %rd71;
	selp.f64 	%fd317, %fd316, %fd107, %p143;
$L__BB7_86:
	mov.b64 	%rd305, %fd317;
	mov.b64 	{%r247, %r252}, %rd305;
	mov.b32 	%r263, 16;
	mov.b32 	%r265, -1;
	// begin inline asm
	shfl.sync.down.b32 %r246, %r247, %r263, %r177, %r265;
	// end inline asm
	// begin inline asm
	shfl.sync.down.b32 %r251, %r252, %r263, %r177, %r265;
	// end inline asm
	mov.b64 	%rd306, {%r246, %r251};
	mov.b64 	%fd112, %rd306;
	mov.b64 	{%r257, %r262}, %rd353;
	// begin inline asm
	shfl.sync.down.b32 %r256, %r257, %r263, %r177, %r265;
	// end inline asm
	// begin inline asm
	shfl.sync.down.b32 %r261, %r262, %r263, %r177, %r265;
	// end inline asm
	mov.b64 	%rd74, {%r256, %r261};
	add.s32 	%r266, %r158, 16;
	setp.gt.s32 	%p144, %r266, %r177;
	mov.u64 	%rd394, %rd353;
	mov.f64 	%fd357, %fd317;
	@%p144 bra 	$L__BB7_90;
	abs.f64 	%fd113, %fd317;
	abs.f64 	%fd114, %fd112;
	setp.lt.f64 	%p145, %fd113, %fd114;
	mov.u64 	%rd394, %rd74;
	mov.f64 	%fd357, %fd112;
	@%p145 bra 	$L__BB7_90;
	setp.lt.f64 	%p146, %fd114, %fd113;
	mov.u64 	%rd394, %rd353;
	mov.f64 	%fd357, %fd317;
	@%p146 bra 	$L__BB7_90;
	setp.lt.s64 	%p147, %rd353, %rd74;
	min.s64 	%rd394, %rd353, %rd74;
	selp.f64 	%fd357, %fd317, %fd112, %p147;
$L__BB7_90:
	setp.ne.s32 	%p148, %r158, 0;
	@%p148 bra 	$L__BB7_92;
	shr.u32 	%r267, %r1, 1;
	and.b32  	%r268, %r267, 496;
	mov.u32 	%r269, _ZN6thrust24THRUST_300001_SM_1000_NS8cuda_cub4core6detail5shmemE;
	add.s32 	%r270, %r269, %r268;
	st.shared.f64 	[%r270+8], %fd357;
	st.shared.u64 	[%r270+16], %rd394;
$L__BB7_92:
	bar.sync 	0;
	setp.ne.s32 	%p149, %r1, 0;
	@%p149 bra 	$L__BB7_209;
	setp.lt.s32 	%p150, %r37, 33;
	mov.f64 	%fd319, %fd357;
	mov.u64 	%rd355, %rd394;
	@%p150 bra 	$L__BB7_97;
	ld.shared.f64 	%fd117, [_ZN6thrust24THRUST_300001_SM_1000_NS8cuda_cub4core6detail5shmemE+24];
	ld.shared.u64 	%rd77, [_ZN6thrust24THRUST_300001_SM_1000_NS8cuda_cub4core6detail5shmemE+32];
	abs.f64 	%fd118, %fd357;
	abs.f64 	%fd119, %fd117;
	setp.lt.f64 	%p151, %fd118, %fd119;
	mov.f64 	%fd319, %fd117;
	mov.u64 	%rd355, %rd77;
	@%p151 bra 	$L__BB7_97;
	setp.lt.f64 	%p152, %fd119, %fd118;
	mov.f64 	%fd319, %fd357;
	mov.u64 	%rd355, %rd394;
	@%p152 bra 	$L__BB7_97;
	setp.lt.s64 	%p153, %rd394, %rd77;
	min.s64 	%rd355, %rd394, %rd77;
	selp.f64 	%fd319, %fd357, %fd117, %p153;
$L__BB7_97:
	setp.lt.s32 	%p154, %r37, 65;
	mov.f64 	%fd320, %fd319;
	mov.u64 	%rd356, %rd355;
	@%p154 bra 	$L__BB7_101;
	ld.shared.f64 	%fd122, [_ZN6thrust24THRUST_300001_SM_1000_NS8cuda_cub4core6detail5shmemE+40];
	ld.shared.u64 	%rd80, [_ZN6thrust24THRUST_300001_SM_1000_NS8cuda_cub4core6detail5shmemE+48];
	abs.f64 	%fd123, %fd319;
	abs.f64 	%fd124, %fd122;
	setp.lt.f64 	%p155, %fd123, %fd124;
	mov.f64 	%fd320, %fd122;
	mov.u64 	%rd356, %rd80;
	@%p155 bra 	$L__BB7_101;
	setp.lt.f64 	%p156, %fd124, %fd123;
	mov.f64 	%fd320, %fd319;
	mov.u64 	%rd356, %rd355;
	@%p156 bra 	$L__BB7_101;
	setp.lt.s64 	%p157, %rd355, %rd80;
	min.s64 	%rd356, %rd355, %rd80;
	selp.f64 	%fd320, %fd319, %fd122, %p157;
$L__BB7_101:
	setp.lt.s32 	%p158, %r37, 97;
	mov.f64 	%fd321, %fd320;
	mov.u64 	%rd357, %rd356;
	@%p158 bra 	$L__BB7_105;
	ld.shared.f64 	%fd127, [_ZN6thrust24THRUST_300001_SM_1000_NS8cuda_cub4core6detail5shmemE+56];
	ld.shared.u64 	%rd83, [_ZN6thrust24THRUST_300001_SM_1000_NS8cuda_cub4core6detail5shmemE+64];
	abs.f64 	%fd128, %fd320;
	abs.f64 	%fd129, %fd127;
	setp.lt.f64 	%p159, %fd128, %fd129;
	mov.f64 	%fd321, %fd127;
	mov.u64 	%rd357, %rd83;
	@%p159 bra 	$L__BB7_105;
	setp.lt.f64 	%p160, %fd129, %fd128;
	mov.f64 	%fd321, %fd320;
	mov.u64 	%rd357, %rd356;
	@%p160 bra 	$L__BB7_105;
	setp.lt.s64 	%p161, %rd356, %rd83;
	min.s64 	%rd357, %rd356, %rd83;
	selp.f64 	%fd321, %fd320, %fd127, %p161;
$L__BB7_105:
	setp.lt.s32 	%p162, %r37, 129;
	mov.f64 	%fd322, %fd321;
	mov.u64 	%rd358, %rd357;
	@%p162 bra 	$L__BB7_109;
	ld.shared.f64 	%fd132, [_ZN6thrust24THRUST_300001_SM_1000_NS8cuda_cub4core6detail5shmemE+72];
	ld.shared.u64 	%rd86, [_ZN6thrust24THRUST_300001_SM_1000_NS8cuda_cub4core6detail5shmemE+80];
	abs.f64 	%fd133, %fd321;
	abs.f64 	%fd134, %fd132;
	setp.lt.f64 	%p163, %fd133, %fd134;
	mov.f64 	%fd322, %fd132;
	mov.u64 	%rd358, %rd86;
	@%p163 bra 	$L__BB7_109;
	setp.lt.f64 	%p164, %fd134, %fd133;
	mov.f64 	%fd322, %fd321;
	mov.u64 	%rd358, %rd357;
	@%p164 bra 	$L__BB7_109;
	setp.lt.s64 	%p165, %rd357, %rd86;
	min.s64 	%rd358, %rd357, %rd86;
	selp.f64 	%fd322, %fd321, %fd132, %p165;
$L__BB7_109:
	setp.lt.s32 	%p166, %r37, 161;
	mov.f64 	%fd323, %fd322;
	mov.u64 	%rd359, %rd358;
	@%p166 bra 	$L__BB7_113;
	ld.shared.f64 	%fd137, [_ZN6thrust24THRUST_300001_SM_1000_NS8cuda_cub4core6detail5shmemE+88];
	ld.shared.u64 	%rd89, [_ZN6thrust24THRUST_300001_SM_1000_NS8cuda_cub4core6detail5shmemE+96];
	abs.f64 	%fd138, %fd322;
	abs.f64 	%fd139, %fd137;
	setp.lt.f64 	%p167, %fd138, %fd139;
	mov.f64 	%fd323, %fd137;
	mov.u64 	%rd359, %rd89;
	@%p167 bra 	$L__BB7_113;
	setp.lt.f64 	%p168, %fd139, %fd138;
	mov.f64 	%fd323, %fd322;
	mov.u64 	%rd359, %rd358;
	@%p168 bra 	$L__BB7_113;
	setp.lt.s64 	%p169, %rd358, %rd89;
	min.s64 	%rd359, %rd358, %rd89;
	selp.f64 	%fd323, %fd322, %fd137, %p169;
$L__BB7_113:
	setp.lt.s32 	%p170, %r37, 193;
	mov.f64 	%fd324, %fd323;
	mov.u64 	%rd360, %rd359;
	@%p170 bra 	$L__BB7_117;
	ld.shared.f64 	%fd142, [_ZN6thrust24THRUST_300001_SM_1000_NS8cuda_cub4core6detail5shmemE+104];
	ld.shared.u64 	%rd92, [_ZN6thrust24THRUST_300001_SM_1000_NS8cuda_cub4core6detail5shmemE+112];
	abs.f64 	%fd143, %fd323;
	abs.f64 	%fd144, %fd142;
	setp.lt.f64 	%p171, %fd143, %fd144;
	mov.f64 	%fd324, %fd142;
	mov.u64 	%rd360, %rd92;
	@%p171 bra 	$L__BB7_117;
	setp.lt.f64 	%p172, %fd144, %fd143;
	mov.f64 	%fd324, %fd323;
	mov.u64 	%rd360, %rd359;
	@%p172 bra 	$L__BB7_117;
	setp.lt.s64 	%p173, %rd359, %rd92;
	min.s64 	%rd360, %rd359, %rd92;
	selp.f64 	%fd324, %fd323, %fd142, %p173;
$L__BB7_117:
	setp.lt.s32 	%p174, %r37, 225;
	mov.u64 	%rd394, %rd360;
	mov.f64 	%fd357, %fd324;
	@%p174 bra 	$L__BB7_209;
	ld.shared.f64 	%fd147, [_ZN6thrust24THRUST_300001_SM_1000_NS8cuda_cub4core6detail5shmemE+120];
	ld.shared.u64 	%rd95, [_ZN6thrust24THRUST_300001_SM_1000_NS8cuda_cub4core6detail5shmemE+128];
	abs.f64 	%fd148, %fd324;
	abs.f64 	%fd149, %fd147;
	setp.lt.f64 	%p175, %fd148, %fd149;
	mov.u64 	%rd394, %rd95;
	mov.f64 	%fd357, %fd147;
	@%p175 bra 	$L__BB7_209;
	setp.lt.f64 	%p176, %fd149, %fd148;
	mov.u64 	%rd394, %rd360;
	mov.f64 	%fd357, %fd324;
	@%p176 bra 	$L__BB7_209;
	setp.lt.s64 	%p177, %rd360, %rd95;
	min.s64 	%rd394, %rd360, %rd95;
	selp.f64 	%fd357, %fd324, %fd147, %p177;
	bra.uni 	$L__BB7_209;
$L__BB7_121:
	ld.param.u64 	%rd318, [_ZN6thrust24THRUST_300001_SM_1000_NS8cuda_cub4core6detail13_kernel_agentINS1_8__reduce11ReduceAgentIPN4cuda3std3__45tupleIJdlEEESC_SB_iNS1_9__extrema9arg_max_fIdl10comparatorEEEEJSC_SC_iSG_EEEvDpT0__param_0];
	mov.u32 	%r16, %tid.x;
	mul.wide.u32 	%rd208, %r16, 16;
	add.s64 	%rd189, %rd318, %rd208;
	// begin inline asm
	ld.global.nc.u64 %rd188, [%rd189];
	// end inline asm
	add.s64 	%rd191, %rd189, 8;
	// begin inline asm
	ld.global.nc.u64 %rd190, [%rd191];
	// end inline asm
	mov.b64 	%fd151, %rd188;
	add.s64 	%rd193, %rd189, 4096;
	// begin inline asm
	ld.global.nc.u64 %rd192, [%rd193];
	// end inline asm
	add.s64 	%rd195, %rd189, 4104;
	// begin inline asm
	ld.global.nc.u64 %rd361, [%rd195];
	// end inline asm
	mov.b64 	%fd325, %rd192;
	add.s64 	%rd197, %rd189, 8192;
	// begin inline asm
	ld.global.nc.u64 %rd196, [%rd197];
	// end inline asm
	add.s64 	%rd199, %rd189, 8200;
	// begin inline asm
	ld.global.nc.u64 %rd362, [%rd199];
	// end inline asm
	mov.b64 	%fd326, %rd196;
	add.s64 	%rd201, %rd189, 12288;
	// begin inline asm
	ld.global.nc.u64 %rd200, [%rd201];
	// end inline asm
	add.s64 	%rd203, %rd189, 12296;
	// begin inline asm
	ld.global.nc.u64 %rd363, [%rd203];
	// end inline asm
	mov.b64 	%fd327, %rd200;
	add.s64 	%rd205, %rd189, 16384;
	// begin inline asm
	ld.global.nc.u64 %rd204, [%rd205];
	// end inline asm
	add.s64 	%rd207, %rd189, 16392;
	// begin inline asm
	ld.global.nc.u64 %rd381, [%rd207];
	// end inline asm
	mov.b64 	%fd344, %rd204;
	abs.f64 	%fd156, %fd151;
	abs.f64 	%fd157, %fd325;
	setp.lt.f64 	%p3, %fd156, %fd157;
	@%p3 bra 	$L__BB7_123;
	setp.lt.f64 	%p4, %fd157, %fd156;
	setp.lt.s64 	%p5, %rd190, %rd361;
	or.pred  	%p6, %p4, %p5;
	selp.b64 	%rd361, %rd190, %rd361, %p6;
	selp.f64 	%fd325, %fd151, %fd325, %p6;
$L__BB7_123:
	abs.f64 	%fd160, %fd325;
	abs.f64 	%fd161, %fd326;
	setp.lt.f64 	%p7, %fd160, %fd161;
	@%p7 bra 	$L__BB7_125;
	setp.lt.f64 	%p8, %fd161, %fd160;
	setp.lt.s64 	%p9, %rd361, %rd362;
	or.pred  	%p10, %p8, %p9;
	selp.b64 	%rd362, %rd361, %rd362, %p10;
	selp.f64 	%fd326, %fd325, %fd326, %p10;
$L__BB7_125:
	abs.f64 	%fd164, %fd326;
	abs.f64 	%fd165, %fd327;
	setp.lt.f64 	%p11, %fd164, %fd165;
	@%p11 bra 	$L__BB7_127;
	setp.lt.f64 	%p12, %fd165, %fd164;
	setp.lt.s64 	%p13, %rd362, %rd363;
	or.pred  	%p14, %p12, %p13;
	selp.b64 	%rd363, %rd362, %rd363, %p14;
	selp.f64 	%fd327, %fd326, %fd327, %p14;
$L__BB7_127:
	abs.f64 	%fd168, %fd327;
	abs.f64 	%fd169, %fd344;
	setp.lt.f64 	%p15, %fd168, %fd169;
	@%p15 bra 	$L__BB7_129;
	setp.lt.f64 	%p16, %fd169, %fd168;
	setp.lt.s64 	%p17, %rd363, %rd381;
	or.pred  	%p18, %p16, %p17;
	selp.b64 	%rd381, %rd363, %rd381, %p18;
	selp.f64 	%fd344, %fd327, %fd344, %p18;
$L__BB7_129:
	setp.lt.u32 	%p19, %r37, 2560;
	mov.b32 	%r383, 1280;
	@%p19 bra 	$L__BB7_142;
	mov.b32 	%r382, 1280;
	mov.f64 	%fd329, %fd344;
	mov.u64 	%rd365, %rd381;
$L__BB7_131:
	ld.param.u64 	%rd319, [_ZN6thrust24THRUST_300001_SM_1000_NS8cuda_cub4core6detail13_kernel_agentINS1_8__reduce11ReduceAgentIPN4cuda3std3__45tupleIJdlEEESC_SB_iNS1_9__extrema9arg_max_fIdl10comparatorEEEEJSC_SC_iSG_EEEvDpT0__param_0];
	add.s32 	%r40, %r382, %r16;
	mul.wide.u32 	%rd229, %r40, 16;
	add.s64 	%rd210, %rd319, %rd229;
	// begin inline asm
	ld.global.nc.u64 %rd209, [%rd210];
	// end inline asm
	add.s64 	%rd212, %rd210, 8;
	// begin inline asm
	ld.global.nc.u64 %rd366, [%rd212];
	// end inline asm
	mov.b64 	%fd330, %rd209;
	add.s64 	%rd214, %rd210, 4096;
	// begin inline asm
	ld.global.nc.u64 %rd213, [%rd214];
	// end inline asm
	add.s64 	%rd216, %rd210, 4104;
	// begin inline asm
	ld.global.nc.u64 %rd367, [%rd216];
	// end inline asm
	mov.b64 	%fd331, %rd213;
	add.s64 	%rd218, %rd210, 8192;
	// begin inline asm
	ld.global.nc.u64 %rd217, [%rd218];
	// end inline asm
	add.s64 	%rd220, %rd210, 8200;
	// begin inline asm
	ld.global.nc.u64 %rd368, [%rd220];
	// end inline asm
	mov.b64 	%fd332, %rd217;
	add.s64 	%rd222, %rd210, 12288;
	// begin inline asm
	ld.global.nc.u64 %rd221, [%rd222];
	// end inline asm
	add.s64 	%rd224, %rd210, 12296;
	// begin inline asm
	ld.global.nc.u64 %rd369, [%rd224];
	// end inline asm
	mov.b64 	%fd333, %rd221;
	add.s64 	%rd226, %rd210, 16384;
	// begin inline asm
	ld.global.nc.u64 %rd225, [%rd226];
	// end inline asm
	add.s64 	%rd228, %rd210, 16392;
	// begin inline asm
	ld.global.nc.u64 %rd381, [%rd228];
	// end inline asm
	mov.b64 	%fd344, %rd225;
	abs.f64 	%fd178, %fd329;
	abs.f64 	%fd179, %fd330;
	setp.lt.f64 	%p20, %fd178, %fd179;
	@%p20 bra 	$L__BB7_133;
	setp.lt.f64 	%p21, %fd179, %fd178;
	setp.lt.s64 	%p22, %rd365, %rd366;
	or.pred  	%p23, %p21, %p22;
	selp.b64 	%rd366, %rd365, %rd366, %p23;
	selp.f64 	%fd330, %fd329, %fd330, %p23;
$L__BB7_133:
	abs.f64 	%fd182, %fd330;
	abs.f64 	%fd183, %fd331;
	setp.lt.f64 	%p24, %fd182, %fd183;
	@%p24 bra 	$L__BB7_135;
	setp.lt.f64 	%p25, %fd183, %fd182;
	setp.lt.s64 	%p26, %rd366, %rd367;
	or.pred  	%p27, %p25, %p26;
	selp.b64 	%rd367, %rd366, %rd367, %p27;
	selp.f64 	%fd331, %fd330, %fd331, %p27;
$L__BB7_135:
	abs.f64 	%fd186, %fd331;
	abs.f64 	%fd187, %fd332;
	setp.lt.f64 	%p28, %fd186, %fd187;
	@%p28 bra 	$L__BB7_137;
	setp.lt.f64 	%p29, %fd187, %fd186;
	setp.lt.s64 	%p30, %rd367, %rd368;
	or.pred  	%p31, %p29, %p30;
	selp.b64 	%rd368, %rd367, %rd368, %p31;
	selp.f64 	%fd332, %fd331, %fd332, %p31;
$L__BB7_137:
	abs.f64 	%fd190, %fd332;
	abs.f64 	%fd191, %fd333;
	setp.lt.f64 	%p32, %fd190, %fd191;
	@%p32 bra 	$L__BB7_139;
	setp.lt.f64 	%p33, %fd191, %fd190;
	setp.lt.s64 	%p34, %rd368, %rd369;
	or.pred  	%p35, %p33, %p34;
	selp.b64 	%rd369, %rd368, %rd369, %p35;
	selp.f64 	%fd333, %fd332, %fd333, %p35;
$L__BB7_139:
	abs.f64 	%fd194, %fd333;
	abs.f64 	%fd195, %fd344;
	setp.lt.f64 	%p36, %fd194, %fd195;
	@%p36 bra 	$L__BB7_141;
	setp.lt.f64 	%p37, %fd195, %fd194;
	setp.lt.s64 	%p38, %rd369, %rd381;
	or.pred  	%p39, %p37, %p38;
	selp.b64 	%rd381, %rd369, %rd381, %p39;
	selp.f64 	%fd344, %fd333, %fd344, %p39;
$L__BB7_141:
	add.s32 	%r383, %r382, 1280;
	add.s32 	%r41, %r382, 2560;
	setp.le.s32 	%p40, %r41, %r37;
	mov.u32 	%r382, %r383;
	mov.f64 	%fd329, %fd344;
	mov.u64 	%rd365, %rd381;
	@%p40 bra 	$L__BB7_131;
$L__BB7_142:
	setp.le.s32 	%p41, %r37, %r383;
	@%p41 bra 	$L__BB7_165;
	sub.s32 	%r20, %r37, %r383;
	setp.ge.s32 	%p42, %r16, %r20;
	@%p42 bra 	$L__BB7_165;
	not.b32 	%r42, %r16;
	add.s32 	%r43, %r37, %r42;
	sub.s32 	%r21, %r43, %r383;
	and.b32  	%r44, %r21, 768;
	setp.eq.s32 	%p43, %r44, 768;
	mov.u32 	%r387, %r16;
	@%p43 bra 	$L__BB7_150;
	add.s32 	%r385, %r16, %r383;
	shr.u32 	%r45, %r21, 8;
	add.s32 	%r46, %r45, 1;
	and.b32  	%r47, %r46, 3;
	neg.s32 	%r384, %r47;
	mov.u32 	%r387, %r16;
$L__BB7_146:
	.pragma "nounroll";
	mov.u64 	%rd127, %rd381;
	mov.f64 	%fd199, %fd344;
	ld.param.u64 	%rd320, [_ZN6thrust24THRUST_300001_SM_1000_NS8cuda_cub4core6detail13_kernel_agentINS1_8__reduce11ReduceAgentIPN4cuda3std3__45tupleIJdlEEESC_SB_iNS1_9__extrema9arg_max_fIdl10comparatorEEEEJSC_SC_iSG_EEEvDpT0__param_0];
	mul.wide.u32 	%rd235, %r385, 16;
	add.s64 	%rd232, %rd320, %rd235;
	// begin inline asm
	ld.global.nc.u64 %rd231, [%rd232];
	// end inline asm
	add.s64 	%rd234, %rd232, 8;
	// begin inline asm
	ld.global.nc.u64 %rd233, [%rd234];
	// end inline asm
	mov.b64 	%fd200, %rd231;
	abs.f64 	%fd201, %fd199;
	abs.f64 	%fd202, %fd200;
	setp.lt.f64 	%p44, %fd201, %fd202;
	mov.f64 	%fd344, %fd200;
	mov.u64 	%rd381, %rd233;
	@%p44 bra 	$L__BB7_149;
	setp.lt.f64 	%p45, %fd202, %fd201;
	mov.f64 	%fd344, %fd199;
	mov.u64 	%rd381, %rd127;
	@%p45 bra 	$L__BB7_149;
	setp.lt.s64 	%p46, %rd127, %rd233;
	selp.f64 	%fd344, %fd199, %fd200, %p46;
	min.s64 	%rd381, %rd127, %rd233;
$L__BB7_149:
	add.s32 	%r387, %r387, 256;
	add.s32 	%r385, %r385, 256;
	add.s32 	%r384, %r384, 1;
	setp.ne.s32 	%p47, %r384, 0;
	@%p47 bra 	$L__BB7_146;
$L__BB7_150:
	setp.lt.u32 	%p48, %r21, 768;
	@%p48 bra 	$L__BB7_165;
	ld.param.u64 	%rd321, [_ZN6thrust24THRUST_300001_SM_1000_NS8cuda_cub4core6detail13_kernel_agentINS1_8__reduce11ReduceAgentIPN4cuda3std3__45tupleIJdlEEESC_SB_iNS1_9__extrema9arg_max_fIdl10comparatorEEEEJSC_SC_iSG_EEEvDpT0__param_0];
	cvt.u64.u32 	%rd236, %r387;
	cvt.u64.u32 	%rd237, %r383;
	add.s64 	%rd238, %rd236, %rd237;
	shl.b64 	%rd239, %rd238, 4;
	add.s64 	%rd240, %rd239, %rd321;
	add.s64 	%rd376, %rd240, 12296;
	add.s32 	%r388, %r387, %r383;
$L__BB7_152:
	ld.param.u64 	%rd322, [_ZN6thrust24THRUST_300001_SM_1000_NS8cuda_cub4core6detail13_kernel_agentINS1_8__reduce11ReduceAgentIPN4cuda3std3__45tupleIJdlEEESC_SB_iNS1_9__extrema9arg_max_fIdl10comparatorEEEEJSC_SC_iSG_EEEvDpT0__param_0];
	mul.wide.u32 	%rd245, %r388, 16;
	add.s64 	%rd242, %rd322, %rd245;
	// begin inline asm
	ld.global.nc.u64 %rd241, [%rd242];
	// end inline asm
	add.s64 	%rd244, %rd242, 8;
	// begin inline asm
	ld.global.nc.u64 %rd243, [%rd244];
	// end inline asm
	mov.b64 	%fd208, %rd241;
	abs.f64 	%fd209, %fd344;
	abs.f64 	%fd210, %fd208;
	setp.lt.f64 	%p49, %fd209, %fd210;
	mov.f64 	%fd341, %fd208;
	mov.u64 	%rd378, %rd243;
	@%p49 bra 	$L__BB7_155;
	setp.lt.f64 	%p50, %fd210, %fd209;
	mov.f64 	%fd341, %fd344;
	mov.u64 	%rd378, %rd381;
	@%p50 bra 	$L__BB7_155;
	setp.lt.s64 	%p51, %rd381, %rd243;
	selp.f64 	%fd341, %fd344, %fd208, %p51;
	min.s64 	%rd378, %rd381, %rd243;
$L__BB7_155:
	add.s64 	%rd247, %rd376, -8200;
	// begin inline asm
	ld.global.nc.u64 %rd246, [%rd247];
	// end inline asm
	add.s64 	%rd249, %rd376, -8192;
	// begin inline asm
	ld.global.nc.u64 %rd248, [%rd249];
	// end inline asm
	mov.b64 	%fd213, %rd246;
	abs.f64 	%fd214, %fd341;
	abs.f64 	%fd215, %fd213;
	setp.lt.f64 	%p52, %fd214, %fd215;
	mov.f64 	%fd342, %fd213;
	mov.u64 	%rd379, %rd248;
	@%p52 bra 	$L__BB7_158;
	setp.lt.f64 	%p53, %fd215, %fd214;
	mov.f64 	%fd342, %fd341;
	mov.u64 	%rd379, %rd378;
	@%p53 bra 	$L__BB7_158;
	setp.lt.s64 	%p54, %rd378, %rd248;
	selp.f64 	%fd342, %fd341, %fd213, %p54;
	min.s64 	%rd379, %rd378, %rd248;
$L__BB7_158:
	add.s64 	%rd251, %rd376, -4104;
	// begin inline asm
	ld.global.nc.u64 %rd250, [%rd251];
	// end inline asm
	add.s64 	%rd253, %rd376, -4096;
	// begin inline asm
	ld.global.nc.u64 %rd252, [%rd253];
	// end inline asm
	mov.b64 	%fd218, %rd250;
	abs.f64 	%fd219, %fd342;
	abs.f64 	%fd220, %fd218;
	setp.lt.f64 	%p55, %fd219, %fd220;
	mov.f64 	%fd343, %fd218;
	mov.u64 	%rd380, %rd252;
	@%p55 bra 	$L__BB7_161;
	setp.lt.f64 	%p56, %fd220, %fd219;
	mov.f64 	%fd343, %fd342;
	mov.u64 	%rd380, %rd379;
	@%p56 bra 	$L__BB7_161;
	setp.lt.s64 	%p57, %rd379, %rd252;
	selp.f64 	%fd343, %fd342, %fd218, %p57;
	min.s64 	%rd380, %rd379, %rd252;
$L__BB7_161:
	add.s64 	%rd255, %rd376, -8;
	// begin inline asm
	ld.global.nc.u64 %rd254, [%rd255];
	// end inline asm
	// begin inline asm
	ld.global.nc.u64 %rd256, [%rd376];
	// end inline asm
	mov.b64 	%fd223, %rd254;
	abs.f64 	%fd224, %fd343;
	abs.f64 	%fd225, %fd223;
	setp.lt.f64 	%p58, %fd224, %fd225;
	mov.f64 	%fd344, %fd223;
	mov.u64 	%rd381, %rd256;
	@%p58 bra 	$L__BB7_164;
	setp.lt.f64 	%p59, %fd225, %fd224;
	mov.f64 	%fd344, %fd343;
	mov.u64 	%rd381, %rd380;
	@%p59 bra 	$L__BB7_164;
	setp.lt.s64 	%p60, %rd380, %rd256;
	selp.f64 	%fd344, %fd343, %fd223, %p60;
	min.s64 	%rd381, %rd380, %rd256;
$L__BB7_164:
	add.s32 	%r387, %r387, 1024;
	add.s64 	%rd376, %rd376, 16384;
	add.s32 	%r388, %r388, 1024;
	setp.lt.s32 	%p61, %r387, %r20;
	@%p61 bra 	$L__BB7_152;
$L__BB7_165:
	// begin inline asm
	mov.u32 %r48, %laneid;
	// end inline asm
	mov.b64 	%rd258, %fd344;
	mov.b64 	{%r50, %r55}, %rd258;
	mov.b32 	%r66, 1;
	mov.b32 	%r67, 31;
	mov.b32 	%r68, -1;
	// begin inline asm
	shfl.sync.down.b32 %r49, %r50, %r66, %r67, %r68;
	// end inline asm
	// begin inline asm
	shfl.sync.down.b32 %r54, %r55, %r66, %r67, %r68;
	// end inline asm
	mov.b64 	%rd259, {%r49, %r54};
	mov.b64 	%fd229, %rd259;
	mov.b64 	{%r60, %r65}, %rd381;
	// begin inline asm
	shfl.sync.down.b32 %r59, %r60, %r66, %r67, %r68;
	// end inline asm
	// begin inline asm
	shfl.sync.down.b32 %r64, %r65, %r66, %r67, %r68;
	// end inline asm
	mov.b64 	%rd150, {%r59, %r64};
	setp.gt.s32 	%p62, %r48, 30;
	mov.f64 	%fd346, %fd344;
	mov.u64 	%rd383, %rd381;
	@%p62 bra 	$L__BB7_169;
	abs.f64 	%fd230, %fd344;
	abs.f64 	%fd231, %fd229;
	setp.lt.f64 	%p63, %fd230, %fd231;
	mov.f64 	%fd346, %fd229;
	mov.u64 	%rd383, %rd150;
	@%p63 bra 	$L__BB7_169;
	setp.lt.f64 	%p64, %fd231, %fd230;
	mov.f64 	%fd346, %fd344;
	mov.u64 	%rd383, %rd381;
	@%p64 bra 	$L__BB7_169;
	setp.lt.s64 	%p65, %rd381, %rd150;
	selp.f64 	%fd346, %fd344, %fd229, %p65;
	min.s64 	%rd383, %rd381, %rd150;
$L__BB7_169:
	mov.b64 	%rd260, %fd346;
	mov.b64 	{%r70, %r75}, %rd260;
	mov.b32 	%r86, 2;
	mov.b32 	%r87, 31;
	mov.b32 	%r88, -1;
	// begin inline asm
	shfl.sync.down.b32 %r69, %r70, %r86, %r87, %r88;
	// end inline asm
	// begin inline asm
	shfl.sync.down.b32 %r74, %r75, %r86, %r87, %r88;
	// end inline asm
	mov.b64 	%rd261, {%r69, %r74};
	mov.b64 	%fd234, %rd261;
	mov.b64 	{%r80, %r85}, %rd383;
	// begin inline asm
	shfl.sync.down.b32 %r79, %r80, %r86, %r87, %r88;
	// end inline asm
	// begin inline asm
	shfl.sync.down.b32 %r84, %r85, %r86, %r87, %r88;
	// end inline asm
	mov.b64 	%rd153, {%r79, %r84};
	setp.gt.s32 	%p66, %r48, 29;
	mov.f64 	%fd347, %fd346;
	mov.u64 	%rd384, %rd383;
	@%p66 bra 	$L__BB7_173;
	abs.f64 	%fd235, %fd346;
	abs.f64 	%fd236, %fd234;
	setp.lt.f64 	%p67, %fd235, %fd236;
	mov.f64 	%fd347, %fd234;
	mov.u64 	%rd384, %rd153;
	@%p67 bra 	$L__BB7_173;
	setp.lt.f64 	%p68, %fd236, %fd235;
	mov.f64 	%fd347, %fd346;
	mov.u64 	%rd384, %rd383;
	@%p68 bra 	$L__BB7_173;
	setp.lt.s64 	%p69, %rd383, %rd153;
	selp.f64 	%fd347, %fd346, %fd234, %p69;
	min.s64 	%rd384, %rd383, %rd153;
$L__BB7_173:
	mov.b64 	%rd262, %fd347;
	mov.b64 	{%r90, %r95}, %rd262;
	mov.b32 	%r106, 4;
	mov.b32 	%r107, 31;
	mov.b32 	%r108, -1;
	// begin inline asm
	shfl.sync.down.b32 %r89, %r90, %r106, %r107, %r108;
	// end inline asm
	// begin inline asm
	shfl.sync.down.b32 %r94, %r95, %r106, %r107, %r108;
	// end inline asm
	mov.b64 	%rd263, {%r89, %r94};
	mov.b64 	%fd239, %rd263;
	mov.b64 	{%r100, %r105}, %rd384;
	// begin inline asm
	shfl.sync.down.b32 %r99, %r100, %r106, %r107, %r108;
	// end inline asm
	// begin inline asm
	shfl.sync.down.b32 %r104, %r105, %r106, %r107, %r108;
	// end inline asm
	mov.b64 	%rd156, {%r99, %r104};
	setp.gt.s32 	%p70, %r48, 27;
	mov.f64 	%fd348, %fd347;
	mov.u64 	%rd385, %rd384;
	@%p70 bra 	$L__BB7_177;
	abs.f64 	%fd240, %fd347;
	abs.f64 	%fd241, %fd239;
	setp.lt.f64 	%p71, %fd240, %fd241;
	mov.f64 	%fd348, %fd239;
	mov.u64 	%rd385, %rd156;
	@%p71 bra 	$L__BB7_177;
	setp.lt.f64 	%p72, %fd241, %fd240;
	mov.f64 	%fd348, %fd347;
	mov.u64 	%rd385, %rd384;
	@%p72 bra 	$L__BB7_177;
	setp.lt.s64 	%p73, %rd384, %rd156;
	selp.f64 	%fd348, %fd347, %fd239, %p73;
	min.s64 	%rd385, %rd384, %rd156;
$L__BB7_177:
	mov.b64 	%rd264, %fd348;
	mov.b64 	{%r110, %r115}, %rd264;
	mov.b32 	%r126, 8;
	mov.b32 	%r127, 31;
	mov.b32 	%r128, -1;
	// begin inline asm
	shfl.sync.down.b32 %r109, %r110, %r126, %r127, %r128;
	// end inline asm
	// begin inline asm
	shfl.sync.down.b32 %r114, %r115, %r126, %r127, %r128;
	// end inline asm
	mov.b64 	%rd265, {%r109, %r114};
	mov.b64 	%fd244, %rd265;
	mov.b64 	{%r120, %r125}, %rd385;
	// begin inline asm
	shfl.sync.down.b32 %r119, %r120, %r126, %r127, %r128;
	// end inline asm
	// begin inline asm
	shfl.sync.down.b32 %r124, %r125, %r126, %r127, %r128;
	// end inline asm
	mov.b64 	%rd159, {%r119, %r124};
	setp.gt.s32 	%p74, %r48, 23;
	mov.f64 	%fd349, %fd348;
	mov.u64 	%rd386, %rd385;
	@%p74 bra 	$L__BB7_181;
	abs.f64 	%fd245, %fd348;
	abs.f64 	%fd246, %fd244;
	setp.lt.f64 	%p75, %fd245, %fd246;
	mov.f64 	%fd349, %fd244;
	mov.u64 	%rd386, %rd159;
	@%p75 bra 	$L__BB7_181;
	setp.lt.f64 	%p76, %fd246, %fd245;
	mov.f64 	%fd349, %fd348;
	mov.u64 	%rd386, %rd385;
	@%p76 bra 	$L__BB7_181;
	setp.lt.s64 	%p77, %rd385, %rd159;
	selp.f64 	%fd349, %fd348, %fd244, %p77;
	min.s64 	%rd386, %rd385, %rd159;
$L__BB7_181:
	mov.b64 	%rd266, %fd349;
	mov.b64 	{%r130, %r135}, %rd266;
	mov.b32 	%r146, 16;
	mov.b32 	%r147, 31;
	mov.b32 	%r148, -1;
	// begin inline asm
	shfl.sync.down.b32 %r129, %r130, %r146, %r147, %r148;
	// end inline asm
	// begin inline asm
	shfl.sync.down.b32 %r134, %r135, %r146, %r147, %r148;
	// end inline asm
	mov.b64 	%rd267, {%r129, %r134};
	mov.b64 	%fd249, %rd267;
	mov.b64 	{%r140, %r145}, %rd386;
	// begin inline asm
	shfl.sync.down.b32 %r139, %r140, %r146, %r147, %r148;
	// end inline asm
	// begin inline asm
	shfl.sync.down.b32 %r144, %r145, %r146, %r147, %r148;
	// end inline asm
	mov.b64 	%rd162, {%r139, %r144};
	setp.gt.s32 	%p78, %r48, 15;
	mov.f64 	%fd357, %fd349;
	mov.u64 	%rd394, %rd386;
	@%p78 bra 	$L__BB7_185;
	abs.f64 	%fd250, %fd349;
	abs.f64 	%fd251, %fd249;
	setp.lt.f64 	%p79, %fd250, %fd251;
	mov.f64 	%fd357, %fd249;
	mov.u64 	%rd394, %rd162;
	@%p79 bra 	$L__BB7_185;
	setp.lt.f64 	%p80, %fd251, %fd250;
	mov.f64 	%fd357, %fd349;
	mov.u64 	%rd394, %rd386;
	@%p80 bra 	$L__BB7_185;
	setp.lt.s64 	%p81, %rd386, %rd162;
	selp.f64 	%fd357, %fd349, %fd249, %p81;
	min.s64 	%rd394, %rd386, %rd162;
$L__BB7_185:
	setp.ne.s32 	%p82, %r48, 0;
	@%p82 bra 	$L__BB7_187;
	shr.u32 	%r149, %r16, 1;
	and.b32  	%r150, %r149, 496;
	mov.u32 	%r151, _ZN6thrust24THRUST_300001_SM_1000_NS8cuda_cub4core6detail5shmemE;
	add.s32 	%r152, %r151, %r150;
	st.shared.f64 	[%r152+8], %fd357;
	st.shared.u64 	[%r152+16], %rd394;
$L__BB7_187:
	bar.sync 	0;
	setp.ne.s32 	%p83, %r16, 0;
	@%p83 bra 	$L__BB7_209;
	ld.shared.f64 	%fd254, [_ZN6thrust24THRUST_300001_SM_1000_NS8cuda_cub4core6detail5shmemE+24];
	ld.shared.u64 	%rd165, [_ZN6thrust24THRUST_300001_SM_1000_NS8cuda_cub4core6detail5shmemE+32];
	abs.f64 	%fd255, %fd357;
	abs.f64 	%fd256, %fd254;
	setp.lt.f64 	%p84, %fd255, %fd256;
	mov.f64 	%fd351, %fd254;
	mov.u64 	%rd388, %rd165;
	@%p84 bra 	$L__BB7_191;
	setp.lt.f64 	%p85, %fd256, %fd255;
	mov.f64 	%fd351, %fd357;
	mov.u64 	%rd388, %rd394;
	@%p85 bra 	$L__BB7_191;
	setp.lt.s64 	%p86, %rd394, %rd165;
	selp.f64 	%fd351, %fd357, %fd254, %p86;
	min.s64 	%rd388, %rd394, %rd165;
$L__BB7_191:
	ld.shared.f64 	%fd259, [_ZN6thrust24THRUST_300001_SM_1000_NS8cuda_cub4core6detail5shmemE+40];
	ld.shared.u64 	%rd168, [_ZN6thrust24THRUST_300001_SM_1000_NS8cuda_cub4core6detail5shmemE+48];
	abs.f64 	%fd260, %fd351;
	abs.f64 	%fd261, %fd259;
	setp.lt.f64 	%p87, %fd260, %fd261;
	mov.f64 	%fd352, %fd259;
	mov.u64 	%rd389, %rd168;
	@%p87 bra 	$L__BB7_194;
	setp.lt.f64 	%p88, %fd261, %fd260;
	mov.f64 	%fd352, %fd351;
	mov.u64 	%rd389, %rd388;
	@%p88 bra 	$L__BB7_194;
	setp.lt.s64 	%p89, %rd388, %rd168;
	selp.f64 	%fd352, %fd351, %fd259, %p89;
	min.s64 	%rd389, %rd388, %rd168;
$L__BB7_194:
	ld.shared.f64 	%fd264, [_ZN6thrust24THRUST_300001_SM_1000_NS8cuda_cub4core6detail5shmemE+56];
	ld.shared.u64 	%rd171, [_ZN6thrust24THRUST_300001_SM_1000_NS8cuda_cub4core6detail5shmemE+64];
	abs.f64 	%fd265, %fd352;
	abs.f64 	%fd266, %fd264;
	setp.lt.f64 	%p90, %fd265, %fd266;
	mov.f64 	%fd353, %fd264;
	mov.u64 	%rd390, %rd171;
	@%p90 bra 	$L__BB7_197;
	setp.lt.f64 	%p91, %fd266, %fd265;
	mov.f64 	%fd353, %fd352;
	mov.u64 	%rd390, %rd389;
	@%p91 bra 	$L__BB7_197;
	setp.lt.s64 	%p92, %rd389, %rd171;
	selp.f64 	%fd353, %fd352, %fd264, %p92;
	min.s64 	%rd390, %rd389, %rd171;
$L__BB7_197:
	ld.shared.f64 	%fd269, [_ZN6thrust24THRUST_300001_SM_1000_NS8cuda_cub4core6detail5shmemE+72];
	ld.shared.u64 	%rd174, [_ZN6thrust24THRUST_300001_SM_1000_NS8cuda_cub4core6detail5shmemE+80];
	abs.f64 	%fd270, %fd353;
	abs.f64 	%fd271, %fd269;
	setp.lt.f64 	%p93, %fd270, %fd271;
	mov.f64 	%fd354, %fd269;
	mov.u64 	%rd391, %rd174;
	@%p93 bra 	$L__BB7_200;
	setp.lt.f64 	%p94, %fd271, %fd270;
	mov.f64 	%fd354, %fd353;
	mov.u64 	%rd391, %rd390;
	@%p94 bra 	$L__BB7_200;
	setp.lt.s64 	%p95, %rd390, %rd174;
	selp.f64 	%fd354, %fd353, %fd269, %p95;
	min.s64 	%rd391, %rd390, %rd174;
$L__BB7_200:
	ld.shared.f64 	%fd274, [_ZN6thrust24THRUST_300001_SM_1000_NS8cuda_cub4core6detail5shmemE+88];
	ld.shared.u64 	%rd177, [_ZN6thrust24THRUST_300001_SM_1000_NS8cuda_cub4core6detail5shmemE+96];
	abs.f64 	%fd275, %fd354;
	abs.f64 	%fd276, %fd274;
	setp.lt.f64 	%p96, %fd275, %fd276;
	mov.f64 	%fd355, %fd274;
	mov.u64 	%rd392, %rd177;
	@%p96 bra 	$L__BB7_203;
	setp.lt.f64 	%p97, %fd276, %fd275;
	mov.f64 	%fd355, %fd354;
	mov.u64 	%rd392, %rd391;
	@%p97 bra 	$L__BB7_203;
	setp.lt.s64 	%p98, %rd391, %rd177;
	selp.f64 	%fd355, %fd354, %fd274, %p98;
	min.s64 	%rd392, %rd391, %rd177;
$L__BB7_203:
	ld.shared.f64 	%fd279, [_ZN6thrust24THRUST_300001_SM_1000_NS8cuda_cub4core6detail5shmemE+104];
	ld.shared.u64 	%rd180, [_ZN6thrust24THRUST_300001_SM_1000_NS8cuda_cub4core6detail5shmemE+112];
	abs.f64 	%fd280, %fd355;
	abs.f64 	%fd281, %fd279;
	setp.lt.f64 	%p99, %fd280, %fd281;
	mov.f64 	%fd356, %fd279;
	mov.u64 	%rd393, %rd180;
	@%p99 bra 	$L__BB7_206;
	setp.lt.f64 	%p100, %fd281, %fd280;
	mov.f64 	%fd356, %fd355;
	mov.u64 	%rd393, %rd392;
	@%p100 bra 	$L__BB7_206;
	setp.lt.s64 	%p101, %rd392, %rd180;
	selp.f64 	%fd356, %fd355, %fd279, %p101;
	min.s64 	%rd393, %rd392, %rd180;
$L__BB7_206:
	ld.shared.f64 	%fd284, [_ZN6thrust24THRUST_300001_SM_1000_NS8cuda_cub4core6detail5shmemE+120];
	ld.shared.u64 	%rd183, [_ZN6thrust24THRUST_300001_SM_1000_NS8cuda_cub4core6detail5shmemE+128];
	abs.f64 	%fd285, %fd356;
	abs.f64 	%fd286, %fd284;
	setp.lt.f64 	%p102, %fd285, %fd286;
	mov.u64 	%rd394, %rd183;
	mov.f64 	%fd357, %fd284;
	@%p102 bra 	$L__BB7_209;
	setp.lt.f64 	%p103, %fd286, %fd285;
	mov.u64 	%rd394, %rd393;
	mov.f64 	%fd357, %fd356;
	@%p103 bra 	$L__BB7_209;
	setp.lt.s64 	%p104, %rd393, %rd183;
	selp.f64 	%fd357, %fd356, %fd284, %p104;
	min.s64 	%rd394, %rd393, %rd183;
$L__BB7_209:
	mov.u32 	%r376, %tid.x;
	setp.ne.s32 	%p221, %r376, 0;
	@%p221 bra 	$L__BB7_211;
	ld.param.u64 	%rd326, [_ZN6thrust24THRUST_300001_SM_1000_NS8cuda_cub4core6detail13_kernel_agentINS1_8__reduce11ReduceAgentIPN4cuda3std3__45tupleIJdlEEESC_SB_iNS1_9__extrema9arg_max_fIdl10comparatorEEEEJSC_SC_iSG_EEEvDpT0__param_1];
	cvta.to.global.u64 	%rd317, %rd326;
	st.global.f64 	[%rd317], %fd357;
	st.global.u64 	[%rd317+8], %rd394;
$L__BB7_211:
	ret;

}
	// .globl	_ZN6thrust24THRUST_300001_SM_1000_NS8cuda_cub4core6detail13_kernel_agentINS1_8__reduce11ReduceAgentINS0_12zip_iteratorIN4cuda3std3__45tupleIJNS0_10device_ptrIdEENS0_17counting_iteratorIlNS0_11use_defaultESF_SF_EEEEEEEPNSB_IJdlEEESJ_lNS1_9__extrema9arg_max_fIdl10comparatorEEEEJSI_SK_lSO_EEEvDpT0_
.visible .entry _ZN6thrust24THRUST_300001_SM_1000_NS8cuda_cub4core6detail13_kernel_agentINS1_8__reduce11ReduceAgentINS0_12zip_iteratorIN4cuda3std3__45tupleIJNS0_10device_ptrIdEENS0_17counting_iteratorIlNS0_11use_defaultESF_SF_EEEEEEEPNSB_IJdlEEESJ_lNS1_9__extrema9arg_max_fIdl10comparatorEEEEJSI_SK_lSO_EEEvDpT0_(
	.param .align 8 .b8 _ZN6thrust24THRUST_300001_SM_1000_NS8cuda_cub4core6detail13_kernel_agentINS1_8__reduce11ReduceAgentINS0_12zip_iteratorIN4cuda3std3__45tupleIJNS0_10device_ptrIdEENS0_17counting_iteratorIlNS0_11use_defaultESF_SF_EEEEEEEPNSB_IJdlEEESJ_lNS1_9__extrema9arg_max_fIdl10comparatorEEEEJSI_SK_lSO_EEEvDpT0__param_0[16],
	.param .u64 .ptr .align 1 _ZN6thrust24THRUST_300001_SM_1000_NS8cuda_cub4core6detail13_kernel_agentINS1_8__reduce11ReduceAgentINS0_12zip_iteratorIN4cuda3std3__45tupleIJNS0_10device_ptrIdEENS0_17counting_iteratorIlNS0_11use_defaultESF_SF_EEEEEEEPNSB_IJdlEEESJ_lNS1_9__extrema9arg_max_fIdl10comparatorEEEEJSI_SK_lSO_EEEvDpT0__param_1,
	.param .u64 _ZN6thrust24THRUST_300001_SM_1000_NS8cuda_cub4core6detail13_kernel_agentINS1_8__reduce11ReduceAgentINS0_12zip_iteratorIN4cuda3std3__45tupleIJNS0_10device_ptrIdEENS0_17counting_iteratorIlNS0_11use_defaultESF_SF_EEEEEEEPNSB_IJdlEEESJ_lNS1_9__extrema9arg_max_fIdl10comparatorEEEEJSI_SK_lSO_EEEvDpT0__param_2,
	.param .align 1 .b8 _ZN6thrust24THRUST_300001_SM_1000_NS8cuda_cub4core6detail13_kernel_agentINS1_8__reduce11ReduceAgentINS0_12zip_iteratorIN4cuda3std3__45tupleIJNS0_10device_ptrIdEENS0_17counting_iteratorIlNS0_11use_defaultESF_SF_EEEEEEEPNSB_IJdlEEESJ_lNS1_9__extrema9arg_max_fIdl10comparatorEEEEJSI_SK_lSO_EEEvDpT0__param_3[1]
)
.maxntid 256
{
	.reg .pred 	%p<213>;
	.reg .b32 	%r<391>;
	.reg .b64 	%rd<341>;
	.reg .b64 	%fd<352>;

	ld.param.u64 	%rd192, [_ZN6thrust24THRUST_300001_SM_1000_NS8cuda_cub4core6detail13_kernel_agentINS1_8__reduce11ReduceAgentINS0_12zip_iteratorIN4cuda3std3__45tupleIJNS0_10device_ptrIdEENS0_17counting_iteratorIlNS0_11use_defaultESF_SF_EEEEEEEPNSB_IJdlEEESJ_lNS1_9__extrema9arg_max_fIdl10comparatorEEEEJSI_SK_lSO_EEEvDpT0__param_0+8];
	ld.param.u64 	%rd191, [_ZN6thrust24THRUST_300001_SM_1000_NS8cuda_cub4core6detail13_kernel_agentINS1_8__reduce11ReduceAgentINS0_12zip_iteratorIN4cuda3std3__45tupleIJNS0_10device_ptrIdEENS0_17counting_iteratorIlNS0_11use_defaultESF_SF_EEEEEEEPNSB_IJdlEEESJ_lNS1_9__extrema9arg_max_fIdl10comparatorEEEEJSI_SK_lSO_EEEvDpT0__param_0];
	ld.param.u64 	%rd194, [_ZN6thrust24THRUST_300001_SM_1000_NS8cuda_cub4core6detail13_kernel_agentINS1_8__reduce11ReduceAgentINS0_12zip_iteratorIN4cuda3std3__45tupleIJNS0_10device_ptrIdEENS0_17counting_iteratorIlNS0_11use_defaultESF_SF_EEEEEEEPNSB_IJdlEEESJ_lNS1_9__extrema9arg_max_fIdl10comparatorEEEEJSI_SK_lSO_EEEvDpT0__param_2];
	setp.eq.s64 	%p1, %rd194, 0;
	@%p1 bra 	$L__BB8_206;
	cvta.to.global.u64 	%rd1, %rd191;
	setp.gt.s64 	%p2, %rd194, 1279;
	@%p2 bra 	$L__BB8_122;
	cvt.u32.u64 	%r1, %rd194;
	mov.u32 	%r2, %tid.x;
	setp.ge.s32 	%p96, %r2, %r1;
	mov.f64 	%fd298, 0d0000000000000000;
	mov.b64 	%rd283, 0;
	mov.u32 	%r385, %r2;
	@%p96 bra 	$L__BB8_4;
	cvt.u64.u32 	%rd239, %r2;
	mul.wide.u32 	%rd240, %r2, 8;
	add.s64 	%rd241, %rd1, %rd240;
	add.s64 	%rd283, %rd192, %rd239;
	ld.global.f64 	%fd298, [%rd241];
	add.s32 	%r385, %r2, 256;
$L__BB8_4:
	setp.ge.s32 	%p97, %r385, %r1;
	@%p97 bra 	$L__BB8_26;
	not.b32 	%r154, %r385;
	add.s32 	%r5, %r154, %r1;
	and.b32  	%r155, %r5, 768;
	setp.eq.s32 	%p98, %r155, 768;
	@%p98 bra 	$L__BB8_11;
	cvt.u64.u32 	%rd243, %r385;
	add.s64 	%rd274, %rd192, %rd243;
	mul.wide.u32 	%rd244, %r385, 8;
	add.s64 	%rd273, %rd1, %rd244;
	shr.u32 	%r156, %r5, 8;
	add.s32 	%r157, %r156, 1;
	and.b32  	%r158, %r157, 3;
	neg.s32 	%r383, %r158;
$L__BB8_7:
	.pragma "nounroll";
	mov.u64 	%rd9, %rd283;
	mov.f64 	%fd3, %fd298;
	ld.global.f64 	%fd4, [%rd273];
	abs.f64 	%fd5, %fd3;
	abs.f64 	%fd6, %fd4;
	setp.lt.f64 	%p99, %fd5, %fd6;
	mov.u64 	%rd283, %rd274;
	mov.f64 	%fd298, %fd4;
	@%p99 bra 	$L__BB8_10;
	setp.lt.f64 	%p100, %fd6, %fd5;
	mov.u64 	%rd283, %rd9;
	mov.f64 	%fd298, %fd3;
	@%p100 bra 	$L__BB8_10;
	setp.lt.s64 	%p101, %rd9, %rd274;
	min.s64 	%rd283, %rd9, %rd274;
	selp.f64 	%fd298, %fd3, %fd4, %p101;
$L__BB8_10:
	add.s32 	%r385, %r385, 256;
	add.s64 	%rd274, %rd274, 256;
	add.s64 	%rd273, %rd273, 2048;
	add.s32 	%r383, %r383, 1;
	setp.ne.s32 	%p102, %r383, 0;
	@%p102 bra 	$L__BB8_7;
$L__BB8_11:
	setp.lt.u32 	%p103, %r5, 768;
	@%p103 bra 	$L__BB8_26;
	add.s32 	%r386, %r385, 512;
$L__BB8_13:
	mov.u32 	%r13, %r386;
	add.s32 	%r159, %r13, -512;
	cvt.s64.s32 	%rd245, %r159;
	mul.wide.s32 	%rd246, %r159, 8;
	add.s64 	%rd17, %rd1, %rd246;
	add.s64 	%rd18, %rd192, %rd245;
	ld.global.f64 	%fd12, [%rd17];
	abs.f64 	%fd13, %fd298;
	abs.f64 	%fd14, %fd12;
	setp.lt.f64 	%p104, %fd13, %fd14;
	mov.u64 	%rd280, %rd18;
	mov.f64 	%fd295, %fd12;
	@%p104 bra 	$L__BB8_16;
	setp.lt.f64 	%p105, %fd14, %fd13;
	mov.u64 	%rd280, %rd283;
	mov.f64 	%fd295, %fd298;
	@%p105 bra 	$L__BB8_16;
	setp.lt.s64 	%p106, %rd283, %rd18;
	min.s64 	%rd280, %rd283, %rd18;
	selp.f64 	%fd295, %fd298, %fd12, %p106;
$L__BB8_16:
	add.s32 	%r160, %r13, -256;
	cvt.s64.s32 	%rd247, %r160;
	add.s64 	%rd21, %rd192, %rd247;
	ld.global.f64 	%fd17, [%rd17+2048];
	abs.f64 	%fd18, %fd295;
	abs.f64 	%fd19, %fd17;
	setp.lt.f64 	%p107, %fd18, %fd19;
	mov.u64 	%rd281, %rd21;
	mov.f64 	%fd296, %fd17;
	@%p107 bra 	$L__BB8_19;
	setp.lt.f64 	%p108, %fd19, %fd18;
	mov.u64 	%rd281, %rd280;
	mov.f64 	%fd296, %fd295;
	@%p108 bra 	$L__BB8_19;
	setp.lt.s64 	%p109, %rd280, %rd21;
	min.s64 	%rd281, %rd280, %rd21;
	selp.f64 	%fd296, %fd295, %fd17, %p109;
$L__BB8_19:
	cvt.s64.s32 	%rd248, %r13;
	add.s64 	%rd24, %rd192, %rd248;
	ld.global.f64 	%fd22, [%rd17+4096];
	abs.f64 	%fd23, %fd296;
	abs.f64 	%fd24, %fd22;
	setp.lt.f64 	%p110, %fd23, %fd24;
	mov.u64 	%rd282, %rd24;
	mov.f64 	%fd297, %fd22;
	@%p110 bra 	$L__BB8_22;
	setp.lt.f64 	%p111, %fd24, %fd23;
	mov.u64 	%rd282, %rd281;
	mov.f64 	%fd297, %fd296;
	@%p111 bra 	$L__BB8_22;
	setp.lt.s64 	%p112, %rd281, %rd24;
	min.s64 	%rd282, %rd281, %rd24;
	selp.f64 	%fd297, %fd296, %fd22, %p112;
$L__BB8_22:
	add.s32 	%r161, %r13, 256;
	cvt.s64.s32 	%rd249, %r161;
	add.s64 	%rd27, %rd192, %rd249;
	ld.global.f64 	%fd27, [%rd17+6144];
	abs.f64 	%fd28, %fd297;
	abs.f64 	%fd29, %fd27;
	setp.lt.f64 	%p113, %fd28, %fd29;
	mov.u64 	%rd283, %rd27;
	mov.f64 	%fd298, %fd27;
	@%p113 bra 	$L__BB8_25;
	setp.lt.f64 	%p114, %fd29, %fd28;
	mov.u64 	%rd283, %rd282;
	mov.f64 	%fd298, %fd297;
	@%p114 bra 	$L__BB8_25;
	setp.lt.s64 	%p115, %rd282, %rd27;
	min.s64 	%rd283, %rd282, %rd27;
	selp.f64 	%fd298, %fd297, %fd27, %p115;
$L__BB8_25:
	add.s32 	%r386, %r13, 1024;
	add.s32 	%r162, %r13, 512;
	setp.lt.s32 	%p116, %r162, %r1;
	@%p116 bra 	$L__BB8_13;
$L__BB8_26:
	setp.lt.s32 	%p117, %r1, 256;
	@%p117 bra 	$L__BB8_71;
	// begin inline asm
	mov.u32 %r276, %laneid;
	// end inline asm
	mov.b64 	%rd260, %fd298;
	mov.b64 	{%r278, %r283}, %rd260;
	mov.b32 	%r294, 1;
	mov.b32 	%r295, 31;
	mov.b32 	%r296, -1;
	// begin inline asm
	shfl.sync.down.b32 %r277, %r278, %r294, %r295, %r296;
	// end inline asm
	// begin inline asm
	shfl.sync.down.b32 %r282, %r283, %r294, %r295, %r296;
	// end inline asm
	mov.b64 	%rd261, {%r277, %r282};
	mov.b64 	%fd33, %rd261;
	mov.b64 	{%r288, %r293}, %rd283;
	// begin inline asm
	shfl.sync.down.b32 %r287, %r288, %r294, %r295, %r296;
	// end inline asm
	// begin inline asm
	shfl.sync.down.b32 %r292, %r293, %r294, %r295, %r296;
	// end inline asm
	mov.b64 	%rd31, {%r287, %r292};
	setp.gt.s32 	%p169, %r276, 30;
	mov.u64 	%rd285, %rd283;
	mov.f64 	%fd300, %fd298;
	@%p169 bra 	$L__BB8_31;
	abs.f64 	%fd34, %fd298;
	abs.f64 	%fd35, %fd33;
	setp.lt.f64 	%p170, %fd34, %fd35;
	mov.u64 	%rd285, %rd31;
	mov.f64 	%fd300, %fd33;
	@%p170 bra 	$L__BB8_31;
	setp.lt.f64 	%p171, %fd35, %fd34;
	mov.u64 	%rd285, %rd283;
	mov.f64 	%fd300, %fd298;
	@%p171 bra 	$L__BB8_31;
	setp.lt.s64 	%p172, %rd283, %rd31;
	min.s64 	%rd285, %rd283, %rd31;
	selp.f64 	%fd300, %fd298, %fd33, %p172;
$L__BB8_31:
	mov.b64 	%rd262, %fd300;
	mov.b64 	{%r298, %r303}, %rd262;
	mov.b32 	%r314, 2;
	mov.b32 	%r315, 31;
	mov.b32 	%r316, -1;
	// begin inline asm
	shfl.sync.down.b32 %r297, %r298, %r314, %r315, %r316;
	// end inline asm
	// begin inline asm
	shfl.sync.down.b32 %r302, %r303, %r314, %r315, %r316;
	// end inline asm
	mov.b64 	%rd263, {%r297, %r302};
	mov.b64 	%fd38, %rd263;
	mov.b64 	{%r308, %r313}, %rd285;
	// begin inline asm
	shfl.sync.down.b32 %r307, %r308, %r314, %r315, %r316;
	// end inline asm
	// begin inline asm
	shfl.sync.down.b32 %r312, %r313, %r314, %r315, %r316;
	// end inline asm
	mov.b64 	%rd34, {%r307, %r312};
	setp.gt.s32 	%p173, %r276, 29;
	mov.u64 	%rd286, %rd285;
	mov.f64 	%fd301, %fd300;
	@%p173 bra 	$L__BB8_35;
	abs.f64 	%fd39, %fd300;
	abs.f64 	%fd40, %fd38;
	setp.lt.f64 	%p174, %fd39, %fd40;
	mov.u64 	%rd286, %rd34;
	mov.f64 	%fd301, %fd38;
	@%p174 bra 	$L__BB8_35;
	setp.lt.f64 	%p175, %fd40, %fd39;
	mov.u64 	%rd286, %rd285;
	mov.f64 	%fd301, %fd300;
	@%p175 bra 	$L__BB8_35;
	setp.lt.s64 	%p176, %rd285, %rd34;
	min.s64 	%rd286, %rd285, %rd34;
	selp.f64 	%fd301, %fd300, %fd38, %p176;
$L__BB8_35:
	mov.b64 	%rd264, %fd301;
	mov.b64 	{%r318, %r323}, %rd264;
	mov.b32 	%r334, 4;
	mov.b32 	%r335, 31;
	mov.b32 	%r336, -1;
	// begin inline asm
	shfl.sync.down.b32 %r317, %r318, %r334, %r335, %r336;
	// end inline asm
	// begin inline asm
	shfl.sync.down.b32 %r322, %r323, %r334, %r335, %r336;
	// end inline asm
	mov.b64 	%rd265, {%r317, %r322};
	mov.b64 	%fd43, %rd265;
	mov.b64 	{%r328, %r333}, %rd286;
	// begin inline asm
	shfl.sync.down.b32 %r327, %r328, %r334, %r335, %r336;
	// end inline asm
	// begin inline asm
	shfl.sync.down.b32 %r332, %r333, %r334, %r335, %r336;
	// end inline asm
	mov.b64 	%rd37, {%r327, %r332};
	setp.gt.s32 	%p177, %r276, 27;
	mov.u64 	%rd287, %rd286;
	mov.f64 	%fd302, %fd301;
	@%p177 bra 	$L__BB8_39;
	abs.f64 	%fd44, %fd301;
	abs.f64 	%fd45, %fd43;
	setp.lt.f64 	%p178, %fd44, %fd45;
	mov.u64 	%rd287, %rd37;
	mov.f64 	%fd302, %fd43;
	@%p178 bra 	$L__BB8_39;
	setp.lt.f64 	%p179, %fd45, %fd44;
	mov.u64 	%rd287, %rd286;
	mov.f64 	%fd302, %fd301;
	@%p179 bra 	$L__BB8_39;
	setp.lt.s64 	%p180, %rd286, %rd37;
	min.s64 	%rd287, %rd286, %rd37;
	selp.f64 	%fd302, %fd301, %fd43, %p180;
$L__BB8_39:
	mov.b64 	%rd266, %fd302;
	mov.b64 	{%r338, %r343}, %rd266;
	mov.b32 	%r354, 8;
	mov.b32 	%r355, 31;
	mov.b32 	%r356, -1;
	// begin inline asm
	shfl.sync.down.b32 %r337, %r338, %r354, %r355, %r356;
	// end inline asm
	// begin inline asm
	shfl.sync.down.b32 %r342, %r343, %r354, %r355, %r356;
	// end inline asm
	mov.b64 	%rd267, {%r337, %r342};
	mov.b64 	%fd48, %rd267;
	mov.b64 	{%r348, %r353}, %rd287;
	// begin inline asm
	shfl.sync.down.b32 %r347, %r348, %r354, %r355, %r356;
	// end inline asm
	// begin inline asm
	shfl.sync.down.b32 %r352, %r353, %r354, %r355, %r356;
	// end inline asm
	mov.b64 	%rd40, {%r347, %r352};
	setp.gt.s32 	%p181, %r276, 23;
	mov.u64 	%rd288, %rd287;
	mov.f64 	%fd303, %fd302;
	@%p181 bra 	$L__BB8_43;
	abs.f64 	%fd49, %fd302;
	abs.f64 	%fd50, %fd48;
	setp.lt.f64 	%p182, %fd49, %fd50;
	mov.u64 	%rd288, %rd40;
	mov.f64 	%fd303, %fd48;
	@%p182 bra 	$L__BB8_43;
	setp.lt.f64 	%p183, %fd50, %fd49;
	mov.u64 	%rd288, %rd287;
	mov.f64 	%fd303, %fd302;
	@%p183 bra 	$L__BB8_43;
	setp.lt.s64 	%p184, %rd287, %rd40;
	min.s64 	%rd288, %rd287, %rd40;
	selp.f64 	%fd303, %fd302, %fd48, %p184;
$L__BB8_43:
	mov.b64 	%rd268, %fd303;
	mov.b64 	{%r358, %r363}, %rd268;
	mov.b32 	%r374, 16;
	mov.b32 	%r375, 31;
	mov.b32 	%r376, -1;
	// begin inline asm
	shfl.sync.down.b32 %r357, %r358, %r374, %r375, %r376;
	// end inline asm
	// begin inline asm
	shfl.sync.down.b32 %r362, %r363, %r374, %r375, %r376;
	// end inline asm
	mov.b64 	%rd269, {%r357, %r362};
	mov.b64 	%fd53, %rd269;
	mov.b64 	{%r368, %r373}, %rd288;
	// begin inline asm
	shfl.sync.down.b32 %r367, %r368, %r374, %r375, %r376;
	// end inline asm
	// begin inline asm
	shfl.sync.down.b32 %r372, %r373, %r374, %r375, %r376;
	// end inline asm
	mov.b64 	%rd43, {%r367, %r372};
	setp.gt.s32 	%p185, %r276, 15;
	mov.u64 	%rd340, %rd288;
	mov.f64 	%fd351, %fd303;
	@%p185 bra 	$L__BB8_47;
	abs.f64 	%fd54, %fd303;
	abs.f64 	%fd55, %fd53;
	setp.lt.f64 	%p186, %fd54, %fd55;
	mov.u64 	%rd340, %rd43;
	mov.f64 	%fd351, %fd53;
	@%p186 bra 	$L__BB8_47;
	setp.lt.f64 	%p187, %fd55, %fd54;
	mov.u64 	%rd340, %rd288;
	mov.f64 	%fd351, %fd303;
	@%p187 bra 	$L__BB8_47;
	setp.lt.s64 	%p188, %rd288, %rd43;
	min.s64 	%rd340, %rd288, %rd43;
	selp.f64 	%fd351, %fd303, %fd53, %p188;
$L__BB8_47:
	setp.ne.s32 	%p189, %r276, 0;
	@%p189 bra 	$L__BB8_49;
	shr.u32 	%r377, %r2, 1;
	and.b32  	%r378, %r377, 496;
	mov.u32 	%r379, _ZN6thrust24THRUST_300001_SM_1000_NS8cuda_cub4core6detail5shmemE;
	add.s32 	%r380, %r379, %r378;
	st.shared.f64 	[%r380+8], %fd351;
	st.shared.u64 	[%r380+16], %rd340;
$L__BB8_49:
	bar.sync 	0;
	setp.ne.s32 	%p190, %r2, 0;
	@%p190 bra 	$L__BB8_204;
	ld.shared.f64 	%fd58, [_ZN6thrust24THRUST_300001_SM_1000_NS8cuda_cub4core6detail5shmemE+24];
	ld.shared.u64 	%rd46, [_ZN6thrust24THRUST_300001_SM_1000_NS8cuda_cub4core6detail5shmemE+32];
	abs.f64 	%fd59, %fd351;
	abs.f64 	%fd60, %fd58;
	setp.lt.f64 	%p191, %fd59, %fd60;
	mov.u64 	%rd290, %rd46;
	mov.f64 	%fd305, %fd58;
	@%p191 bra 	$L__BB8_53;
	setp.lt.f64 	%p192, %fd60, %fd59;
	mov.u64 	%rd290, %rd340;
	mov.f64 	%fd305, %fd351;
	@%p192 bra 	$L__BB8_53;
	setp.lt.s64 	%p193, %rd340, %rd46;
	min.s64 	%rd290, %rd340, %rd46;
	selp.f64 	%fd305, %fd351, %fd58, %p193;
$L__BB8_53:
	ld.shared.f64 	%fd63, [_ZN6thrust24THRUST_300001_SM_1000_NS8cuda_cub4core6detail5shmemE+40];
	ld.shared.u64 	%rd49, [_ZN6thrust24THRUST_300001_SM_1000_NS8cuda_cub4core6detail5shmemE+48];
	abs.f64 	%fd64, %fd305;
	abs.f64 	%fd65, %fd63;
	setp.lt.f64 	%p194, %fd64, %fd65;
	mov.u64 	%rd291, %rd49;
	mov.f64 	%fd306, %fd63;
	@%p194 bra 	$L__BB8_56;
	setp.lt.f64 	%p195, %fd65, %fd64;
	mov.u64 	%rd291, %rd290;
	mov.f64 	%fd306, %fd305;
	@%p195 bra 	$L__BB8_56;
	setp.lt.s64 	%p196, %rd290, %rd49;
	min.s64 	%rd291, %rd290, %rd49;
	selp.f64 	%fd306, %fd305, %fd63, %p196;
$L__BB8_56:
	ld.shared.f64 	%fd68, [_ZN6thrust24THRUST_300001_SM_1000_NS8cuda_cub4core6detail5shmemE+56];
	ld.shared.u64 	%rd52, [_ZN6thrust24THRUST_300001_SM_1000_NS8cuda_cub4core6detail5shmemE+64];
	abs.f64 	%fd69, %fd306;
	abs.f64 	%fd70, %fd68;
	setp.lt.f64 	%p197, %fd69, %fd70;
	mov.u64 	%rd292, %rd52;
	mov.f64 	%fd307, %fd68;
	@%p197 bra 	$L__BB8_59;
	setp.lt.f64 	%p198, %fd70, %fd69;
	mov.u64 	%rd292, %rd291;
	mov.f64 	%fd307, %fd306;
	@%p198 bra 	$L__BB8_59;
	setp.lt.s64 	%p199, %rd291, %rd52;
	min.s64 	%rd292, %rd291, %rd52;
	selp.f64 	%fd307, %fd306, %fd68, %p199;
$L__BB8_59:
	ld.shared.f64 	%fd73, [_ZN6thrust24THRUST_300001_SM_1000_NS8cuda_cub4core6detail5shmemE+72];
	ld.shared.u64 	%rd55, [_ZN6thrust24THRUST_300001_SM_1000_NS8cuda_cub4core6detail5shmemE+80];
	abs.f64 	%fd74, %fd307;
	abs.f64 	%fd75, %fd73;
	setp.lt.f64 	%p200, %fd74, %fd75;
	mov.u64 	%rd293, %rd55;
	mov.f64 	%fd308, %fd73;
	@%p200 bra 	$L__BB8_62;
	setp.lt.f64 	%p201, %fd75, %fd74;
	mov.u64 	%rd293, %rd292;
	mov.f64 	%fd308, %fd307;
	@%p201 bra 	$L__BB8_62;
	setp.lt.s64 	%p202, %rd292, %rd55;
	min.s64 	%rd293, %rd292, %rd55;
	selp.f64 	%fd308, %fd307, %fd73, %p202;
$L__BB8_62:
	ld.shared.f64 	%fd78, [_ZN6thrust24THRUST_300001_SM_1000_NS8cuda_cub4core6detail5shmemE+88];
	ld.shared.u64 	%rd58, [_ZN6thrust24THRUST_300001_SM_1000_NS8cuda_cub4core6detail5shmemE+96];
	abs.f64 	%fd79, %fd308;
	abs.f64 	%fd80, %fd78;
	setp.lt.f64 	%p203, %fd79, %fd80;
	mov.u64 	%rd294, %rd58;
	mov.f64 	%fd309, %fd78;
	@%p203 bra 	$L__BB8_65;
	setp.lt.f64 	%p204, %fd80, %fd79;
	mov.u64 	%rd294, %rd293;
	mov.f64 	%fd309, %fd308;
	@%p204 bra 	$L__BB8_65;
	setp.lt.s64 	%p205, %rd293, %rd58;
	min.s64 	%rd294, %rd293, %rd58;
	selp.f64 	%fd309, %fd308, %fd78, %p205;
$L__BB8_65:
	ld.shared.f64 	%fd83, [_ZN6thrust24THRUST_300001_SM_1000_NS8cuda_cub4core6detail5shmemE+104];
	ld.shared.u64 	%rd61, [_ZN6thrust24THRUST_300001_SM_1000_NS8cuda_cub4core6detail5shmemE+112];
	abs.f64 	%fd84, %fd309;
	abs.f64 	%fd85, %fd83;
	setp.lt.f64 	%p206, %fd84, %fd85;
	mov.u64 	%rd295, %rd61;
	mov.f64 	%fd310, %fd83;
	@%p206 bra 	$L__BB8_68;
	setp.lt.f64 	%p207, %fd85, %fd84;
	mov.u64 	%rd295, %rd294;
	mov.f64 	%fd310, %fd309;
	@%p207 bra 	$L__BB8_68;
	setp.lt.s64 	%p208, %rd294, %rd61;
	min.s64 	%rd295, %rd294, %rd61;
	selp.f64 	%fd310, %fd309, %fd83, %p208;
$L__BB8_68:
	ld.shared.f64 	%fd88, [_ZN6thrust24THRUST_300001_SM_1000_NS8cuda_cub4core6detail5shmemE+120];
	ld.shared.u64 	%rd64, [_ZN6thrust24THRUST_300001_SM_1000_NS8cuda_cub4core6detail5shmemE+128];
	abs.f64 	%fd89, %fd310;
	abs.f64 	%fd90, %fd88;
	setp.lt.f64 	%p209, %fd89, %fd90;
	mov.u64 	%rd340, %rd64;
	mov.f64 	%fd351, %fd88;
	@%p209 bra 	$L__BB8_204;
	setp.lt.f64 	%p210, %fd90, %fd89;
	mov.u64 	%rd340, %rd295;
	mov.f64 	%fd351, %fd310;
	@%p210 bra 	$L__BB8_204;
	setp.lt.s64 	%p211, %rd295, %rd64;
	min.s64 	%rd340, %rd295, %rd64;
	selp.f64 	%fd351, %fd310, %fd88, %p211;
	bra.uni 	$L__BB8_204;
$L__BB8_71:
	// begin inline asm
	mov.u32 %r163, %laneid;
	// end inline asm
	and.b32  	%r184, %r2, 992;
	add.s32 	%r185, %r184, 32;
	setp.gt.s32 	%p118, %r185, %r1;
	not.b32 	%r186, %r184;
	add.s32 	%r187, %r1, %r186;
	selp.b32 	%r182, %r187, 31, %p118;
	mov.b64 	%rd250, %fd298;
	mov.b64 	{%r165, %r170}, %rd250;
	mov.b32 	%r181, 1;
	mov.b32 	%r183, -1;
	// begin inline asm
	shfl.sync.down.b32 %r164, %r165, %r181, %r182, %r183;
	// end inline asm
	// begin inline asm
	shfl.sync.down.b32 %r169, %r170, %r181, %r182, %r183;
	// end inline asm
	mov.b64 	%rd251, {%r164, %r169};
	mov.b64 	%fd92, %rd251;
	mov.b64 	{%r175, %r180}, %rd283;
	// begin inline asm
	shfl.sync.down.b32 %r174, %r175, %r181, %r182, %r183;
	// end inline asm
	// begin inline asm
	shfl.sync.down.b32 %r179, %r180, %r181, %r182, %r183;
	// end inline asm
	mov.b64 	%rd66, {%r174, %r179};
	setp.ge.s32 	%p119, %r163, %r182;
	mov.u64 	%rd296, %rd283;
	mov.f64 	%fd311, %fd298;
	@%p119 bra 	$L__BB8_75;
	abs.f64 	%fd93, %fd298;
	abs.f64 	%fd94, %fd92;
	setp.lt.f64 	%p120, %fd93, %fd94;
	mov.u64 	%rd296, %rd66;
	mov.f64 	%fd311, %fd92;
	@%p120 bra 	$L__BB8_75;
	setp.lt.f64 	%p121, %fd94, %fd93;
	mov.u64 	%rd296, %rd283;
	mov.f64 	%fd311, %fd298;
	@%p121 bra 	$L__BB8_75;
	setp.lt.s64 	%p122, %rd283, %rd66;
	min.s64 	%rd296, %rd283, %rd66;
	selp.f64 	%fd311, %fd298, %fd92, %p122;
$L__BB8_75:
	mov.b64 	%rd252, %fd311;
	mov.b64 	{%r189, %r194}, %rd252;
	mov.b32 	%r205, 2;
	mov.b32 	%r207, -1;
	// begin inline asm
	shfl.sync.down.b32 %r188, %r189, %r205, %r182, %r207;
	// end inline asm
	// begin inline asm
	shfl.sync.down.b32 %r193, %r194, %r205, %r182, %r207;
	// end inline asm
	mov.b64 	%rd253, {%r188, %r193};
	mov.b64 	%fd97, %rd253;
	mov.b64 	{%r199, %r204}, %rd296;
	// begin inline asm
	shfl.sync.down.b32 %r198, %r199, %r205, %r182, %r207;
	// end inline asm
	// begin inline asm
	shfl.sync.down.b32 %r203, %r204, %r205, %r182, %r207;
	// end inline asm
	mov.b64 	%rd69, {%r198, %r203};
	add.s32 	%r208, %r163, 2;
	setp.gt.s32 	%p123, %r208, %r182;
	mov.u64 	%rd297, %rd296;
	mov.f64 	%fd312, %fd311;
	@%p123 bra 	$L__BB8_79;
	abs.f64 	%fd98, %fd311;
	abs.f64 	%fd99, %fd97;
	setp.lt.f64 	%p124, %fd98, %fd99;
	mov.u64 	%rd297, %rd69;
	mov.f64 	%fd312, %fd97;
	@%p124 bra 	$L__BB8_79;
	setp.lt.f64 	%p125, %fd99, %fd98;
	mov.u64 	%rd297, %rd296;
	mov.f64 	%fd312, %fd311;
	@%p125 bra 	$L__BB8_79;
	setp.lt.s64 	%p126, %rd296, %rd69;
	min.s64 	%rd297, %rd296, %rd69;
	selp.f64 	%fd312, %fd311, %fd97, %p126;
$L__BB8_79:
	mov.b64 	%rd254, %fd312;
	mov.b64 	{%r210, %r215}, %rd254;
	mov.b32 	%r226, 4;
	mov.b32 	%r228, -1;
	// begin inline asm
	shfl.sync.down.b32 %r209, %r210, %r226, %r182, %r228;
	// end inline asm
	// begin inline asm
	shfl.sync.down.b32 %r214, %r215, %r226, %r182, %r228;
	// end inline asm
	mov.b64 	%rd255, {%r209, %r214};
	mov.b64 	%fd102, %rd255;
	mov.b64 	{%r220, %r225}, %rd297;
	// begin inline asm
	shfl.sync.down.b32 %r219, %r220, %r226, %r182, %r228;
	// end inline asm
	// begin inline asm
	shfl.sync.down.b32 %r224, %r225, %r226, %r182, %r228;
	// end inline asm
	mov.b64 	%rd72, {%r219, %r224};
	add.s32 	%r229, %r163, 4;
	setp.gt.s32 	%p127, %r229, %r182;
	mov.u64 	%rd298, %rd297;
	mov.f64 	%fd313, %fd312;
	@%p127 bra 	$L__BB8_83;
	abs.f64 	%fd103, %fd312;
	abs.f64 	%fd104, %fd102;
	setp.lt.f64 	%p128, %fd103, %fd104;
	mov.u64 	%rd298, %rd72;
	mov.f64 	%fd313, %fd102;
	@%p128 bra 	$L__BB8_83;
	setp.lt.f64 	%p129, %fd104, %fd103;
	mov.u64 	%rd298, %rd297;
	mov.f64 	%fd313, %fd312;
	@%p129 bra 	$L__BB8_83;
	setp.lt.s64 	%p130, %rd297, %rd72;
	min.s64 	%rd298, %rd297, %rd72;
	selp.f64 	%fd313, %fd312, %fd102, %p130;
$L__BB8_83:
	mov.b64 	%rd256, %fd313;
	mov.b64 	{%r231, %r236}, %rd256;
	mov.b32 	%r247, 8;
	mov.b32 	%r249, -1;
	// begin inline asm
	shfl.sync.down.b32 %r230, %r231, %r247, %r182, %r249;
	// end inline asm
	// begin inline asm
	shfl.sync.down.b32 %r235, %r236, %r247, %r182, %r249;
	// end inline asm
	mov.b64 	%rd257, {%r230, %r235};
	mov.b64 	%fd107, %rd257;
	mov.b64 	{%r241, %r246}, %rd298;
	// begin inline asm
	shfl.sync.down.b32 %r240, %r241, %r247, %r182, %r249;
	// end inline asm
	// begin inline asm
	shfl.sync.down.b32 %r245, %r246, %r247, %r182, %r249;
	// end inline asm
	mov.b64 	%rd75, {%r240, %r245};
	add.s32 	%r250, %r163, 8;
	setp.gt.s32 	%p131, %r250, %r182;
	mov.u64 	%rd299, %rd298;
	mov.f64 	%fd314, %fd313;
	@%p131 bra 	$L__BB8_87;
	abs.f64 	%fd108, %fd313;
	abs.f64 	%fd109, %fd107;
	setp.lt.f64 	%p132, %fd108, %fd109;
	mov.u64 	%rd299, %rd75;
	mov.f64 	%fd314, %fd107;
	@%p132 bra 	$L__BB8_87;
	setp.lt.f64 	%p133, %fd109, %fd108;
	mov.u64 	%rd299, %rd298;
	mov.f64 	%fd314, %fd313;
	@%p133 bra 	$L__BB8_87;
	setp.lt.s64 	%p134, %rd298, %rd75;
	min.s64 	%rd299, %rd298, %rd75;
	selp.f64 	%fd314, %fd313, %fd107, %p134;
$L__BB8_87:
	mov.b64 	%rd258, %fd314;
	mov.b64 	{%r252, %r257}, %rd258;
	mov.b32 	%r268, 16;
	mov.b32 	%r270, -1;
	// begin inline asm
	shfl.sync.down.b32 %r251, %r252, %r268, %r182, %r270;
	// end inline asm
	// begin inline asm
	shfl.sync.down.b32 %r256, %r257, %r268, %r182, %r270;
	// end inline asm
	mov.b64 	%rd259, {%r251, %r256};
	mov.b64 	%fd112, %rd259;
	mov.b64 	{%r262, %r267}, %rd299;
	// begin inline asm
	shfl.sync.down.b32 %r261, %r262, %r268, %r182, %r270;
	// end inline asm
	// begin inline asm
	shfl.sync.down.b32 %r266, %r267, %r268, %r182, %r270;
	// end inline asm
	mov.b64 	%rd78, {%r261, %r266};
	add.s32 	%r271, %r163, 16;
	setp.gt.s32 	%p135, %r271, %r182;
	mov.u64 	%rd340, %rd299;
	mov.f64 	%fd351, %fd314;
	@%p135 bra 	$L__BB8_91;
	abs.f64 	%fd113, %fd314;
	abs.f64 	%fd114, %fd112;
	setp.lt.f64 	%p136, %fd113, %fd114;
	mov.u64 	%rd340, %rd78;
	mov.f64 	%fd351, %fd112;
	@%p136 bra 	$L__BB8_91;
	setp.lt.f64 	%p137, %fd114, %fd113;
	mov.u64 	%rd340, %rd299;
	mov.f64 	%fd351, %fd314;
	@%p137 bra 	$L__BB8_91;
	setp.lt.s64 	%p138, %rd299, %rd78;
	min.s64 	%rd340, %rd299, %rd78;
	selp.f64 	%fd351, %fd314, %fd112, %p138;
$L__BB8_91:
	setp.ne.s32 	%p139, %r163, 0;
	@%p139 bra 	$L__BB8_93;
	shr.u32 	%r272, %r2, 1;
	and.b32  	%r273, %r272, 496;
	mov.u32 	%r274, _ZN6thrust24THRUST_300001_SM_1000_NS8cuda_cub4core6detail5shmemE;
	add.s32 	%r275, %r274, %r273;
	st.shared.f64 	[%r275+8], %fd351;
	st.shared.u64 	[%r275+16], %rd340;
$L__BB8_93:
	bar.sync 	0;
	setp.ne.s32 	%p140, %r2, 0;
	@%p140 bra 	$L__BB8_204;
	setp.lt.s32 	%p141, %r1, 33;
	mov.f64 	%fd316, %fd351;
	mov.u64 	%rd301, %rd340;
	@%p141 bra 	$L__BB8_98;
	ld.shared.f64 	%fd117, [_ZN6thrust24THRUST_300001_SM_1000_NS8cuda_cub4core6detail5shmemE+24];
	ld.shared.u64 	%rd81, [_ZN6thrust24THRUST_300001_SM_1000_NS8cuda_cub4core6detail5shmemE+32];
	abs.f64 	%fd118, %fd351;
	abs.f64 	%fd119, %fd117;
	setp.lt.f64 	%p142, %fd118, %fd119;
	mov.f64 	%fd316, %fd117;
	mov.u64 	%rd301, %rd81;
	@%p142 bra 	$L__BB8_98;
	setp.lt.f64 	%p143, %fd119, %fd118;
	mov.f64 	%fd316, %fd351;
	mov.u64 	%rd301, %rd340;
	@%p143 bra 	$L__BB8_98;
	setp.lt.s64 	%p144, %rd340, %rd81;
	min.s64 	%rd301, %rd340, %rd81;
	selp.f64 	%fd316, %fd351, %fd117, %p144;
$L__BB8_98:
	setp.lt.s32 	%p145, %r1, 65;
	mov.f64 	%fd317, %fd316;
	mov.u64 	%rd302, %rd301;
	@%p145 bra 	$L__BB8_102;
	ld.shared.f64 	%fd122, [_ZN6thrust24THRUST_300001_SM_1000_NS8cuda_cub4core6detail5shmemE+40];
	ld.shared.u64 	%rd84, [_ZN6thrust24THRUST_300001_SM_1000_NS8cuda_cub4core6detail5shmemE+48];
	abs.f64 	%fd123, %fd316;
	abs.f64 	%fd124, %fd122;
	setp.lt.f64 	%p146, %fd123, %fd124;
	mov.f64 	%fd317, %fd122;
	mov.u64 	%rd302, %rd84;
	@%p146 bra 	$L__BB8_102;
	setp.lt.f64 	%p147, %fd124, %fd123;
	mov.f64 	%fd317, %fd316;
	mov.u64 	%rd302, %rd301;
	@%p147 bra 	$L__BB8_102;
	setp.lt.s64 	%p148, %rd301, %rd84;
	min.s64 	%rd302, %rd301, %rd84;
	selp.f64 	%fd317, %fd316, %fd122, %p148;
$L__BB8_102:
	setp.lt.s32 	%p149, %r1, 97;
	mov.f64 	%fd318, %fd317;
	mov.u64 	%rd303, %rd302;
	@%p149 bra 	$L__BB8_106;
	ld.shared.f64 	%fd127, [_ZN6thrust24THRUST_300001_SM_1000_NS8cuda_cub4core6detail5shmemE+56];
	ld.shared.u64 	%rd87, [_ZN6thrust24THRUST_300001_SM_1000_NS8cuda_cub4core6detail5shmemE+64];
	abs.f64 	%fd128, %fd317;
	abs.f64 	%fd129, %fd127;
	setp.lt.f64 	%p150, %fd128, %fd129;
	mov.f64 	%fd318, %fd127;
	mov.u64 	%rd303, %rd87;
	@%p150 bra 	$L__BB8_106;
	setp.lt.f64 	%p151, %fd129, %fd128;
	mov.f64 	%fd318, %fd317;
	mov.u64 	%rd303, %rd302;
	@%p151 bra 	$L__BB8_106;
	setp.lt.s64 	%p152, %rd302, %rd87;
	min.s64 	%rd303, %rd302, %rd87;
	selp.f64 	%fd318, %fd317, %fd127, %p152;
$L__BB8_106:
	setp.lt.s32 	%p153, %r1, 129;
	mov.f64 	%fd319, %fd318;
	mov.u64 	%rd304, %rd303;
	@%p153 bra 	$L__BB8_110;
	ld.shared.f64 	%fd132, [_ZN6thrust24THRUST_300001_SM_1000_NS8cuda_cub4core6detail5shmemE+72];
	ld.shared.u64 	%rd90, [_ZN6thrust24THRUST_300001_SM_1000_NS8cuda_cub4core6detail5shmemE+80];
	abs.f64 	%fd133, %fd318;
	abs.f64 	%fd134, %fd132;
	setp.lt.f64 	%p154, %fd133, %fd134;
	mov.f64 	%fd319, %fd132;
	mov.u64 	%rd304, %rd90;
	@%p154 bra 	$L__BB8_110;
	setp.lt.f64 	%p155, %fd134, %fd133;
	mov.f64 	%fd319, %fd318;
	mov.u64 	%rd304, %rd303;
	@%p155 bra 	$L__BB8_110;
	setp.lt.s64 	%p156, %rd303, %rd90;
	min.s64 	%rd304, %rd303, %rd90;
	selp.f64 	%fd319, %fd318, %fd132, %p156;
$L__BB8_110:
	setp.lt.s32 	%p157, %r1, 161;
	mov.f64 	%fd320, %fd319;
	mov.u64 	%rd305, %rd304;
	@%p157 bra 	$L__BB8_114;
	ld.shared.f64 	%fd137, [_ZN6thrust24THRUST_300001_SM_1000_NS8cuda_cub4core6detail5shmemE+88];
	ld.shared.u64 	%rd93, [_ZN6thrust24THRUST_300001_SM_1000_NS8cuda_cub4core6detail5shmemE+96];
	abs.f64 	%fd138, %fd319;
	abs.f64 	%fd139, %fd137;
	setp.lt.f64 	%p158, %fd138, %fd139;
	mov.f64 	%fd320, %fd137;
	mov.u64 	%rd305, %rd93;
	@%p158 bra 	$L__BB8_114;
	setp.lt.f64 	%p159, %fd139, %fd138;
	mov.f64 	%fd320, %fd319;
	mov.u64 	%rd305, %rd304;
	@%p159 bra 	$L__BB8_114;
	setp.lt.s64 	%p160, %rd304, %rd93;
	min.s64 	%rd305, %rd304, %rd93;
	selp.f64 	%fd320, %fd319, %fd137, %p160;
$L__BB8_114:
	setp.lt.s32 	%p161, %r1, 193;
	mov.f64 	%fd321, %fd320;
	mov.u64 	%rd306, %rd305;
	@%p161 bra 	$L__BB8_118;
	ld.shared.f64 	%fd142, [_ZN6thrust24THRUST_300001_SM_1000_NS8cuda_cub4core6detail5shmemE+104];
	ld.shared.u64 	%rd96, [_ZN6thrust24THRUST_300001_SM_1000_NS8cuda_cub4core6detail5shmemE+112];
	abs.f64 	%fd143, %fd320;
	abs.f64 	%fd144, %fd142;
	setp.lt.f64 	%p162, %fd143, %fd144;
	mov.f64 	%fd321, %fd142;
	mov.u64 	%rd306, %rd96;
	@%p162 bra 	$L__BB8_118;
	setp.lt.f64 	%p163, %fd144, %fd143;
	mov.f64 	%fd321, %fd320;
	mov.u64 	%rd306, %rd305;
	@%p163 bra 	$L__BB8_118;
	setp.lt.s64 	%p164, %rd305, %rd96;
	min.s64 	%rd306, %rd305, %rd96;
	selp.f64 	%fd321, %fd320, %fd142, %p164;
$L__BB8_118:
	setp.lt.s32 	%p165, %r1, 225;
	mov.u64 	%rd340, %rd306;
	mov.f64 	%fd351, %fd321;
	@%p165 bra 	$L__BB8_204;
	ld.shared.f64 	%fd147, [_ZN6thrust24THRUST_300001_SM_1000_NS8cuda_cub4core6detail5shmemE+120];
	ld.shared.u64 	%rd99, [_ZN6thrust24THRUST_300001_SM_1000_NS8cuda_cub4core6detail5shmemE+128];
	abs.f64 	%fd148, %fd321;
	abs.f64 	%fd149, %fd147;
	setp.lt.f64 	%p166, %fd148, %fd149;
	mov.u64 	%rd340, %rd99;
	mov.f64 	%fd351, %fd147;
	@%p166 bra 	$L__BB8_204;
	setp.lt.f64 	%p167, %fd149, %fd148;
	mov.u64 	%rd340, %rd306;
	mov.f64 	%fd351, %fd321;
	@%p167 bra 	$L__BB8_204;
	setp.lt.s64 	%p168, %rd306, %rd99;
	min.s64 	%rd340, %rd306, %rd99;
	selp.f64 	%fd351, %fd321, %fd147, %p168;
	bra.uni 	$L__BB8_204;
$L__BB8_122:
	mov.u32 	%r18, %tid.x;
	cvt.u64.u32 	%rd101, %r18;
	mul.wide.u32 	%rd195, %r18, 8;
	add.s64 	%rd102, %rd1, %rd195;
	ld.global.f64 	%fd274, [%rd102];
	add.s32 	%r31, %r18, 256;
	cvt.u64.u32 	%rd196, %r31;
	ld.global.f64 	%fd275, [%rd102+2048];
	add.s32 	%r32, %r18, 512;
	cvt.u64.u32 	%rd197, %r32;
	ld.global.f64 	%fd276, [%rd102+4096];
	add.s32 	%r33, %r18, 768;
	cvt.u64.u32 	%rd198, %r33;
	ld.global.f64 	%fd277, [%rd102+6144];
	or.b32  	%r34, %r18, 1024;
	cvt.u64.u32 	%rd103, %r34;
	add.s64 	%rd327, %rd192, %rd103;
	ld.global.f64 	%fd338, [%rd102+8192];
	abs.f64 	%fd278, %fd274;
	abs.f64 	%fd279, %fd275;
	setp.geu.f64 	%p3, %fd278, %fd279;
	selp.f64 	%fd280, %fd274, %fd275, %p3;
	selp.b64 	%rd199, %rd101, %rd196, %p3;
	abs.f64 	%fd281, %fd280;
	abs.f64 	%fd282, %fd276;
	setp.geu.f64 	%p4, %fd281, %fd282;
	selp.f64 	%fd283, %fd280, %fd276, %p4;
	selp.b64 	%rd200, %rd199, %rd197, %p4;
	abs.f64 	%fd284, %fd283;
	abs.f64 	%fd285, %fd277;
	setp.geu.f64 	%p5, %fd284, %fd285;
	selp.f64 	%fd152, %fd283, %fd277, %p5;
	selp.b64 	%rd105, %rd200, %rd198, %p5;
	abs.f64 	%fd153, %fd152;
	abs.f64 	%fd154, %fd338;
	setp.lt.f64 	%p6, %fd153, %fd154;
	@%p6 bra 	$L__BB8_124;
	setp.lt.f64 	%p7, %fd154, %fd153;
	setp.lt.u64 	%p8, %rd105, %rd103;
	or.pred  	%p9, %p7, %p8;
	selp.f64 	%fd338, %fd152, %fd338, %p9;
	add.s64 	%rd203, %rd192, %rd105;
	selp.b64 	%rd327, %rd203, %rd327, %p9;
$L__BB8_124:
	setp.lt.u64 	%p10, %rd194, 2560;
	mov.b64 	%rd316, 1280;
	@%p10 bra 	$L__BB8_137;
	mov.b64 	%rd308, 1280;
	mov.f64 	%fd323, %fd338;
$L__BB8_126:
	add.s64 	%rd206, %rd308, %rd101;
	shl.b64 	%rd207, %rd308, 3;
	add.s64 	%rd208, %rd102, %rd207;
	add.s64 	%rd310, %rd206, %rd192;
	ld.global.f64 	%fd324, [%rd208];
	ld.global.f64 	%fd325, [%rd208+2048];
	ld.global.f64 	%fd326, [%rd208+4096];
	add.s64 	%rd313, %rd310, 768;
	ld.global.f64 	%fd327, [%rd208+6144];
	ld.global.f64 	%fd338, [%rd208+8192];
	abs.f64 	%fd163, %fd323;
	abs.f64 	%fd164, %fd324;
	setp.lt.f64 	%p11, %fd163, %fd164;
	@%p11 bra 	$L__BB8_128;
	setp.lt.f64 	%p12, %fd164, %fd163;
	setp.lt.s64 	%p13, %rd327, %rd310;
	or.pred  	%p14, %p12, %p13;
	selp.f64 	%fd324, %fd323, %fd324, %p14;
	selp.b64 	%rd310, %rd327, %rd310, %p14;
$L__BB8_128:
	add.s64 	%rd209, %rd308, %rd101;
	add.s64 	%rd210, %rd209, %rd192;
	add.s64 	%rd311, %rd210, 256;
	abs.f64 	%fd167, %fd324;
	abs.f64 	%fd168, %fd325;
	setp.lt.f64 	%p15, %fd167, %fd168;
	@%p15 bra 	$L__BB8_130;
	setp.lt.f64 	%p16, %fd168, %fd167;
	setp.lt.s64 	%p17, %rd310, %rd311;
	or.pred  	%p18, %p16, %p17;
	selp.f64 	%fd325, %fd324, %fd325, %p18;
	selp.b64 	%rd311, %rd310, %rd311, %p18;
$L__BB8_130:
	add.s64 	%rd211, %rd308, %rd101;
	add.s64 	%rd212, %rd211, %rd192;
	add.s64 	%rd312, %rd212, 512;
	abs.f64 	%fd171, %fd325;
	abs.f64 	%fd172, %fd326;
	setp.lt.f64 	%p19, %fd171, %fd172;
	@%p19 bra 	$L__BB8_132;
	setp.lt.f64 	%p20, %fd172, %fd171;
	setp.lt.s64 	%p21, %rd311, %rd312;
	or.pred  	%p22, %p20, %p21;
	selp.f64 	%fd326, %fd325, %fd326, %p22;
	selp.b64 	%rd312, %rd311, %rd312, %p22;
$L__BB8_132:
	abs.f64 	%fd175, %fd326;
	abs.f64 	%fd176, %fd327;
	setp.lt.f64 	%p23, %fd175, %fd176;
	@%p23 bra 	$L__BB8_134;
	setp.lt.f64 	%p24, %fd176, %fd175;
	setp.lt.s64 	%p25, %rd312, %rd313;
	or.pred  	%p26, %p24, %p25;
	selp.f64 	%fd327, %fd326, %fd327, %p26;
	selp.b64 	%rd313, %rd312, %rd313, %p26;
$L__BB8_134:
	add.s64 	%rd213, %rd308, %rd101;
	add.s64 	%rd214, %rd213, %rd192;
	add.s64 	%rd327, %rd214, 1024;
	abs.f64 	%fd179, %fd327;
	abs.f64 	%fd180, %fd338;
	setp.lt.f64 	%p27, %fd179, %fd180;
	@%p27 bra 	$L__BB8_136;
	setp.lt.f64 	%p28, %fd180, %fd179;
	setp.lt.s64 	%p29, %rd313, %rd327;
	or.pred  	%p30, %p28, %p29;
	selp.f64 	%fd338, %fd327, %fd338, %p30;
	selp.b64 	%rd327, %rd313, %rd327, %p30;
$L__BB8_136:
	add.s64 	%rd316, %rd308, 1280;
	add.s64 	%rd215, %rd308, 2560;
	setp.le.s64 	%p31, %rd215, %rd194;
	mov.u64 	%rd308, %rd316;
	mov.f64 	%fd323, %fd338;
	@%p31 bra 	$L__BB8_126;
$L__BB8_137:
	setp.le.s64 	%p32, %rd194, %rd316;
	@%p32 bra 	$L__BB8_160;
	cvt.u32.u64 	%r35, %rd316;
	cvt.u32.u64 	%r36, %rd194;
	sub.s32 	%r19, %r36, %r35;
	setp.ge.s32 	%p33, %r18, %r19;
	@%p33 bra 	$L__BB8_160;
	cvta.to.global.u64 	%rd128, %rd191;
	not.b32 	%r38, %r18;
	add.s32 	%r39, %r38, %r36;
	sub.s32 	%r20, %r39, %r35;
	and.b32  	%r41, %r20, 768;
	setp.eq.s32 	%p34, %r41, 768;
	mov.u32 	%r389, %r18;
	@%p34 bra 	$L__BB8_145;
	add.s64 	%rd217, %rd316, %rd101;
	add.s64 	%rd318, %rd217, %rd192;
	shl.b64 	%rd218, %rd217, 3;
	add.s64 	%rd317, %rd128, %rd218;
	shr.u32 	%r42, %r20, 8;
	add.s32 	%r43, %r42, 1;
	and.b32  	%r44, %r43, 3;
	neg.s32 	%r387, %r44;
	mov.u32 	%r389, %r18;
$L__BB8_141:
	.pragma "nounroll";
	mov.u64 	%rd133, %rd327;
	mov.f64 	%fd184, %fd338;
	ld.global.f64 	%fd185, [%rd317];
	abs.f64 	%fd186, %fd184;
	abs.f64 	%fd187, %fd185;
	setp.lt.f64 	%p35, %fd186, %fd187;
	mov.f64 	%fd338, %fd185;
	mov.u64 	%rd327, %rd318;
	@%p35 bra 	$L__BB8_144;
	setp.lt.f64 	%p36, %fd187, %fd186;
	mov.f64 	%fd338, %fd184;
	mov.u64 	%rd327, %rd133;
	@%p36 bra 	$L__BB8_144;
	setp.lt.s64 	%p37, %rd133, %rd318;
	selp.f64 	%fd338, %fd184, %fd185, %p37;
	min.s64 	%rd327, %rd133, %rd318;
$L__BB8_144:
	add.s32 	%r389, %r389, 256;
	add.s64 	%rd318, %rd318, 256;
	add.s64 	%rd317, %rd317, 2048;
	add.s32 	%r387, %r387, 1;
	setp.ne.s32 	%p38, %r387, 0;
	@%p38 bra 	$L__BB8_141;
$L__BB8_145:
	setp.lt.u32 	%p39, %r20, 768;
	@%p39 bra 	$L__BB8_160;
	add.s32 	%r390, %r389, 512;
$L__BB8_147:
	mov.u32 	%r28, %r390;
	add.s32 	%r45, %r28, -512;
	cvt.u64.u32 	%rd219, %r45;
	add.s64 	%rd220, %rd316, %rd219;
	shl.b64 	%rd221, %rd220, 3;
	add.s64 	%rd141, %rd128, %rd221;
	add.s64 	%rd142, %rd220, %rd192;
	ld.global.f64 	%fd193, [%rd141];
	abs.f64 	%fd194, %fd338;
	abs.f64 	%fd195, %fd193;
	setp.lt.f64 	%p40, %fd194, %fd195;
	mov.f64 	%fd335, %fd193;
	mov.u64 	%rd324, %rd142;
	@%p40 bra 	$L__BB8_150;
	setp.lt.f64 	%p41, %fd195, %fd194;
	mov.f64 	%fd335, %fd338;
	mov.u64 	%rd324, %rd327;
	@%p41 bra 	$L__BB8_150;
	setp.lt.s64 	%p42, %rd327, %rd142;
	selp.f64 	%fd335, %fd338, %fd193, %p42;
	min.s64 	%rd324, %rd327, %rd142;
$L__BB8_150:
	add.s32 	%r46, %r28, -256;
	cvt.u64.u32 	%rd222, %r46;
	add.s64 	%rd223, %rd316, %rd222;
	add.s64 	%rd145, %rd223, %rd192;
	ld.global.f64 	%fd198, [%rd141+2048];
	abs.f64 	%fd199, %fd335;
	abs.f64 	%fd200, %fd198;
	setp.lt.f64 	%p43, %fd199, %fd200;
	mov.f64 	%fd336, %fd198;
	mov.u64 	%rd325, %rd145;
	@%p43 bra 	$L__BB8_153;
	setp.lt.f64 	%p44, %fd200, %fd199;
	mov.f64 	%fd336, %fd335;
	mov.u64 	%rd325, %rd324;
	@%p44 bra 	$L__BB8_153;
	setp.lt.s64 	%p45, %rd324, %rd145;
	selp.f64 	%fd336, %fd335, %fd198, %p45;
	min.s64 	%rd325, %rd324, %rd145;
$L__BB8_153:
	cvt.u64.u32 	%rd224, %r28;
	add.s64 	%rd225, %rd316, %rd224;
	add.s64 	%rd148, %rd225, %rd192;
	ld.global.f64 	%fd203, [%rd141+4096];
	abs.f64 	%fd204, %fd336;
	abs.f64 	%fd205, %fd203;
	setp.lt.f64 	%p46, %fd204, %fd205;
	mov.f64 	%fd337, %fd203;
	mov.u64 	%rd326, %rd148;
	@%p46 bra 	$L__BB8_156;
	setp.lt.f64 	%p47, %fd205, %fd204;
	mov.f64 	%fd337, %fd336;
	mov.u64 	%rd326, %rd325;
	@%p47 bra 	$L__BB8_156;
	setp.lt.s64 	%p48, %rd325, %rd148;
	selp.f64 	%fd337, %fd336, %fd203, %p48;
	min.s64 	%rd326, %rd325, %rd148;
$L__BB8_156:
	add.s32 	%r47, %r28, 256;
	cvt.u64.u32 	%rd226, %r47;
	add.s64 	%rd227, %rd316, %rd226;
	add.s64 	%rd151, %rd227, %rd192;
	ld.global.f64 	%fd208, [%rd141+6144];
	abs.f64 	%fd209, %fd337;
	abs.f64 	%fd210, %fd208;
	setp.lt.f64 	%p49, %fd209, %fd210;
	mov.f64 	%fd338, %fd208;
	mov.u64 	%rd327, %rd151;
	@%p49 bra 	$L__BB8_159;
	setp.lt.f64 	%p50, %fd210, %fd209;
	mov.f64 	%fd338, %fd337;
	mov.u64 	%rd327, %rd326;
	@%p50 bra 	$L__BB8_159;
	setp.lt.s64 	%p51, %rd326, %rd151;
	selp.f64 	%fd338, %fd337, %fd208, %p51;
	min.s64 	%rd327, %rd326, %rd151;
$L__BB8_159:
	add.s32 	%r390, %r28, 1024;
	add.s32 	%r48, %r28, 512;
	setp.lt.s32 	%p52, %r48, %r19;
	@%p52 bra 	$L__BB8_147;
$L__BB8_160:
	// begin inline asm
	mov.u32 %r49, %laneid;
	// end inline asm
	mov.b64 	%rd228, %fd338;
	mov.b64 	{%r51, %r56}, %rd228;
	mov.b32 	%r67, 1;
	mov.b32 	%r68, 31;
	mov.b32 	%r69, -1;
	// begin inline asm
	shfl.sync.down.b32 %r50, %r51, %r67, %r68, %r69;
	// end inline asm
	// begin inline asm
	shfl.sync.down.b32 %r55, %r56, %r67, %r68, %r69;
	// end inline asm
	mov.b64 	%rd229, {%r50, %r55};
	mov.b64 	%fd214, %rd229;
	mov.b64 	{%r61, %r66}, %rd327;
	// begin inline asm
	shfl.sync.down.b32 %r60, %r61, %r67, %r68, %r69;
	// end inline asm
	// begin inline asm
	shfl.sync.down.b32 %r65, %r66, %r67, %r68, %r69;
	// end inline asm
	mov.b64 	%rd155, {%r60, %r65};
	setp.gt.s32 	%p53, %r49, 30;
	mov.f64 	%fd340, %fd338;
	mov.u64 	%rd329, %rd327;
	@%p53 bra 	$L__BB8_164;
	abs.f64 	%fd215, %fd338;
	abs.f64 	%fd216, %fd214;
	setp.lt.f64 	%p54, %fd215, %fd216;
	mov.f64 	%fd340, %fd214;
	mov.u64 	%rd329, %rd155;
	@%p54 bra 	$L__BB8_164;
	setp.lt.f64 	%p55, %fd216, %fd215;
	mov.f64 	%fd340, %fd338;
	mov.u64 	%rd329, %rd327;
	@%p55 bra 	$L__BB8_164;
	setp.lt.s64 	%p56, %rd327, %rd155;
	selp.f64 	%fd340, %fd338, %fd214, %p56;
	min.s64 	%rd329, %rd327, %rd155;
$L__BB8_164:
	mov.b64 	%rd230, %fd340;
	mov.b64 	{%r71, %r76}, %rd230;
	mov.b32 	%r87, 2;
	mov.b32 	%r88, 31;
	mov.b32 	%r89, -1;
	// begin inline asm
	shfl.sync.down.b32 %r70, %r71, %r87, %r88, %r89;
	// end inline asm
	// begin inline asm
	shfl.sync.down.b32 %r75, %r76, %r87, %r88, %r89;
	// end inline asm
	mov.b64 	%rd231, {%r70, %r75};
	mov.b64 	%fd219, %rd231;
	mov.b64 	{%r81, %r86}, %rd329;
	// begin inline asm
	shfl.sync.down.b32 %r80, %r81, %r87, %r88, %r89;
	// end inline asm
	// begin inline asm
	shfl.sync.down.b32 %r85, %r86, %r87, %r88, %r89;
	// end inline asm
	mov.b64 	%rd158, {%r80, %r85};
	setp.gt.s32 	%p57, %r49, 29;
	mov.f64 	%fd341, %fd340;
	mov.u64 	%rd330, %rd329;
	@%p57 bra 	$L__BB8_168;
	abs.f64 	%fd220, %fd340;
	abs.f64 	%fd221, %fd219;
	setp.lt.f64 	%p58, %fd220, %fd221;
	mov.f64 	%fd341, %fd219;
	mov.u64 	%rd330, %rd158;
	@%p58 bra 	$L__BB8_168;
	setp.lt.f64 	%p59, %fd221, %fd220;
	mov.f64 	%fd341, %fd340;
	mov.u64 	%rd330, %rd329;
	@%p59 bra 	$L__BB8_168;
	setp.lt.s64 	%p60, %rd329, %rd158;
	selp.f64 	%fd341, %fd340, %fd219, %p60;
	min.s64 	%rd330, %rd329, %rd158;
$L__BB8_168:
	mov.b64 	%rd232, %fd341;
	mov.b64 	{%r91, %r96}, %rd232;
	mov.b32 	%r107, 4;
	mov.b32 	%r108, 31;
	mov.b32 	%r109, -1;
	// begin inline asm
	shfl.sync.down.b32 %r90, %r91, %r107, %r108, %r109;
	// end inline asm
	// begin inline asm
	shfl.sync.down.b32 %r95, %r96, %r107, %r108, %r109;
	// end inline asm
	mov.b64 	%rd233, {%r90, %r95};
	mov.b64 	%fd224, %rd233;
	mov.b64 	{%r101, %r106}, %rd330;
	// begin inline asm
	shfl.sync.down.b32 %r100, %r101, %r107, %r108, %r109;
	// end inline asm
	// begin inline asm
	shfl.sync.down.b32 %r105, %r106, %r107, %r108, %r109;
	// end inline asm
	mov.b64 	%rd161, {%r100, %r105};
	setp.gt.s32 	%p61, %r49, 27;
	mov.f64 	%fd342, %fd341;
	mov.u64 	%rd331, %rd330;
	@%p61 bra 	$L__BB8_172;
	abs.f64 	%fd225, %fd341;
	abs.f64 	%fd226, %fd224;
	setp.lt.f64 	%p62, %fd225, %fd226;
	mov.f64 	%fd342, %fd224;
	mov.u64 	%rd331, %rd161;
	@%p62 bra 	$L__BB8_172;
	setp.lt.f64 	%p63, %fd226, %fd225;
	mov.f64 	%fd342, %fd341;
	mov.u64 	%rd331, %rd330;
	@%p63 bra 	$L__BB8_172;
	setp.lt.s64 	%p64, %rd330, %rd161;
	selp.f64 	%fd342, %fd341, %fd224, %p64;
	min.s64 	%rd331, %rd330, %rd161;
$L__BB8_172:
	mov.b64 	%rd234, %fd342;
	mov.b64 	{%r111, %r116}, %rd234;
	mov.b32 	%r127, 8;
	mov.b32 	%r128, 31;
	mov.b32 	%r129, -1;
	// begin inline asm
	shfl.sync.down.b32 %r110, %r111, %r127, %r128, %r129;
	// end inline asm
	// begin inline asm
	shfl.sync.down.b32 %r115, %r116, %r127, %r128, %r129;
	// end inline asm
	mov.b64 	%rd235, {%r110, %r115};
	mov.b64 	%fd229, %rd235;
	mov.b64 	{%r121, %r126}, %rd331;
	// begin inline asm
	shfl.sync.down.b32 %r120, %r121, %r127, %r128, %r129;
	// end inline asm
	// begin inline asm
	shfl.sync.down.b32 %r125, %r126, %r127, %r128, %r129;
	// end inline asm
	mov.b64 	%rd164, {%r120, %r125};
	setp.gt.s32 	%p65, %r49, 23;
	mov.f64 	%fd343, %fd342;
	mov.u64 	%rd332, %rd331;
	@%p65 bra 	$L__BB8_176;
	abs.f64 	%fd230, %fd342;
	abs.f64 	%fd231, %fd229;
	setp.lt.f64 	%p66, %fd230, %fd231;
	mov.f64 	%fd343, %fd229;
	mov.u64 	%rd332, %rd164;
	@%p66 bra 	$L__BB8_176;
	setp.lt.f64 	%p67, %fd231, %fd230;
	mov.f64 	%fd343, %fd342;
	mov.u64 	%rd332, %rd331;
	@%p67 bra 	$L__BB8_176;
	setp.lt.s64 	%p68, %rd331, %rd164;
	selp.f64 	%fd343, %fd342, %fd229, %p68;
	min.s64 	%rd332, %rd331, %rd164;
$L__BB8_176:
	mov.b64 	%rd236, %fd343;
	mov.b64 	{%r131, %r136}, %rd236;
	mov.b32 	%r147, 16;
	mov.b32 	%r148, 31;
	mov.b32 	%r149, -1;
	// begin inline asm
	shfl.sync.down.b32 %r130, %r131, %r147, %r148, %r149;
	// end inline asm
	// begin inline asm
	shfl.sync.down.b32 %r135, %r136, %r147, %r148, %r149;
	// end inline asm
	mov.b64 	%rd237, {%r130, %r135};
	mov.b64 	%fd234, %rd237;
	mov.b64 	{%r141, %r146}, %rd332;
	// begin inline asm
	shfl.sync.down.b32 %r140, %r141, %r147, %r148, %r149;
	// end inline asm
	// begin inline asm
	shfl.sync.down.b32 %r145, %r146, %r147, %r148, %r149;
	// end inline asm
	mov.b64 	%rd167, {%r140, %r145};
	setp.gt.s32 	%p69, %r49, 15;
	mov.f64 	%fd351, %fd343;
	mov.u64 	%rd340, %rd332;
	@%p69 bra 	$L__BB8_180;
	abs.f64 	%fd235, %fd343;
	abs.f64 	%fd236, %fd234;
	setp.lt.f64 	%p70, %fd235, %fd236;
	mov.f64 	%fd351, %fd234;
	mov.u64 	%rd340, %rd167;
	@%p70 bra 	$L__BB8_180;
	setp.lt.f64 	%p71, %fd236, %fd235;
	mov.f64 	%fd351, %fd343;
	mov.u64 	%rd340, %rd332;
	@%p71 bra 	$L__BB8_180;
	setp.lt.s64 	%p72, %rd332, %rd167;
	selp.f64 	%fd351, %fd343, %fd234, %p72;
	min.s64 	%rd340, %rd332, %rd167;
$L__BB8_180:
	setp.ne.s32 	%p73, %r49, 0;
	@%p73 bra 	$L__BB8_182;
	shr.u32 	%r150, %r18, 1;
	and.b32  	%r151, %r150, 496;
	mov.u32 	%r152, _ZN6thrust24THRUST_300001_SM_1000_NS8cuda_cub4core6detail5shmemE;
	add.s32 	%r153, %r152, %r151;
	st.shared.f64 	[%r153+8], %fd351;
	st.shared.u64 	[%r153+16], %rd340;
$L__BB8_182:
	bar.sync 	0;
	setp.ne.s32 	%p74, %r18, 0;
	@%p74 bra 	$L__BB8_204;
	ld.shared.f64 	%fd239, [_ZN6thrust24THRUST_300001_SM_1000_NS8cuda_cub4core6detail5shmemE+24];
	ld.shared.u64 	%rd170, [_ZN6thrust24THRUST_300001_SM_1000_NS8cuda_cub4core6detail5shmemE+32];
	abs.f64 	%fd240, %fd351;
	abs.f64 	%fd241, %fd239;
	setp.lt.f64 	%p75, %fd240, %fd241;
	mov.f64 	%fd345, %fd239;
	mov.u64 	%rd334, %rd170;
	@%p75 bra 	$L__BB8_186;
	setp.lt.f64 	%p76, %fd241, %fd240;
	mov.f64 	%fd345, %fd351;
	mov.u64 	%rd334, %rd340;
	@%p76 bra 	$L__BB8_186;
	setp.lt.s64 	%p77, %rd340, %rd170;
	selp.f64 	%fd345, %fd351, %fd239, %p77;
	min.s64 	%rd334, %rd340, %rd170;
$L__BB8_186:
	ld.shared.f64 	%fd244, [_ZN6thrust24THRUST_300001_SM_1000_NS8cuda_cub4core6detail5shmemE+40];
	ld.shared.u64 	%rd173, [_ZN6thrust24THRUST_300001_SM_1000_NS8cuda_cub4core6detail5shmemE+48];
	abs.f64 	%fd245, %fd345;
	abs.f64 	%fd246, %fd244;
	setp.lt.f64 	%p78, %fd245, %fd246;
	mov.f64 	%fd346, %fd244;
	mov.u64 	%rd335, %rd173;
	@%p78 bra 	$L__BB8_189;
	setp.lt.f64 	%p79, %fd246, %fd245;
	mov.f64 	%fd346, %fd345;
	mov.u64 	%rd335, %rd334;
	@%p79 bra 	$L__BB8_189;
	setp.lt.s64 	%p80, %rd334, %rd173;
	selp.f64 	%fd346, %fd345, %fd244, %p80;
	min.s64 	%rd335, %rd334, %rd173;
$L__BB8_189:
	ld.shared.f64 	%fd249, [_ZN6thrust24THRUST_300001_SM_1000_NS8cuda_cub4core6detail5shmemE+56];
	ld.shared.u64 	%rd176, [_ZN6thrust24THRUST_300001_SM_1000_NS8cuda_cub4core6detail5shmemE+64];
	abs.f64 	%fd250, %fd346;
	abs.f64 	%fd251, %fd249;
	setp.lt.f64 	%p81, %fd250, %fd251;
	mov.f64 	%fd347, %fd249;
	mov.u64 	%rd336, %rd176;
	@%p81 bra 	$L__BB8_192;
	setp.lt.f64 	%p82, %fd251, %fd250;
	mov.f64 	%fd347, %fd346;
	mov.u64 	%rd336, %rd335;
	@%p82 bra 	$L__BB8_192;
	setp.lt.s64 	%p83, %rd335, %rd176;
	selp.f64 	%fd347, %fd346, %fd249, %p83;
	min.s64 	%rd336, %rd335, %rd176;
$L__BB8_192:
	ld.shared.f64 	%fd254, [_ZN6thrust24THRUST_300001_SM_1000_NS8cuda_cub4core6detail5shmemE+72];
	ld.shared.u64 	%rd179, [_ZN6thrust24THRUST_300001_SM_1000_NS8cuda_cub4core6detail5shmemE+80];
	abs.f64 	%fd255, %fd347;
	abs.f64 	%fd256, %fd254;
	setp.lt.f64 	%p84, %fd255, %fd256;
	mov.f64 	%fd348, %fd254;
	mov.u64 	%rd337, %rd179;
	@%p84 bra 	$L__BB8_195;
	setp.lt.f64 	%p85, %fd256, %fd255;
	mov.f64 	%fd348, %fd347;
	mov.u64 	%rd337, %rd336;
	@%p85 bra 	$L__BB8_195;
	setp.lt.s64 	%p86, %rd336, %rd179;
	selp.f64 	%fd348, %fd347, %fd254, %p86;
	min.s64 	%rd337, %rd336, %rd179;
$L__BB8_195:
	ld.shared.f64 	%fd259, [_ZN6thrust24THRUST_300001_SM_1000_NS8cuda_cub4core6detail5shmemE+88];
	ld.shared.u64 	%rd182, [_ZN6thrust24THRUST_300001_SM_1000_NS8cuda_cub4core6detail5shmemE+96];
	abs.f64 	%fd260, %fd348;
	abs.f64 	%fd261, %fd259;
	setp.lt.f64 	%p87, %fd260, %fd261;
	mov.f64 	%fd349, %fd259;
	mov.u64 	%rd338, %rd182;
	@%p87 bra 	$L__BB8_198;
	setp.lt.f64 	%p88, %fd261, %fd260;
	mov.f64 	%fd349, %fd348;
	mov.u64 	%rd338, %rd337;
	@%p88 bra 	$L__BB8_198;
	setp.lt.s64 	%p89, %rd337, %rd182;
	selp.f64 	%fd349, %fd348, %fd259, %p89;
	min.s64 	%rd338, %rd337, %rd182;
$L__BB8_198:
	ld.shared.f64 	%fd264, [_ZN6thrust24THRUST_300001_SM_1000_NS8cuda_cub4core6detail5shmemE+104];
	ld.shared.u64 	%rd185, [_ZN6thrust24THRUST_300001_SM_1000_NS8cuda_cub4core6detail5shmemE+112];
	abs.f64 	%fd265, %fd349;
	abs.f64 	%fd266, %fd264;
	setp.lt.f64 	%p90, %fd265, %fd266;
	mov.f64 	%fd350, %fd264;
	mov.u64 	%rd339, %rd185;
	@%p90 bra 	$L__BB8_201;
	setp.lt.f64 	%p91, %fd266, %fd265;
	mov.f64 	%fd350, %fd349;
	mov.u64 	%rd339, %rd338;
	@%p91 bra 	$L__BB8_201;
	setp.lt.s64 	%p92, %rd338, %rd185;
	selp.f64 	%fd350, %fd349, %fd264, %p92;
	min.s64 	%rd339, %rd338, %rd185;
$L__BB8_201:
	ld.shared.f64 	%fd269, [_ZN6thrust24THRUST_300001_SM_1000_NS8cuda_cub4core6detail5shmemE+120];
	ld.shared.u64 	%rd188, [_ZN6thrust24THRUST_300001_SM_1000_NS8cuda_cub4core6detail5shmemE+128];
	abs.f64 	%fd270, %fd350;
	abs.f64 	%fd271, %fd269;
	setp.lt.f64 	%p93, %fd270, %fd271;
	mov.u64 	%rd340, %rd188;
	mov.f64 	%fd351, %fd269;
	@%p93 bra 	$L__BB8_204;
	setp.lt.f64 	%p94, %fd271, %fd270;
	mov.u64 	%rd340, %rd339;
	mov.f64 	%fd351, %fd350;
	@%p94 bra 	$L__BB8_204;
	setp.lt.s64 	%p95, %rd339, %rd188;
	selp.f64 	%fd351, %fd350, %fd269, %p95;
	min.s64 	%rd340, %rd339, %rd188;
$L__BB8_204:
	mov.u32 	%r381, %tid.x;
	setp.ne.s32 	%p212, %r381, 0;
	@%p212 bra 	$L__BB8_206;
	ld.param.u64 	%rd271, [_ZN6thrust24THRUST_300001_SM_1000_NS8cuda_cub4core6detail13_kernel_agentINS1_8__reduce11ReduceAgentINS0_12zip_iteratorIN4cuda3std3__45tupleIJNS0_10device_ptrIdEENS0_17counting_iteratorIlNS0_11use_defaultESF_SF_EEEEEEEPNSB_IJdlEEESJ_lNS1_9__extrema9arg_max_fIdl10comparatorEEEEJSI_SK_lSO_EEEvDpT0__param_1];
	cvta.to.global.u64 	%rd270, %rd271;
	st.global.f64 	[%rd270], %fd351;
	st.global.u64 	[%rd270+8], %rd340;
$L__BB8_206:
	ret;

}
	// .globl	_ZN6thrust24THRUST_300001_SM_1000_NS8cuda_cub4core6detail13_kernel_agentINS1_8__reduce11ReduceAgentINS0_12zip_iteratorIN4cuda3std3__45tupleIJNS0_10device_ptrIdEENS0_17counting_iteratorIlNS0_11use_defaultESF_SF_EEEEEEEPNSB_IJdlEEESJ_lNS1_9__extrema9arg_max_fIdl10comparatorEEEEJSI_SK_lN3cub18CUB_300001_SM_100013GridEvenShareIlEENSR_9GridQueueIyEESO_EEEvDpT0_
.visible .entry _ZN6thrust24THRUST_300001_SM_1000_NS8cuda_cub4core6detail13_kernel_agentINS1_8__reduce11ReduceAgentINS0_12zip_iteratorIN4cuda3std3__45tupleIJNS0_10device_ptrIdEENS0_17counting_iteratorIlNS0_11use_defaultESF_SF_EEEEEEEPNSB_IJdlEEESJ_lNS1_9__extrema9arg_max_fIdl10comparatorEEEEJSI_SK_lN3cub18CUB_300001_SM_100013GridEvenShareIlEENSR_9GridQueueIyEESO_EEEvDpT0_(
	.param .align 8 .b8 _ZN6thrust24THRUST_300001_SM_1000_NS8cuda_cub4core6detail13_kernel_agentINS1_8__reduce11ReduceAgentINS0_12zip_iteratorIN4cuda3std3__45tupleIJNS0_10device_ptrIdEENS0_17counting_iteratorIlNS0_11use_defaultESF_SF_EEEEEEEPNSB_IJdlEEESJ_lNS1_9__extrema9arg_max_fIdl10comparatorEEEEJSI_SK_lN3cub18CUB_300001_SM_100013GridEvenShareIlEENSR_9GridQueueIyEESO_EEEvDpT0__param_0[16],
	.param .u64 .ptr .align 1 _ZN6thrust24THRUST_300001_SM_1000_NS8cuda_cub4core6detail13_kernel_agentINS1_8__reduce11ReduceAgentINS0_12zip_iteratorIN4cuda3std3__45tupleIJNS0_10device_ptrIdEENS0_17counting_iteratorIlNS0_11use_defaultESF_SF_EEEEEEEPNSB_IJdlEEESJ_lNS1_9__extrema9arg_max_fIdl10comparatorEEEEJSI_SK_lN3cub18CUB_300001_SM_100013GridEvenShareIlEENSR_9GridQueueIyEESO_EEEvDpT0__param_1,
	.param .u64 _ZN6thrust24THRUST_300001_SM_1000_NS8cuda_cub4core6detail13_kernel_agentINS1_8__reduce11ReduceAgentINS0_12zip_iteratorIN4cuda3std3__45tupleIJNS0_10device_ptrIdEENS0_17counting_iteratorIlNS0_11use_defaultESF_SF_EEEEEEEPNSB_IJdlEEESJ_lNS1_9__extrema9arg_max_fIdl10comparatorEEEEJSI_SK_lN3cub18CUB_300001_SM_100013GridEvenShareIlEENSR_9GridQueueIyEESO_EEEvDpT0__param_2,
	.param .align 8 .b8 _ZN6thrust24THRUST_300001_SM_1000_NS8cuda_cub4core6detail13_kernel_agentINS1_8__reduce11ReduceAgentINS0_12zip_iteratorIN4cuda3std3__45tupleIJNS0_10device_ptrIdEENS0_17counting_iteratorIlNS0_11use_defaultESF_SF_EEEEEEEPNSB_IJdlEEESJ_lNS1_9__extrema9arg_max_fIdl10comparatorEEEEJSI_SK_lN3cub18CUB_300001_SM_100013GridEvenShareIlEENSR_9GridQueueIyEESO_EEEvDpT0__param_3[72],
	.param .align 8 .b8 _ZN6thrust24THRUST_300001_SM_1000_NS8cuda_cub4core6detail13_kernel_agentINS1_8__reduce11ReduceAgentINS0_12zip_iteratorIN4cuda3std3__45tupleIJNS0_10device_ptrIdEENS0_17counting_iteratorIlNS0_11use_defaultESF_SF_EEEEEEEPNSB_IJdlEEESJ_lNS1_9__extrema9arg_max_fIdl10comparatorEEEEJSI_SK_lN3cub18CUB_300001_SM_100013GridEvenShareIlEENSR_9GridQueueIyEESO_EEEvDpT0__param_4[8],
	.param .align 1 .b8 _ZN6thrust24THRUST_300001_SM_1000_NS8cuda_cub4core6detail13_kernel_agentINS1_8__reduce11ReduceAgentINS0_12zip_iteratorIN4cuda3std3__45tupleIJNS0_10device_ptrIdEENS0_17counting_iteratorIlNS0_11use_defaultESF_SF_EEEEEEEPNSB_IJdlEEESJ_lNS1_9__extrema9arg_max_fIdl10comparatorEEEEJSI_SK_lN3cub18CUB_300001_SM_100013GridEvenShareIlEENSR_9GridQueueIyEESO_EEEvDpT0__param_5[1]
)
.maxntid 256
{
	.reg .pred 	%p<215>;
	.reg .b32 	%r<399>;
	.reg .b64 	%rd<356>;
	.reg .b64 	%fd<352>;

	ld.param.u64 	%rd196, [_ZN6thrust24THRUST_300001_SM_1000_NS8cuda_cub4core6detail13_kernel_agentINS1_8__reduce11ReduceAgentINS0_12zip_iteratorIN4cuda3std3__45tupleIJNS0_10device_ptrIdEENS0_17counting_iteratorIlNS0_11use_defaultESF_SF_EEEEEEEPNSB_IJdlEEESJ_lNS1_9__extrema9arg_max_fIdl10comparatorEEEEJSI_SK_lN3cub18CUB_300001_SM_100013GridEvenShareIlEENSR_9GridQueueIyEESO_EEEvDpT0__param_0+8];
	ld.param.u64 	%rd195, [_ZN6thrust24THRUST_300001_SM_1000_NS8cuda_cub4core6detail13_kernel_agentINS1_8__reduce11ReduceAgentINS0_12zip_iteratorIN4cuda3std3__45tupleIJNS0_10device_ptrIdEENS0_17counting_iteratorIlNS0_11use_defaultESF_SF_EEEEEEEPNSB_IJdlEEESJ_lNS1_9__extrema9arg_max_fIdl10comparatorEEEEJSI_SK_lN3cub18CUB_300001_SM_100013GridEvenShareIlEENSR_9GridQueueIyEESO_EEEvDpT0__param_0];
	ld.param.u64 	%rd199, [_ZN6thrust24THRUST_300001_SM_1000_NS8cuda_cub4core6detail13_kernel_agentINS1_8__reduce11ReduceAgentINS0_12zip_iteratorIN4cuda3std3__45tupleIJNS0_10device_ptrIdEENS0_17counting_iteratorIlNS0_11use_defaultESF_SF_EEEEEEEPNSB_IJdlEEESJ_lNS1_9__extrema9arg_max_fIdl10comparatorEEEEJSI_SK_lN3cub18CUB_300001_SM_100013GridEvenShareIlEENSR_9GridQueueIyEESO_EEEvDpT0__param_4];
	ld.param.u64 	%rd198, [_ZN6thrust24THRUST_300001_SM_1000_NS8cuda_cub4core6detail13_kernel_agentINS1_8__reduce11ReduceAgentINS0_12zip_iteratorIN4cuda3std3__45tupleIJNS0_10device_ptrIdEENS0_17counting_iteratorIlNS0_11use_defaultESF_SF_EEEEEEEPNSB_IJdlEEESJ_lNS1_9__extrema9arg_max_fIdl10comparatorEEEEJSI_SK_lN3cub18CUB_300001_SM_100013GridEvenShareIlEENSR_9GridQueueIyEESO_EEEvDpT0__param_2];
	cvta.to.global.u64 	%rd1, %rd199;
	cvta.to.global.u64 	%rd2, %rd195;
	mov.u32 	%r1, %ctaid.x;
	mul.lo.s32 	%r33, %r1, 1280;
	cvt.u64.u32 	%rd4, %r33;
	mov.u32 	%r34, %nctaid.x;
	mul.lo.s32 	%r35, %r34, 1280;
	cvt.u64.u32 	%rd5, %r35;
	add.s64 	%rd200, %rd4, 1280;
	setp.le.s64 	%p1, %rd200, %rd198;
	@%p1 bra 	$L__BB9_121;
	cvt.u32.u64 	%r159, %rd4;
	cvt.u32.u64 	%r2, %rd198;
	sub.s32 	%r3, %r2, %r159;
	mov.u32 	%r4, %tid.x;
	setp.ge.s32 	%p98, %r4, %r3;
	mov.f64 	%fd298, 0d0000000000000000;
	mov.b64 	%rd298, 0;
	mov.u32 	%r393, %r4;
	@%p98 bra 	$L__BB9_3;
	cvt.u64.u32 	%rd246, %r4;
	add.s64 	%rd247, %rd4, %rd246;
	shl.b64 	%rd248, %rd247, 3;
	add.s64 	%rd249, %rd2, %rd248;
	add.s64 	%rd298, %rd196, %rd247;
	ld.global.f64 	%fd298, [%rd249];
	add.s32 	%r393, %r4, 256;
$L__BB9_3:
	setp.ge.s32 	%p99, %r393, %r3;
	@%p99 bra 	$L__BB9_25;
	not.b32 	%r161, %r393;
	add.s32 	%r162, %r161, %r2;
	sub.s32 	%r7, %r162, %r159;
	and.b32  	%r163, %r7, 768;
	setp.eq.s32 	%p100, %r163, 768;
	@%p100 bra 	$L__BB9_10;
	cvt.u64.u32 	%rd251, %r393;
	add.s64 	%rd252, %rd251, %rd4;
	add.s64 	%rd289, %rd252, %rd196;
	shl.b64 	%rd253, %rd252, 3;
	add.s64 	%rd288, %rd2, %rd253;
	shr.u32 	%r164, %r7, 8;
	add.s32 	%r165, %r164, 1;
	and.b32  	%r166, %r165, 3;
	neg.s32 	%r391, %r166;
$L__BB9_6:
	.pragma "nounroll";
	mov.u64 	%rd12, %rd298;
	mov.f64 	%fd3, %fd298;
	ld.global.f64 	%fd4, [%rd288];
	abs.f64 	%fd5, %fd3;
	abs.f64 	%fd6, %fd4;
	setp.lt.f64 	%p101, %fd5, %fd6;
	mov.u64 	%rd298, %rd289;
	mov.f64 	%fd298, %fd4;
	@%p101 bra 	$L__BB9_9;
	setp.lt.f64 	%p102, %fd6, %fd5;
	mov.u64 	%rd298, %rd12;
	mov.f64 	%fd298, %fd3;
	@%p102 bra 	$L__BB9_9;
	setp.lt.s64 	%p103, %rd12, %rd289;
	min.s64 	%rd298, %rd12, %rd289;
	selp.f64 	%fd298, %fd3, %fd4, %p103;
$L__BB9_9:
	add.s32 	%r393, %r393, 256;
	add.s64 	%rd289, %rd289, 256;
	add.s64 	%rd288, %rd288, 2048;
	add.s32 	%r391, %r391, 1;
	setp.ne.s32 	%p104, %r391, 0;
	@%p104 bra 	$L__BB9_6;
$L__BB9_10:
	setp.lt.u32 	%p105, %r7, 768;
	@%p105 bra 	$L__BB9_25;
	add.s32 	%r394, %r393, 512;
$L__BB9_12:
	mov.u32 	%r15, %r394;
	add.s32 	%r167, %r15, -512;
	cvt.s64.s32 	%rd254, %r167;
	add.s64 	%rd255, %rd254, %rd4;
	shl.b64 	%rd256, %rd255, 3;
	add.s64 	%rd20, %rd2, %rd256;
	add.s64 	%rd21, %rd255, %rd196;
	ld.global.f64 	%fd12, [%rd20];
	abs.f64 	%fd13, %fd298;
	abs.f64 	%fd14, %fd12;
	setp.lt.f64 	%p106, %fd13, %fd14;
	mov.u64 	%rd295, %rd21;
	mov.f64 	%fd295, %fd12;
	@%p106 bra 	$L__BB9_15;
	setp.lt.f64 	%p107, %fd14, %fd13;
	mov.u64 	%rd295, %rd298;
	mov.f64 	%fd295, %fd298;
	@%p107 bra 	$L__BB9_15;
	setp.lt.s64 	%p108, %rd298, %rd21;
	min.s64 	%rd295, %rd298, %rd21;
	selp.f64 	%fd295, %fd298, %fd12, %p108;
$L__BB9_15:
	add.s32 	%r168, %r15, -256;
	cvt.s64.s32 	%rd257, %r168;
	add.s64 	%rd258, %rd257, %rd4;
	add.s64 	%rd24, %rd258, %rd196;
	ld.global.f64 	%fd17, [%rd20+2048];
	abs.f64 	%fd18, %fd295;
	abs.f64 	%fd19, %fd17;
	setp.lt.f64 	%p109, %fd18, %fd19;
	mov.u64 	%rd296, %rd24;
	mov.f64 	%fd296, %fd17;
	@%p109 bra 	$L__BB9_18;
	setp.lt.f64 	%p110, %fd19, %fd18;
	mov.u64 	%rd296, %rd295;
	mov.f64 	%fd296, %fd295;
	@%p110 bra 	$L__BB9_18;
	setp.lt.s64 	%p111, %rd295, %rd24;
	min.s64 	%rd296, %rd295, %rd24;
	selp.f64 	%fd296, %fd295, %fd17, %p111;
$L__BB9_18:
	cvt.s64.s32 	%rd259, %r15;
	add.s64 	%rd260, %rd259, %rd4;
	add.s64 	%rd27, %rd260, %rd196;
	ld.global.f64 	%fd22, [%rd20+4096];
	abs.f64 	%fd23, %fd296;
	abs.f64 	%fd24, %fd22;
	setp.lt.f64 	%p112, %fd23, %fd24;
	mov.u64 	%rd297, %rd27;
	mov.f64 	%fd297, %fd22;
	@%p112 bra 	$L__BB9_21;
	setp.lt.f64 	%p113, %fd24, %fd23;
	mov.u64 	%rd297, %rd296;
	mov.f64 	%fd297, %fd296;
	@%p113 bra 	$L__BB9_21;
	setp.lt.s64 	%p114, %rd296, %rd27;
	min.s64 	%rd297, %rd296, %rd27;
	selp.f64 	%fd297, %fd296, %fd22, %p114;
$L__BB9_21:
	add.s32 	%r169, %r15, 256;
	cvt.s64.s32 	%rd261, %r169;
	add.s64 	%rd262, %rd261, %rd4;
	add.s64 	%rd30, %rd262, %rd196;
	ld.global.f64 	%fd27, [%rd20+6144];
	abs.f64 	%fd28, %fd297;
	abs.f64 	%fd29, %fd27;
	setp.lt.f64 	%p115, %fd28, %fd29;
	mov.u64 	%rd298, %rd30;
	mov.f64 	%fd298, %fd27;
	@%p115 bra 	$L__BB9_24;
	setp.lt.f64 	%p116, %fd29, %fd28;
	mov.u64 	%rd298, %rd297;
	mov.f64 	%fd298, %fd297;
	@%p116 bra 	$L__BB9_24;
	setp.lt.s64 	%p117, %rd297, %rd30;
	min.s64 	%rd298, %rd297, %rd30;
	selp.f64 	%fd298, %fd297, %fd27, %p117;
$L__BB9_24:
	add.s32 	%r394, %r15, 1024;
	add.s32 	%r170, %r15, 512;
	setp.lt.s32 	%p118, %r170, %r3;
	@%p118 bra 	$L__BB9_12;
$L__BB9_25:
	setp.lt.s32 	%p119, %r3, 256;
	@%p119 bra 	$L__BB9_70;
	// begin inline asm
	mov.u32 %r284, %laneid;
	// end inline asm
	mov.b64 	%rd273, %fd298;
	mov.b64 	{%r286, %r291}, %rd273;
	mov.b32 	%r302, 1;
	mov.b32 	%r303, 31;
	mov.b32 	%r304, -1;
	// begin inline asm
	shfl.sync.down.b32 %r285, %r286, %r302, %r303, %r304;
	// end inline asm
	// begin inline asm
	shfl.sync.down.b32 %r290, %r291, %r302, %r303, %r304;
	// end inline asm
	mov.b64 	%rd274, {%r285, %r290};
	mov.b64 	%fd33, %rd274;
	mov.b64 	{%r296, %r301}, %rd298;
	// begin inline asm
	shfl.sync.down.b32 %r295, %r296, %r302, %r303, %r304;
	// end inline asm
	// begin inline asm
	shfl.sync.down.b32 %r300, %r301, %r302, %r303, %r304;
	// end inline asm
	mov.b64 	%rd34, {%r295, %r300};
	setp.gt.s32 	%p171, %r284, 30;
	mov.u64 	%rd300, %rd298;
	mov.f64 	%fd300, %fd298;
	@%p171 bra 	$L__BB9_30;
	abs.f64 	%fd34, %fd298;
	abs.f64 	%fd35, %fd33;
	setp.lt.f64 	%p172, %fd34, %fd35;
	mov.u64 	%rd300, %rd34;
	mov.f64 	%fd300, %fd33;
	@%p172 bra 	$L__BB9_30;
	setp.lt.f64 	%p173, %fd35, %fd34;
	mov.u64 	%rd300, %rd298;
	mov.f64 	%fd300, %fd298;
	@%p173 bra 	$L__BB9_30;
	setp.lt.s64 	%p174, %rd298, %rd34;
	min.s64 	%rd300, %rd298, %rd34;
	selp.f64 	%fd300, %fd298, %fd33, %p174;
$L__BB9_30:
	mov.b64 	%rd275, %fd300;
	mov.b64 	{%r306, %r311}, %rd275;
	mov.b32 	%r322, 2;
	mov.b32 	%r323, 31;
	mov.b32 	%r324, -1;
	// begin inline asm
	shfl.sync.down.b32 %r305, %r306, %r322, %r323, %r324;
	// end inline asm
	// begin inline asm
	shfl.sync.down.b32 %r310, %r311, %r322, %r323, %r324;
	// end inline asm
	mov.b64 	%rd276, {%r305, %r310};
	mov.b64 	%fd38, %rd276;
	mov.b64 	{%r316, %r321}, %rd300;
	// begin inline asm
	shfl.sync.down.b32 %r315, %r316, %r322, %r323, %r324;
	// end inline asm
	// begin inline asm
	shfl.sync.down.b32 %r320, %r321, %r322, %r323, %r324;
	// end inline asm
	mov.b64 	%rd37, {%r315, %r320};
	setp.gt.s32 	%p175, %r284, 29;
	mov.u64 	%rd301, %rd300;
	mov.f64 	%fd301, %fd300;
	@%p175 bra 	$L__BB9_34;
	abs.f64 	%fd39, %fd300;
	abs.f64 	%fd40, %fd38;
	setp.lt.f64 	%p176, %fd39, %fd40;
	mov.u64 	%rd301, %rd37;
	mov.f64 	%fd301, %fd38;
	@%p176 bra 	$L__BB9_34;
	setp.lt.f64 	%p177, %fd40, %fd39;
	mov.u64 	%rd301, %rd300;
	mov.f64 	%fd301, %fd300;
	@%p177 bra 	$L__BB9_34;
	setp.lt.s64 	%p178, %rd300, %rd37;
	min.s64 	%rd301, %rd300, %rd37;
	selp.f64 	%fd301, %fd300, %fd38, %p178;
$L__BB9_34:
	mov.b64 	%rd277, %fd301;
	mov.b64 	{%r326, %r331}, %rd277;
	mov.b32 	%r342, 4;
	mov.b32 	%r343, 31;
	mov.b32 	%r344, -1;
	// begin inline asm
	shfl.sync.down.b32 %r325, %r326, %r342, %r343, %r344;
	// end inline asm
	// begin inline asm
	shfl.sync.down.b32 %r330, %r331, %r342, %r343, %r344;
	// end inline asm
	mov.b64 	%rd278, {%r325, %r330};
	mov.b64 	%fd43, %rd278;
	mov.b64 	{%r336, %r341}, %rd301;
	// begin inline asm
	shfl.sync.down.b32 %r335, %r336, %r342, %r343, %r344;
	// end inline asm
	// begin inline asm
	shfl.sync.down.b32 %r340, %r341, %r342, %r343, %r344;
	// end inline asm
	mov.b64 	%rd40, {%r335, %r340};
	setp.gt.s32 	%p179, %r284, 27;
	mov.u64 	%rd302, %rd301;
	mov.f64 	%fd302, %fd301;
	@%p179 bra 	$L__BB9_38;
	abs.f64 	%fd44, %fd301;
	abs.f64 	%fd45, %fd43;
	setp.lt.f64 	%p180, %fd44, %fd45;
	mov.u64 	%rd302, %rd40;
	mov.f64 	%fd302, %fd43;
	@%p180 bra 	$L__BB9_38;
	setp.lt.f64 	%p181, %fd45, %fd44;
	mov.u64 	%rd302, %rd301;
	mov.f64 	%fd302, %fd301;
	@%p181 bra 	$L__BB9_38;
	setp.lt.s64 	%p182, %rd301, %rd40;
	min.s64 	%rd302, %rd301, %rd40;
	selp.f64 	%fd302, %fd301, %fd43, %p182;
$L__BB9_38:
	mov.b64 	%rd279, %fd302;
	mov.b64 	{%r346, %r351}, %rd279;
	mov.b32 	%r362, 8;
	mov.b32 	%r363, 31;
	mov.b32 	%r364, -1;
	// begin inline asm
	shfl.sync.down.b32 %r345, %r346, %r362, %r363, %r364;
	// end inline asm
	// begin inline asm
	shfl.sync.down.b32 %r350, %r351, %r362, %r363, %r364;
	// end inline asm
	mov.b64 	%rd280, {%r345, %r350};
	mov.b64 	%fd48, %rd280;
	mov.b64 	{%r356, %r361}, %rd302;
	// begin inline asm
	shfl.sync.down.b32 %r355, %r356, %r362, %r363, %r364;
	// end inline asm
	// begin inline asm
	shfl.sync.down.b32 %r360, %r361, %r362, %r363, %r364;
	// end inline asm
	mov.b64 	%rd43, {%r355, %r360};
	setp.gt.s32 	%p183, %r284, 23;
	mov.u64 	%rd303, %rd302;
	mov.f64 	%fd303, %fd302;
	@%p183 bra 	$L__BB9_42;
	abs.f64 	%fd49, %fd302;
	abs.f64 	%fd50, %fd48;
	setp.lt.f64 	%p184, %fd49, %fd50;
	mov.u64 	%rd303, %rd43;
	mov.f64 	%fd303, %fd48;
	@%p184 bra 	$L__BB9_42;
	setp.lt.f64 	%p185, %fd50, %fd49;
	mov.u64 	%rd303, %rd302;
	mov.f64 	%fd303, %fd302;
	@%p185 bra 	$L__BB9_42;
	setp.lt.s64 	%p186, %rd302, %rd43;
	min.s64 	%rd303, %rd302, %rd43;
	selp.f64 	%fd303, %fd302, %fd48, %p186;
$L__BB9_42:
	mov.b64 	%rd281, %fd303;
	mov.b64 	{%r366, %r371}, %rd281;
	mov.b32 	%r382, 16;
	mov.b32 	%r383, 31;
	mov.b32 	%r384, -1;
	// begin inline asm
	shfl.sync.down.b32 %r365, %r366, %r382, %r383, %r384;
	// end inline asm
	// begin inline asm
	shfl.sync.down.b32 %r370, %r371, %r382, %r383, %r384;
	// end inline asm
	mov.b64 	%rd282, {%r365, %r370};
	mov.b64 	%fd53, %rd282;
	mov.b64 	{%r376, %r381}, %rd303;
	// begin inline asm
	shfl.sync.down.b32 %r375, %r376, %r382, %r383, %r384;
	// end inline asm
	// begin inline asm
	shfl.sync.down.b32 %r380, %r381, %r382, %r383, %r384;
	// end inline asm
	mov.b64 	%rd46, {%r375, %r380};
	setp.gt.s32 	%p187, %r284, 15;
	mov.u64 	%rd355, %rd303;
	mov.f64 	%fd351, %fd303;
	@%p187 bra 	$L__BB9_46;
	abs.f64 	%fd54, %fd303;
	abs.f64 	%fd55, %fd53;
	setp.lt.f64 	%p188, %fd54, %fd55;
	mov.u64 	%rd355, %rd46;
	mov.f64 	%fd351, %fd53;
	@%p188 bra 	$L__BB9_46;
	setp.lt.f64 	%p189, %fd55, %fd54;
	mov.u64 	%rd355, %rd303;
	mov.f64 	%fd351, %fd303;
	@%p189 bra 	$L__BB9_46;
	setp.lt.s64 	%p190, %rd303, %rd46;
	min.s64 	%rd355, %rd303, %rd46;
	selp.f64 	%fd351, %fd303, %fd53, %p190;
$L__BB9_46:
	setp.ne.s32 	%p191, %r284, 0;
	@%p191 bra 	$L__BB9_48;
	shr.u32 	%r385, %r4, 1;
	and.b32  	%r386, %r385, 496;
	mov.u32 	%r387, _ZN6thrust24THRUST_300001_SM_1000_NS8cuda_cub4core6detail5shmemE;
	add.s32 	%r388, %r387, %r386;
	st.shared.f64 	[%r388+8], %fd351;
	st.shared.u64 	[%r388+16], %rd355;
$L__BB9_48:
	bar.sync 	0;
	setp.ne.s32 	%p192, %r4, 0;
	@%p192 bra 	$L__BB9_208;
	ld.shared.f64 	%fd58, [_ZN6thrust24THRUST_300001_SM_1000_NS8cuda_cub4core6detail5shmemE+24];
	ld.shared.u64 	%rd49, [_ZN6thrust24THRUST_300001_SM_1000_NS8cuda_cub4core6detail5shmemE+32];
	abs.f64 	%fd59, %fd351;
	abs.f64 	%fd60, %fd58;
	setp.lt.f64 	%p193, %fd59, %fd60;
	mov.u64 	%rd305, %rd49;
	mov.f64 	%fd305, %fd58;
	@%p193 bra 	$L__BB9_52;
	setp.lt.f64 	%p194, %fd60, %fd59;
	mov.u64 	%rd305, %rd355;
	mov.f64 	%fd305, %fd351;
	@%p194 bra 	$L__BB9_52;
	setp.lt.s64 	%p195, %rd355, %rd49;
	min.s64 	%rd305, %rd355, %rd49;
	selp.f64 	%fd305, %fd351, %fd58, %p195;
$L__BB9_52:
	ld.shared.f64 	%fd63, [_ZN6thrust24THRUST_300001_SM_1000_NS8cuda_cub4core6detail5shmemE+40];
	ld.shared.u64 	%rd52, [_ZN6thrust24THRUST_300001_SM_1000_NS8cuda_cub4core6detail5shmemE+48];
	abs.f64 	%fd64, %fd305;
	abs.f64 	%fd65, %fd63;
	setp.lt.f64 	%p196, %fd64, %fd65;
	mov.u64 	%rd306, %rd52;
	mov.f64 	%fd306, %fd63;
	@%p196 bra 	$L__BB9_55;
	setp.lt.f64 	%p197, %fd65, %fd64;
	mov.u64 	%rd306, %rd305;
	mov.f64 	%fd306, %fd305;
	@%p197 bra 	$L__BB9_55;
	setp.lt.s64 	%p198, %rd305, %rd52;
	min.s64 	%rd306, %rd305, %rd52;
	selp.f64 	%fd306, %fd305, %fd63, %p198;
$L__BB9_55:
	ld.shared.f64 	%fd68, [_ZN6thrust24THRUST_300001_SM_1000_NS8cuda_cub4core6detail5shmemE+56];
	ld.shared.u64 	%rd55, [_ZN6thrust24THRUST_300001_SM_1000_NS8cuda_cub4core6detail5shmemE+64];
	abs.f64 	%fd69, %fd306;
	abs.f64 	%fd70, %fd68;
	setp.lt.f64 	%p199, %fd69, %fd70;
	mov.u64 	%rd307, %rd55;
	mov.f64 	%fd307, %fd68;
	@%p199 bra 	$L__BB9_58;
	setp.lt.f64 	%p200, %fd70, %fd69;
	mov.u64 	%rd307, %rd306;
	mov.f64 	%fd307, %fd306;
	@%p200 bra 	$L__BB9_58;
	setp.lt.s64 	%p201, %rd306, %rd55;
	min.s64 	%rd307, %rd306, %rd55;
	selp.f64 	%fd307, %fd306, %fd68, %p201;
$L__BB9_58:
	ld.shared.f64 	%fd73, [_ZN6thrust24THRUST_300001_SM_1000_NS8cuda_cub4core6detail5shmemE+72];
	ld.shared.u64 	%rd58, [_ZN6thrust24THRUST_300001_SM_1000_NS8cuda_cub4core6detail5shmemE+80];
	abs.f64 	%fd74, %fd307;
	abs.f64 	%fd75, %fd73;
	setp.lt.f64 	%p202, %fd74, %fd75;
	mov.u64 	%rd308, %rd58;
	mov.f64 	%fd308, %fd73;
	@%p202 bra 	$L__BB9_61;
	setp.lt.f64 	%p203, %fd75, %fd74;
	mov.u64 	%rd308, %rd307;
	mov.f64 	%fd308, %fd307;
	@%p203 bra 	$L__BB9_61;
	setp.lt.s64 	%p204, %rd307, %rd58;
	min.s64 	%rd308, %rd307, %rd58;
	selp.f64 	%fd308, %fd307, %fd73, %p204;
$L__BB9_61:
	ld.shared.f64 	%fd78, [_ZN6thrust24THRUST_300001_SM_1000_NS8cuda_cub4core6detail5shmemE+88];
	ld.shared.u64 	%rd61, [_ZN6thrust24THRUST_300001_SM_1000_NS8cuda_cub4core6detail5shmemE+96];
	abs.f64 	%fd79, %fd308;
	abs.f64 	%fd80, %fd78;
	setp.lt.f64 	%p205, %fd79, %fd80;
	mov.u64 	%rd309, %rd61;
	mov.f64 	%fd309, %fd78;
	@%p205 bra 	$L__BB9_64;
	setp.lt.f64 	%p206, %fd80, %fd79;
	mov.u64 	%rd309, %rd308;
	mov.f64 	%fd309, %fd308;
	@%p206 bra 	$L__BB9_64;
	setp.lt.s64 	%p207, %rd308, %rd61;
	min.s64 	%rd309, %rd308, %rd61;
	selp.f64 	%fd309, %fd308, %fd78, %p207;
$L__BB9_64:
	ld.shared.f64 	%fd83, [_ZN6thrust24THRUST_300001_SM_1000_NS8cuda_cub4core6detail5shmemE+104];
	ld.shared.u64 	%rd64, [_ZN6thrust24THRUST_300001_SM_1000_NS8cuda_cub4core6detail5shmemE+112];
	abs.f64 	%fd84, %fd309;
	abs.f64 	%fd85, %fd83;
	setp.lt.f64 	%p208, %fd84, %fd85;
	mov.u64 	%rd310, %rd64;
	mov.f64 	%fd310, %fd83;
	@%p208 bra 	$L__BB9_67;
	setp.lt.f64 	%p209, %fd85, %fd84;
	mov.u64 	%rd310, %rd309;
	mov.f64 	%fd310, %fd309;
	@%p209 bra 	$L__BB9_67;
	setp.lt.s64 	%p210, %rd309, %rd64;
	min.s64 	%rd310, %rd309, %rd64;
	selp.f64 	%fd310, %fd309, %fd83, %p210;
$L__BB9_67:
	ld.shared.f64 	%fd88, [_ZN6thrust24THRUST_300001_SM_1000_NS8cuda_cub4core6detail5shmemE+120];
	ld.shared.u64 	%rd67, [_ZN6thrust24THRUST_300001_SM_1000_NS8cuda_cub4core6detail5shmemE+128];
	abs.f64 	%fd89, %fd310;
	abs.f64 	%fd90, %fd88;
	setp.lt.f64 	%p211, %fd89, %fd90;
	mov.u64 	%rd355, %rd67;
	mov.f64 	%fd351, %fd88;
	@%p211 bra 	$L__BB9_208;
	setp.lt.f64 	%p212, %fd90, %fd89;
	mov.u64 	%rd355, %rd310;
	mov.f64 	%fd351, %fd310;
	@%p212 bra 	$L__BB9_208;
	setp.lt.s64 	%p213, %rd310, %rd67;
	min.s64 	%rd355, %rd310, %rd67;
	selp.f64 	%fd351, %fd310, %fd88, %p213;
	bra.uni 	$L__BB9_208;
$L__BB9_70:
	// begin inline asm
	mov.u32 %r171, %laneid;
	// end inline asm
	and.b32  	%r192, %r4, 992;
	add.s32 	%r193, %r192, 32;
	setp.gt.s32 	%p120, %r193, %r3;
	not.b32 	%r194, %r192;
	add.s32 	%r195, %r3, %r194;
	selp.b32 	%r190, %r195, 31, %p120;
	mov.b64 	%rd263, %fd298;
	mov.b64 	{%r173, %r178}, %rd263;
	mov.b32 	%r189, 1;
	mov.b32 	%r191, -1;
	// begin inline asm
	shfl.sync.down.b32 %r172, %r173, %r189, %r190, %r191;
	// end inline asm
	// begin inline asm
	shfl.sync.down.b32 %r177, %r178, %r189, %r190, %r191;
	// end inline asm
	mov.b64 	%rd264, {%r172, %r177};
	mov.b64 	%fd92, %rd264;
	mov.b64 	{%r183, %r188}, %rd298;
	// begin inline asm
	shfl.sync.down.b32 %r182, %r183, %r189, %r190, %r191;
	// end inline asm
	// begin inline asm
	shfl.sync.down.b32 %r187, %r188, %r189, %r190, %r191;
	// end inline asm
	mov.b64 	%rd69, {%r182, %r187};
	setp.ge.s32 	%p121, %r171, %r190;
	mov.u64 	%rd311, %rd298;
	mov.f64 	%fd311, %fd298;
	@%p121 bra 	$L__BB9_74;
	abs.f64 	%fd93, %fd298;
	abs.f64 	%fd94, %fd92;
	setp.lt.f64 	%p122, %fd93, %fd94;
	mov.u64 	%rd311, %rd69;
	mov.f64 	%fd311, %fd92;
	@%p122 bra 	$L__BB9_74;
	setp.lt.f64 	%p123, %fd94, %fd93;
	mov.u64 	%rd311, %rd298;
	mov.f64 	%fd311, %fd298;
	@%p123 bra 	$L__BB9_74;
	setp.lt.s64 	%p124, %rd298, %rd69;
	min.s64 	%rd311, %rd298, %rd69;
	selp.f64 	%fd311, %fd298, %fd92, %p124;
$L__BB9_74:
	mov.b64 	%rd265, %fd311;
	mov.b64 	{%r197, %r202}, %rd265;
	mov.b32 	%r213, 2;
	mov.b32 	%r215, -1;
	// begin inline asm
	shfl.sync.down.b32 %r196, %r197, %r213, %r190, %r215;
	// end inline asm
	// begin inline asm
	shfl.sync.down.b32 %r201, %r202, %r213, %r190, %r215;
	// end inline asm
	mov.b64 	%rd266, {%r196, %r201};
	mov.b64 	%fd97, %rd266;
	mov.b64 	{%r207, %r212}, %rd311;
	// begin inline asm
	shfl.sync.down.b32 %r206, %r207, %r213, %r190, %r215;
	// end inline asm
	// begin inline asm
	shfl.sync.down.b32 %r211, %r212, %r213, %r190, %r215;
	// end inline asm
	mov.b64 	%rd72, {%r206, %r211};
	add.s32 	%r216, %r171, 2;
	setp.gt.s32 	%p125, %r216, %r190;
	mov.u64 	%rd312, %rd311;
	mov.f64 	%fd312, %fd311;
	@%p125 bra 	$L__BB9_78;
	abs.f64 	%fd98, %fd311;
	abs.f64 	%fd99, %fd97;
	setp.lt.f64 	%p126, %fd98, %fd99;
	mov.u64 	%rd312, %rd72;
	mov.f64 	%fd312, %fd97;
	@%p126 bra 	$L__BB9_78;
	setp.lt.f64 	%p127, %fd99, %fd98;
	mov.u64 	%rd312, %rd311;
	mov.f64 	%fd312, %fd311;
	@%p127 bra 	$L__BB9_78;
	setp.lt.s64 	%p128, %rd311, %rd72;
	min.s64 	%rd312, %rd311, %rd72;
	selp.f64 	%fd312, %fd311, %fd97, %p128;
$L__BB9_78:
	mov.b64 	%rd267, %fd312;
	mov.b64 	{%r218, %r223}, %rd267;
	mov.b32 	%r234, 4;
	mov.b32 	%r236, -1;
	// begin inline asm
	shfl.sync.down.b32 %r217, %r218, %r234, %r190, %r236;
	// end inline asm
	// begin inline asm
	shfl.sync.down.b32 %r222, %r223, %r234, %r190, %r236;
	// end inline asm
	mov.b64 	%rd268, {%r217, %r222};
	mov.b64 	%fd102, %rd268;
	mov.b64 	{%r228, %r233}, %rd312;
	// begin inline asm
	shfl.sync.down.b32 %r227, %r228, %r234, %r190, %r236;
	// end inline asm
	// begin inline asm
	shfl.sync.down.b32 %r232, %r233, %r234, %r190, %r236;
	// end inline asm
	mov.b64 	%rd75, {%r227, %r232};
	add.s32 	%r237, %r171, 4;
	setp.gt.s32 	%p129, %r237, %r190;
	mov.u64 	%rd313, %rd312;
	mov.f64 	%fd313, %fd312;
	@%p129 bra 	$L__BB9_82;
	abs.f64 	%fd103, %fd312;
	abs.f64 	%fd104, %fd102;
	setp.lt.f64 	%p130, %fd103, %fd104;
	mov.u64 	%rd313, %rd75;
	mov.f64 	%fd313, %fd102;
	@%p130 bra 	$L__BB9_82;
	setp.lt.f64 	%p131, %fd104, %fd103;
	mov.u64 	%rd313, %rd312;
	mov.f64 	%fd313, %fd312;
	@%p131 bra 	$L__BB9_82;
	setp.lt.s64 	%p132, %rd312, %rd75;
	min.s64 	%rd313, %rd312, %rd75;
	selp.f64 	%fd313, %fd312, %fd102, %p132;
$L__BB9_82:
	mov.b64 	%rd269, %fd313;
	mov.b64 	{%r239, %r244}, %rd269;
	mov.b32 	%r255, 8;
	mov.b32 	%r257, -1;
	// begin inline asm
	shfl.sync.down.b32 %r238, %r239, %r255, %r190, %r257;
	// end inline asm
	// begin inline asm
	shfl.sync.down.b32 %r243, %r244, %r255, %r190, %r257;
	// end inline asm
	mov.b64 	%rd270, {%r238, %r243};
	mov.b64 	%fd107, %rd270;
	mov.b64 	{%r249, %r254}, %rd313;
	// begin inline asm
	shfl.sync.down.b32 %r248, %r249, %r255, %r190, %r257;
	// end inline asm
	// begin inline asm
	shfl.sync.down.b32 %r253, %r254, %r255, %r190, %r257;
	// end inline asm
	mov.b64 	%rd78, {%r248, %r253};
	add.s32 	%r258, %r171, 8;
	setp.gt.s32 	%p133, %r258, %r190;
	mov.u64 	%rd314, %rd313;
	mov.f64 	%fd314, %fd313;
	@%p133 bra 	$L__BB9_86;
	abs.f64 	%fd108, %fd313;
	abs.f64 	%fd109, %fd107;
	setp.lt.f64 	%p134, %fd108, %fd109;
	mov.u64 	%rd314, %rd78;
	mov.f64 	%fd314, %fd107;
	@%p134 bra 	$L__BB9_86;
	setp.lt.f64 	%p135, %fd109, %fd108;
	mov.u64 	%rd314, %rd313;
	mov.f64 	%fd314, %fd313;
	@%p135 bra 	$L__BB9_86;
	setp.lt.s64 	%p136, %rd313, %rd78;
	min.s64 	%rd314, %rd313, %rd78;
	selp.f64 	%fd314, %fd313, %fd107, %p136;
$L__BB9_86:
	mov.b64 	%rd271, %fd314;
	mov.b64 	{%r260, %r265}, %rd271;
	mov.b32 	%r276, 16;
	mov.b32 	%r278, -1;
	// begin inline asm
	shfl.sync.down.b32 %r259, %r260, %r276, %r190, %r278;
	// end inline asm
	// begin inline asm
	shfl.sync.down.b32 %r264, %r265, %r276, %r190, %r278;
	// end inline asm
	mov.b64 	%rd272, {%r259, %r264};
	mov.b64 	%fd112, %rd272;
	mov.b64 	{%r270, %r275}, %rd314;
	// begin inline asm
	shfl.sync.down.b32 %r269, %r270, %r276, %r190, %r278;
	// end inline asm
	// begin inline asm
	shfl.sync.down.b32 %r274, %r275, %r276, %r190, %r278;
	// end inline asm
	mov.b64 	%rd81, {%r269, %r274};
	add.s32 	%r279, %r171, 16;
	setp.gt.s32 	%p137, %r279, %r190;
	mov.u64 	%rd355, %rd314;
	mov.f64 	%fd351, %fd314;
	@%p137 bra 	$L__BB9_90;
	abs.f64 	%fd113, %fd314;
	abs.f64 	%fd114, %fd112;
	setp.lt.f64 	%p138, %fd113, %fd114;
	mov.u64 	%rd355, %rd81;
	mov.f64 	%fd351, %fd112;
	@%p138 bra 	$L__BB9_90;
	setp.lt.f64 	%p139, %fd114, %fd113;
	mov.u64 	%rd355, %rd314;
	mov.f64 	%fd351, %fd314;
	@%p139 bra 	$L__BB9_90;
	setp.lt.s64 	%p140, %rd314, %rd81;
	min.s64 	%rd355, %rd314, %rd81;
	selp.f64 	%fd351, %fd314, %fd112, %p140;
$L__BB9_90:
	setp.ne.s32 	%p141, %r171, 0;
	@%p141 bra 	$L__BB9_92;
	shr.u32 	%r280, %r4, 1;
	and.b32  	%r281, %r280, 496;
	mov.u32 	%r282, _ZN6thrust24THRUST_300001_SM_1000_NS8cuda_cub4core6detail5shmemE;
	add.s32 	%r283, %r282, %r281;
	st.shared.f64 	[%r283+8], %fd351;
	st.shared.u64 	[%r283+16], %rd355;
$L__BB9_92:
	bar.sync 	0;
	setp.ne.s32 	%p142, %r4, 0;
	@%p142 bra 	$L__BB9_208;
	setp.lt.s32 	%p143, %r3, 33;
	mov.f64 	%fd316, %fd351;
	mov.u64 	%rd316, %rd355;
	@%p143 bra 	$L__BB9_97;
	ld.shared.f64 	%fd117, [_ZN6thrust24THRUST_300001_SM_1000_NS8cuda_cub4core6detail5shmemE+24];
	ld.shared.u64 	%rd84, [_ZN6thrust24THRUST_300001_SM_1000_NS8cuda_cub4core6detail5shmemE+32];
	abs.f64 	%fd118, %fd351;
	abs.f64 	%fd119, %fd117;
	setp.lt.f64 	%p144, %fd118, %fd119;
	mov.f64 	%fd316, %fd117;
	mov.u64 	%rd316, %rd84;
	@%p144 bra 	$L__BB9_97;
	setp.lt.f64 	%p145, %fd119, %fd118;
	mov.f64 	%fd316, %fd351;
	mov.u64 	%rd316, %rd355;
	@%p145 bra 	$L__BB9_97;
	setp.lt.s64 	%p146, %rd355, %rd84;
	selp.f64 	%fd316, %fd351, %fd117, %p146;
	min.s64 	%rd316, %rd355, %rd84;
$L__BB9_97:
	setp.lt.s32 	%p147, %r3, 65;
	mov.f64 	%fd317, %fd316;
	mov.u64 	%rd317, %rd316;
	@%p147 bra 	$L__BB9_101;
	ld.shared.f64 	%fd122, [_ZN6thrust24THRUST_300001_SM_1000_NS8cuda_cub4core6detail5shmemE+40];
	ld.shared.u64 	%rd87, [_ZN6thrust24THRUST_300001_SM_1000_NS8cuda_cub4core6detail5shmemE+48];
	abs.f64 	%fd123, %fd316;
	abs.f64 	%fd124, %fd122;
	setp.lt.f64 	%p148, %fd123, %fd124;
	mov.f64 	%fd317, %fd122;
	mov.u64 	%rd317, %rd87;
	@%p148 bra 	$L__BB9_101;
	setp.lt.f64 	%p149, %fd124, %fd123;
	mov.f64 	%fd317, %fd316;
	mov.u64 	%rd317, %rd316;
	@%p149 bra 	$L__BB9_101;
	setp.lt.s64 	%p150, %rd316, %rd87;
	selp.f64 	%fd317, %fd316, %fd122, %p150;
	min.s64 	%rd317, %rd316, %rd87;
$L__BB9_101:
	setp.lt.s32 	%p151, %r3, 97;
	mov.f64 	%fd318, %fd317;
	mov.u64 	%rd318, %rd317;
	@%p151 bra 	$L__BB9_105;
	ld.shared.f64 	%fd127, [_ZN6thrust24THRUST_300001_SM_1000_NS8cuda_cub4core6detail5shmemE+56];
	ld.shared.u64 	%rd90, [_ZN6thrust24THRUST_300001_SM_1000_NS8cuda_cub4core6detail5shmemE+64];
	abs.f64 	%fd128, %fd317;
	abs.f64 	%fd129, %fd127;
	setp.lt.f64 	%p152, %fd128, %fd129;
	mov.f64 	%fd318, %fd127;
	mov.u64 	%rd318, %rd90;
	@%p152 bra 	$L__BB9_105;
	setp.lt.f64 	%p153, %fd129, %fd128;
	mov.f64 	%fd318, %fd317;
	mov.u64 	%rd318, %rd317;
	@%p153 bra 	$L__BB9_105;
	setp.lt.s64 	%p154, %rd317, %rd90;
	selp.f64 	%fd318, %fd317, %fd127, %p154;
	min.s64 	%rd318, %rd317, %rd90;
$L__BB9_105:
	setp.lt.s32 	%p155, %r3, 129;
	mov.f64 	%fd319, %fd318;
	mov.u64 	%rd319, %rd318;
	@%p155 bra 	$L__BB9_109;
	ld.shared.f64 	%fd132, [_ZN6thrust24THRUST_300001_SM_1000_NS8cuda_cub4core6detail5shmemE+72];
	ld.shared.u64 	%rd93, [_ZN6thrust24THRUST_300001_SM_1000_NS8cuda_cub4core6detail5shmemE+80];
	abs.f64 	%fd133, %fd318;
	abs.f64 	%fd134, %fd132;
	setp.lt.f64 	%p156, %fd133, %fd134;
	mov.f64 	%fd319, %fd132;
	mov.u64 	%rd319, %rd93;
	@%p156 bra 	$L__BB9_109;
	setp.lt.f64 	%p157, %fd134, %fd133;
	mov.f64 	%fd319, %fd318;
	mov.u64 	%rd319, %rd318;
	@%p157 bra 	$L__BB9_109;
	setp.lt.s64 	%p158, %rd318, %rd93;
	selp.f64 	%fd319, %fd318, %fd132, %p158;
	min.s64 	%rd319, %rd318, %rd93;
$L__BB9_109:
	setp.lt.s32 	%p159, %r3, 161;
	mov.f64 	%fd320, %fd319;
	mov.u64 	%rd320, %rd319;
	@%p159 bra 	$L__BB9_113;
	ld.shared.f64 	%fd137, [_ZN6thrust24THRUST_300001_SM_1000_NS8cuda_cub4core6detail5shmemE+88];
	ld.shared.u64 	%rd96, [_ZN6thrust24THRUST_300001_SM_1000_NS8cuda_cub4core6detail5shmemE+96];
	abs.f64 	%fd138, %fd319;
	abs.f64 	%fd139, %fd137;
	setp.lt.f64 	%p160, %fd138, %fd139;
	mov.f64 	%fd320, %fd137;
	mov.u64 	%rd320, %rd96;
	@%p160 bra 	$L__BB9_113;
	setp.lt.f64 	%p161, %fd139, %fd138;
	mov.f64 	%fd320, %fd319;
	mov.u64 	%rd320, %rd319;
	@%p161 bra 	$L__BB9_113;
	setp.lt.s64 	%p162, %rd319, %rd96;
	selp.f64 	%fd320, %fd319, %fd137, %p162;
	min.s64 	%rd320, %rd319, %rd96;
$L__BB9_113:
	setp.lt.s32 	%p163, %r3, 193;
	mov.f64 	%fd321, %fd320;
	mov.u64 	%rd321, %rd320;
	@%p163 bra 	$L__BB9_117;
	ld.shared.f64 	%fd142, [_ZN6thrust24THRUST_300001_SM_1000_NS8cuda_cub4core6detail5shmemE+104];
	ld.shared.u64 	%rd99, [_ZN6thrust24THRUST_300001_SM_1000_NS8cuda_cub4core6detail5shmemE+112];
	abs.f64 	%fd143, %fd320;
	abs.f64 	%fd144, %fd142;
	setp.lt.f64 	%p164, %fd143, %fd144;
	mov.f64 	%fd321, %fd142;
	mov.u64 	%rd321, %rd99;
	@%p164 bra 	$L__BB9_117;
	setp.lt.f64 	%p165, %fd144, %fd143;
	mov.f64 	%fd321, %fd320;
	mov.u64 	%rd321, %rd320;
	@%p165 bra 	$L__BB9_117;
	setp.lt.s64 	%p166, %rd320, %rd99;
	selp.f64 	%fd321, %fd320, %fd142, %p166;
	min.s64 	%rd321, %rd320, %rd99;
$L__BB9_117:
	setp.lt.s32 	%p167, %r3, 225;
	mov.u64 	%rd355, %rd321;
	mov.f64 	%fd351, %fd321;
	@%p167 bra 	$L__BB9_208;
	ld.shared.f64 	%fd147, [_ZN6thrust24THRUST_300001_SM_1000_NS8cuda_cub4core6detail5shmemE+120];
	ld.shared.u64 	%rd102, [_ZN6thrust24THRUST_300001_SM_1000_NS8cuda_cub4core6detail5shmemE+128];
	abs.f64 	%fd148, %fd321;
	abs.f64 	%fd149, %fd147;
	setp.lt.f64 	%p168, %fd148, %fd149;
	mov.u64 	%rd355, %rd102;
	mov.f64 	%fd351, %fd147;
	@%p168 bra 	$L__BB9_208;
	setp.lt.f64 	%p169, %fd149, %fd148;
	mov.u64 	%rd355, %rd321;
	mov.f64 	%fd351, %fd321;
	@%p169 bra 	$L__BB9_208;
	setp.lt.s64 	%p170, %rd321, %rd102;
	selp.f64 	%fd351, %fd321, %fd147, %p170;
	min.s64 	%rd355, %rd321, %rd102;
	bra.uni 	$L__BB9_208;
$L__BB9_121:
	mov.u32 	%r20, %tid.x;
	add.s64 	%rd104, %rd196, %rd4;
	cvt.u64.u32 	%rd105, %r20;
	add.s64 	%rd201, %rd105, %rd4;
	cvta.to.global.u64 	%rd202, %rd195;
	shl.b64 	%rd203, %rd201, 3;
	add.s64 	%rd204, %rd202, %rd203;
	ld.global.f64 	%fd274, [%rd204];
	add.s32 	%r36, %r20, 256;
	cvt.u64.u32 	%rd205, %r36;
	ld.global.f64 	%fd275, [%rd204+2048];
	add.s32 	%r37, %r20, 512;
	cvt.u64.u32 	%rd206, %r37;
	ld.global.f64 	%fd276, [%rd204+4096];
	add.s32 	%r38, %r20, 768;
	cvt.u64.u32 	%rd207, %r38;
	ld.global.f64 	%fd277, [%rd204+6144];
	or.b32  	%r39, %r20, 1024;
	cvt.u64.u32 	%rd106, %r39;
	add.s64 	%rd343, %rd104, %rd106;
	ld.global.f64 	%fd339, [%rd204+8192];
	abs.f64 	%fd278, %fd274;
	abs.f64 	%fd279, %fd275;
	setp.geu.f64 	%p2, %fd278, %fd279;
	selp.f64 	%fd280, %fd274, %fd275, %p2;
	selp.b64 	%rd208, %rd105, %rd205, %p2;
	abs.f64 	%fd281, %fd280;
	abs.f64 	%fd282, %fd276;
	setp.geu.f64 	%p3, %fd281, %fd282;
	selp.f64 	%fd283, %fd280, %fd276, %p3;
	selp.b64 	%rd209, %rd208, %rd206, %p3;
	abs.f64 	%fd284, %fd283;
	abs.f64 	%fd285, %fd277;
	setp.geu.f64 	%p4, %fd284, %fd285;
	selp.f64 	%fd152, %fd283, %fd277, %p4;
	selp.b64 	%rd108, %rd209, %rd207, %p4;
	abs.f64 	%fd153, %fd152;
	abs.f64 	%fd154, %fd339;
	setp.lt.f64 	%p5, %fd153, %fd154;
	@%p5 bra 	$L__BB9_123;
	setp.lt.f64 	%p6, %fd154, %fd153;
	setp.lt.u64 	%p7, %rd108, %rd106;
	or.pred  	%p8, %p6, %p7;
	selp.f64 	%fd339, %fd152, %fd339, %p8;
	add.s64 	%rd212, %rd104, %rd108;
	selp.b64 	%rd343, %rd212, %rd343, %p8;
$L__BB9_123:
	setp.le.u64 	%p9, %rd198, %rd5;
	@%p9 bra 	$L__BB9_164;
	setp.ne.s32 	%p10, %r20, 0;
	@%p10 bra 	$L__BB9_126;
	atom.global.add.u64 	%rd213, [%rd1+8], 1280;
	add.s64 	%rd214, %rd213, %rd5;
	st.shared.u64 	[_ZN6thrust24THRUST_300001_SM_1000_NS8cuda_cub4core6detail5shmemE+152], %rd214;
$L__BB9_126:
	bar.sync 	0;
	ld.shared.u64 	%rd331, [_ZN6thrust24THRUST_300001_SM_1000_NS8cuda_cub4core6detail5shmemE+152];
	add.s64 	%rd215, %rd331, 1280;
	setp.gt.s64 	%p11, %rd215, %rd198;
	@%p11 bra 	$L__BB9_141;
	mov.f64 	%fd323, %fd339;
	mov.u64 	%rd324, %rd343;
$L__BB9_128:
	add.s64 	%rd216, %rd331, %rd105;
	cvta.to.global.u64 	%rd217, %rd195;
	shl.b64 	%rd218, %rd216, 3;
	add.s64 	%rd219, %rd217, %rd218;
	add.s64 	%rd325, %rd216, %rd196;
	ld.global.f64 	%fd324, [%rd219];
	add.s64 	%rd326, %rd325, 256;
	ld.global.f64 	%fd325, [%rd219+2048];
	add.s64 	%rd327, %rd325, 512;
	ld.global.f64 	%fd326, [%rd219+4096];
	add.s64 	%rd328, %rd325, 768;
	ld.global.f64 	%fd327, [%rd219+6144];
	add.s64 	%rd343, %rd325, 1024;
	ld.global.f64 	%fd339, [%rd219+8192];
	abs.f64 	%fd163, %fd323;
	abs.f64 	%fd164, %fd324;
	setp.lt.f64 	%p12, %fd163, %fd164;
	@%p12 bra 	$L__BB9_130;
	setp.lt.f64 	%p13, %fd164, %fd163;
	setp.lt.s64 	%p14, %rd324, %rd325;
	or.pred  	%p15, %p13, %p14;
	selp.f64 	%fd324, %fd323, %fd324, %p15;
	selp.b64 	%rd325, %rd324, %rd325, %p15;
$L__BB9_130:
	abs.f64 	%fd167, %fd324;
	abs.f64 	%fd168, %fd325;
	setp.lt.f64 	%p16, %fd167, %fd168;
	@%p16 bra 	$L__BB9_132;
	setp.lt.f64 	%p17, %fd168, %fd167;
	setp.lt.s64 	%p18, %rd325, %rd326;
	or.pred  	%p19, %p17, %p18;
	selp.f64 	%fd325, %fd324, %fd325, %p19;
	selp.b64 	%rd326, %rd325, %rd326, %p19;
$L__BB9_132:
	abs.f64 	%fd171, %fd325;
	abs.f64 	%fd172, %fd326;
	setp.lt.f64 	%p20, %fd171, %fd172;
	@%p20 bra 	$L__BB9_134;
	setp.lt.f64 	%p21, %fd172, %fd171;
	setp.lt.s64 	%p22, %rd326, %rd327;
	or.pred  	%p23, %p21, %p22;
	selp.f64 	%fd326, %fd325, %fd326, %p23;
	selp.b64 	%rd327, %rd326, %rd327, %p23;
$L__BB9_134:
	abs.f64 	%fd175, %fd326;
	abs.f64 	%fd176, %fd327;
	setp.lt.f64 	%p24, %fd175, %fd176;
	@%p24 bra 	$L__BB9_136;
	setp.lt.f64 	%p25, %fd176, %fd175;
	setp.lt.s64 	%p26, %rd327, %rd328;
	or.pred  	%p27, %p25, %p26;
	selp.f64 	%fd327, %fd326, %fd327, %p27;
	selp.b64 	%rd328, %rd327, %rd328, %p27;
$L__BB9_136:
	abs.f64 	%fd179, %fd327;
	abs.f64 	%fd180, %fd339;
	setp.lt.f64 	%p28, %fd179, %fd180;
	@%p28 bra 	$L__BB9_138;
	setp.lt.f64 	%p29, %fd180, %fd179;
	setp.lt.s64 	%p30, %rd328, %rd343;
	or.pred  	%p31, %p29, %p30;
	selp.f64 	%fd339, %fd327, %fd339, %p31;
	selp.b64 	%rd343, %rd328, %rd343, %p31;
$L__BB9_138:
	setp.ne.s32 	%p32, %r20, 0;
	bar.sync 	0;
	@%p32 bra 	$L__BB9_140;
	atom.global.add.u64 	%rd220, [%rd1+8], 1280;
	add.s64 	%rd221, %rd220, %rd5;
	st.shared.u64 	[_ZN6thrust24THRUST_300001_SM_1000_NS8cuda_cub4core6detail5shmemE+152], %rd221;
$L__BB9_140:
	bar.sync 	0;
	ld.shared.u64 	%rd331, [_ZN6thrust24THRUST_300001_SM_1000_NS8cuda_cub4core6detail5shmemE+152];
	add.s64 	%rd222, %rd331, 1280;
	setp.le.s64 	%p33, %rd222, %rd198;
	mov.f64 	%fd323, %fd339;
	mov.u64 	%rd324, %rd343;
	@%p33 bra 	$L__BB9_128;
$L__BB9_141:
	setp.le.s64 	%p34, %rd198, %rd331;
	@%p34 bra 	$L__BB9_164;
	cvt.u32.u64 	%r40, %rd331;
	cvt.u32.u64 	%r41, %rd198;
	sub.s32 	%r21, %r41, %r40;
	setp.ge.s32 	%p35, %r20, %r21;
	@%p35 bra 	$L__BB9_164;
	cvta.to.global.u64 	%rd132, %rd195;
	not.b32 	%r43, %r20;
	add.s32 	%r44, %r43, %r41;
	sub.s32 	%r22, %r44, %r40;
	and.b32  	%r46, %r22, 768;
	setp.eq.s32 	%p36, %r46, 768;
	mov.u32 	%r397, %r20;
	@%p36 bra 	$L__BB9_149;
	add.s64 	%rd224, %rd331, %rd105;
	add.s64 	%rd333, %rd224, %rd196;
	shl.b64 	%rd225, %rd224, 3;
	add.s64 	%rd332, %rd132, %rd225;
	shr.u32 	%r47, %r22, 8;
	add.s32 	%r48, %r47, 1;
	and.b32  	%r49, %r48, 3;
	neg.s32 	%r395, %r49;
	mov.u32 	%r397, %r20;
$L__BB9_145:
	.pragma "nounroll";
	mov.u64 	%rd137, %rd343;
	mov.f64 	%fd184, %fd339;
	ld.global.f64 	%fd185, [%rd332];
	abs.f64 	%fd186, %fd184;
	abs.f64 	%fd187, %fd185;
	setp.lt.f64 	%p37, %fd186, %fd187;
	mov.f64 	%fd339, %fd185;
	mov.u64 	%rd343, %rd333;
	@%p37 bra 	$L__BB9_148;
	setp.lt.f64 	%p38, %fd187, %fd186;
	mov.f64 	%fd339, %fd184;
	mov.u64 	%rd343, %rd137;
	@%p38 bra 	$L__BB9_148;
	setp.lt.s64 	%p39, %rd137, %rd333;
	selp.f64 	%fd339, %fd184, %fd185, %p39;
	min.s64 	%rd343, %rd137, %rd333;
$L__BB9_148:
	add.s32 	%r397, %r397, 256;
	add.s64 	%rd333, %rd333, 256;
	add.s64 	%rd332, %rd332, 2048;
	add.s32 	%r395, %r395, 1;
	setp.ne.s32 	%p40, %r395, 0;
	@%p40 bra 	$L__BB9_145;
$L__BB9_149:
	setp.lt.u32 	%p41, %r22, 768;
	@%p41 bra 	$L__BB9_164;
	add.s32 	%r398, %r397, 512;
$L__BB9_151:
	mov.u32 	%r30, %r398;
	add.s32 	%r50, %r30, -512;
	cvt.u64.u32 	%rd226, %r50;
	add.s64 	%rd227, %rd331, %rd226;
	shl.b64 	%rd228, %rd227, 3;
	add.s64 	%rd145, %rd132, %rd228;
	add.s64 	%rd146, %rd227, %rd196;
	ld.global.f64 	%fd193, [%rd145];
	abs.f64 	%fd194, %fd339;
	abs.f64 	%fd195, %fd193;
	setp.lt.f64 	%p42, %fd194, %fd195;
	mov.f64 	%fd335, %fd193;
	mov.u64 	%rd339, %rd146;
	@%p42 bra 	$L__BB9_154;
	setp.lt.f64 	%p43, %fd195, %fd194;
	mov.f64 	%fd335, %fd339;
	mov.u64 	%rd339, %rd343;
	@%p43 bra 	$L__BB9_154;
	setp.lt.s64 	%p44, %rd343, %rd146;
	selp.f64 	%fd335, %fd339, %fd193, %p44;
	min.s64 	%rd339, %rd343, %rd146;
$L__BB9_154:
	add.s32 	%r51, %r30, -256;
	cvt.u64.u32 	%rd229, %r51;
	add.s64 	%rd230, %rd331, %rd229;
	add.s64 	%rd149, %rd230, %rd196;
	ld.global.f64 	%fd198, [%rd145+2048];
	abs.f64 	%fd199, %fd335;
	abs.f64 	%fd200, %fd198;
	setp.lt.f64 	%p45, %fd199, %fd200;
	mov.f64 	%fd336, %fd198;
	mov.u64 	%rd340, %rd149;
	@%p45 bra 	$L__BB9_157;
	setp.lt.f64 	%p46, %fd200, %fd199;
	mov.f64 	%fd336, %fd335;
	mov.u64 	%rd340, %rd339;
	@%p46 bra 	$L__BB9_157;
	setp.lt.s64 	%p47, %rd339, %rd149;
	selp.f64 	%fd336, %fd335, %fd198, %p47;
	min.s64 	%rd340, %rd339, %rd149;
$L__BB9_157:
	cvt.u64.u32 	%rd231, %r30;
	add.s64 	%rd232, %rd331, %rd231;
	add.s64 	%rd152, %rd232, %rd196;
	ld.global.f64 	%fd203, [%rd145+4096];
	abs.f64 	%fd204, %fd336;
	abs.f64 	%fd205, %fd203;
	setp.lt.f64 	%p48, %fd204, %fd205;
	mov.f64 	%fd337, %fd203;
	mov.u64 	%rd341, %rd152;
	@%p48 bra 	$L__BB9_160;
	setp.lt.f64 	%p49, %fd205, %fd204;
	mov.f64 	%fd337, %fd336;
	mov.u64 	%rd341, %rd340;
	@%p49 bra 	$L__BB9_160;
	setp.lt.s64 	%p50, %rd340, %rd152;
	selp.f64 	%fd337, %fd336, %fd203, %p50;
	min.s64 	%rd341, %rd340, %rd152;
$L__BB9_160:
	add.s32 	%r52, %r30, 256;
	cvt.u64.u32 	%rd233, %r52;
	add.s64 	%rd234, %rd331, %rd233;
	add.s64 	%rd155, %rd234, %rd196;
	ld.global.f64 	%fd208, [%rd145+6144];
	abs.f64 	%fd209, %fd337;
	abs.f64 	%fd210, %fd208;
	setp.lt.f64 	%p51, %fd209, %fd210;
	mov.f64 	%fd339, %fd208;
	mov.u64 	%rd343, %rd155;
	@%p51 bra 	$L__BB9_163;
	setp.lt.f64 	%p52, %fd210, %fd209;
	mov.f64 	%fd339, %fd337;
	mov.u64 	%rd343, %rd341;
	@%p52 bra 	$L__BB9_163;
	setp.lt.s64 	%p53, %rd341, %rd155;
	selp.f64 	%fd339, %fd337, %fd208, %p53;
	min.s64 	%rd343, %rd341, %rd155;
$L__BB9_163:
	add.s32 	%r398, %r30, 1024;
	add.s32 	%r53, %r30, 512;
	setp.lt.s32 	%p54, %r53, %r21;
	@%p54 bra 	$L__BB9_151;
$L__BB9_164:
	// begin inline asm
	mov.u32 %r54, %laneid;
	// end inline asm
	mov.b64 	%rd235, %fd339;
	mov.b64 	{%r56, %r61}, %rd235;
	mov.b32 	%r72, 1;
	mov.b32 	%r73, 31;
	mov.b32 	%r74, -1;
	// begin inline asm
	shfl.sync.down.b32 %r55, %r56, %r72, %r73, %r74;
	// end inline asm
	// begin inline asm
	shfl.sync.down.b32 %r60, %r61, %r72, %r73, %r74;
	// end inline asm
	mov.b64 	%rd236, {%r55, %r60};
	mov.b64 	%fd214, %rd236;
	mov.b64 	{%r66, %r71}, %rd343;
	// begin inline asm
	shfl.sync.down.b32 %r65, %r66, %r72, %r73, %r74;
	// end inline asm
	// begin inline asm
	shfl.sync.down.b32 %r70, %r71, %r72, %r73, %r74;
	// end inline asm
	mov.b64 	%rd159, {%r65, %r70};
	setp.gt.s32 	%p55, %r54, 30;
	mov.f64 	%fd340, %fd339;
	mov.u64 	%rd344, %rd343;
	@%p55 bra 	$L__BB9_168;
	abs.f64 	%fd215, %fd339;
	abs.f64 	%fd216, %fd214;
	setp.lt.f64 	%p56, %fd215, %fd216;
	mov.f64 	%fd340, %fd214;
	mov.u64 	%rd344, %rd159;
	@%p56 bra 	$L__BB9_168;
	setp.lt.f64 	%p57, %fd216, %fd215;
	mov.f64 	%fd340, %fd339;
	mov.u64 	%rd344, %rd343;
	@%p57 bra 	$L__BB9_168;
	setp.lt.s64 	%p58, %rd343, %rd159;
	selp.f64 	%fd340, %fd339, %fd214, %p58;
	min.s64 	%rd344, %rd343, %rd159;
$L__BB9_168:
	mov.b64 	%rd237, %fd340;
	mov.b64 	{%r76, %r81}, %rd237;
	mov.b32 	%r92, 2;
	mov.b32 	%r93, 31;
	mov.b32 	%r94, -1;
	// begin inline asm
	shfl.sync.down.b32 %r75, %r76, %r92, %r93, %r94;
	// end inline asm
	// begin inline asm
	shfl.sync.down.b32 %r80, %r81, %r92, %r93, %r94;
	// end inline asm
	mov.b64 	%rd238, {%r75, %r80};
	mov.b64 	%fd219, %rd238;
	mov.b64 	{%r86, %r91}, %rd344;
	// begin inline asm
	shfl.sync.down.b32 %r85, %r86, %r92, %r93, %r94;
	// end inline asm
	// begin inline asm
	shfl.sync.down.b32 %r90, %r91, %r92, %r93, %r94;
	// end inline asm
	mov.b64 	%rd162, {%r85, %r90};
	setp.gt.s32 	%p59, %r54, 29;
	mov.f64 	%fd341, %fd340;
	mov.u64 	%rd345, %rd344;
	@%p59 bra 	$L__BB9_172;
	abs.f64 	%fd220, %fd340;
	abs.f64 	%fd221, %fd219;
	setp.lt.f64 	%p60, %fd220, %fd221;
	mov.f64 	%fd341, %fd219;
	mov.u64 	%rd345, %rd162;
	@%p60 bra 	$L__BB9_172;
	setp.lt.f64 	%p61, %fd221, %fd220;
	mov.f64 	%fd341, %fd340;
	mov.u64 	%rd345, %rd344;
	@%p61 bra 	$L__BB9_172;
	setp.lt.s64 	%p62, %rd344, %rd162;
	selp.f64 	%fd341, %fd340, %fd219, %p62;
	min.s64 	%rd345, %rd344, %rd162;
$L__BB9_172:
	mov.b64 	%rd239, %fd341;
	mov.b64 	{%r96, %r101}, %rd239;
	mov.b32 	%r112, 4;
	mov.b32 	%r113, 31;
	mov.b32 	%r114, -1;
	// begin inline asm
	shfl.sync.down.b32 %r95, %r96, %r112, %r113, %r114;
	// end inline asm
	// begin inline asm
	shfl.sync.down.b32 %r100, %r101, %r112, %r113, %r114;
	// end inline asm
	mov.b64 	%rd240, {%r95, %r100};
	mov.b64 	%fd224, %rd240;
	mov.b64 	{%r106, %r111}, %rd345;
	// begin inline asm
	shfl.sync.down.b32 %r105, %r106, %r112, %r113, %r114;
	// end inline asm
	// begin inline asm
	shfl.sync.down.b32 %r110, %r111, %r112, %r113, %r114;
	// end inline asm
	mov.b64 	%rd165, {%r105, %r110};
	setp.gt.s32 	%p63, %r54, 27;
	mov.f64 	%fd342, %fd341;
	mov.u64 	%rd346, %rd345;
	@%p63 bra 	$L__BB9_176;
	abs.f64 	%fd225, %fd341;
	abs.f64 	%fd226, %fd224;
	setp.lt.f64 	%p64, %fd225, %fd226;
	mov.f64 	%fd342, %fd224;
	mov.u64 	%rd346, %rd165;
	@%p64 bra 	$L__BB9_176;
	setp.lt.f64 	%p65, %fd226, %fd225;
	mov.f64 	%fd342, %fd341;
	mov.u64 	%rd346, %rd345;
	@%p65 bra 	$L__BB9_176;
	setp.lt.s64 	%p66, %rd345, %rd165;
	selp.f64 	%fd342, %fd341, %fd224, %p66;
	min.s64 	%rd346, %rd345, %rd165;
$L__BB9_176:
	mov.b64 	%rd241, %fd342;
	mov.b64 	{%r116, %r121}, %rd241;
	mov.b32 	%r132, 8;
	mov.b32 	%r133, 31;
	mov.b32 	%r134, -1;
	// begin inline asm
	shfl.sync.down.b32 %r115, %r116, %r132, %r133, %r134;
	// end inline asm
	// begin inline asm
	shfl.sync.down.b32 %r120, %r121, %r132, %r133, %r134;
	// end inline asm
	mov.b64 	%rd242, {%r115, %r120};
	mov.b64 	%fd229, %rd242;
	mov.b64 	{%r126, %r131}, %rd346;
	// begin inline asm
	shfl.sync.down.b32 %r125, %r126, %r132, %r133, %r134;
	// end inline asm
	// begin inline asm
	shfl.sync.down.b32 %r130, %r131, %r132, %r133, %r134;
	// end inline asm
	mov.b64 	%rd168, {%r125, %r130};
	setp.gt.s32 	%p67, %r54, 23;
	mov.f64 	%fd343, %fd342;
	mov.u64 	%rd347, %rd346;
	@%p67 bra 	$L__BB9_180;
	abs.f64 	%fd230, %fd342;
	abs.f64 	%fd231, %fd229;
	setp.lt.f64 	%p68, %fd230, %fd231;
	mov.f64 	%fd343, %fd229;
	mov.u64 	%rd347, %rd168;
	@%p68 bra 	$L__BB9_180;
	setp.lt.f64 	%p69, %fd231, %fd230;
	mov.f64 	%fd343, %fd342;
	mov.u64 	%rd347, %rd346;
	@%p69 bra 	$L__BB9_180;
	setp.lt.s64 	%p70, %rd346, %rd168;
	selp.f64 	%fd343, %fd342, %fd229, %p70;
	min.s64 	%rd347, %rd346, %rd168;
$L__BB9_180:
	mov.b64 	%rd243, %fd343;
	mov.b64 	{%r136, %r141}, %rd243;
	mov.b32 	%r152, 16;
	mov.b32 	%r153, 31;
	mov.b32 	%r154, -1;
	// begin inline asm
	shfl.sync.down.b32 %r135, %r136, %r152, %r153, %r154;
	// end inline asm
	// begin inline asm
	shfl.sync.down.b32 %r140, %r141, %r152, %r153, %r154;
	// end inline asm
	mov.b64 	%rd244, {%r135, %r140};
	mov.b64 	%fd234, %rd244;
	mov.b64 	{%r146, %r151}, %rd347;
	// begin inline asm
	shfl.sync.down.b32 %r145, %r146, %r152, %r153, %r154;
	// end inline asm
	// begin inline asm
	shfl.sync.down.b32 %r150, %r151, %r152, %r153, %r154;
	// end inline asm
	mov.b64 	%rd171, {%r145, %r150};
	setp.gt.s32 	%p71, %r54, 15;
	mov.f64 	%fd351, %fd343;
	mov.u64 	%rd355, %rd347;
	@%p71 bra 	$L__BB9_184;
	abs.f64 	%fd235, %fd343;
	abs.f64 	%fd236, %fd234;
	setp.lt.f64 	%p72, %fd235, %fd236;
	mov.f64 	%fd351, %fd234;
	mov.u64 	%rd355, %rd171;
	@%p72 bra 	$L__BB9_184;
	setp.lt.f64 	%p73, %fd236, %fd235;
	mov.f64 	%fd351, %fd343;
	mov.u64 	%rd355, %rd347;
	@%p73 bra 	$L__BB9_184;
	setp.lt.s64 	%p74, %rd347, %rd171;
	selp.f64 	%fd351, %fd343, %fd234, %p74;
	min.s64 	%rd355, %rd347, %rd171;
$L__BB9_184:
	setp.ne.s32 	%p75, %r54, 0;
	@%p75 bra 	$L__BB9_186;
	shr.u32 	%r155, %r20, 1;
	and.b32  	%r156, %r155, 496;
	mov.u32 	%r157, _ZN6thrust24THRUST_300001_SM_1000_NS8cuda_cub4core6detail5shmemE;
	add.s32 	%r158, %r157, %r156;
	st.shared.f64 	[%r158+8], %fd351;
	st.shared.u64 	[%r158+16], %rd355;
$L__BB9_186:
	bar.sync 	0;
	setp.ne.s32 	%p76, %r20, 0;
	@%p76 bra 	$L__BB9_208;
	ld.shared.f64 	%fd239, [_ZN6thrust24THRUST_300001_SM_1000_NS8cuda_cub4core6detail5shmemE+24];
	ld.shared.u64 	%rd174, [_ZN6thrust24THRUST_300001_SM_1000_NS8cuda_cub4core6detail5shmemE+32];
	abs.f64 	%fd240, %fd351;
	abs.f64 	%fd241, %fd239;
	setp.lt.f64 	%p77, %fd240, %fd241;
	mov.f64 	%fd345, %fd239;
	mov.u64 	%rd349, %rd174;
	@%p77 bra 	$L__BB9_190;
	setp.lt.f64 	%p78, %fd241, %fd240;
	mov.f64 	%fd345, %fd351;
	mov.u64 	%rd349, %rd355;
	@%p78 bra 	$L__BB9_190;
	setp.lt.s64 	%p79, %rd355, %rd174;
	selp.f64 	%fd345, %fd351, %fd239, %p79;
	min.s64 	%rd349, %rd355, %rd174;
$L__BB9_190:
	ld.shared.f64 	%fd244, [_ZN6thrust24THRUST_300001_SM_1000_NS8cuda_cub4core6detail5shmemE+40];
	ld.shared.u64 	%rd177, [_ZN6thrust24THRUST_300001_SM_1000_NS8cuda_cub4core6detail5shmemE+48];
	abs.f64 	%fd245, %fd345;
	abs.f64 	%fd246, %fd244;
	setp.lt.f64 	%p80, %fd245, %fd246;
	mov.f64 	%fd346, %fd244;
	mov.u64 	%rd350, %rd177;
	@%p80 bra 	$L__BB9_193;
	setp.lt.f64 	%p81, %fd246, %fd245;
	mov.f64 	%fd346, %fd345;
	mov.u64 	%rd350, %rd349;
	@%p81 bra 	$L__BB9_193;
	setp.lt.s64 	%p82, %rd349, %rd177;
	selp.f64 	%fd346, %fd345, %fd244, %p82;
	min.s64 	%rd350, %rd349, %rd177;
$L__BB9_193:
	ld.shared.f64 	%fd249, [_ZN6thrust24THRUST_300001_SM_1000_NS8cuda_cub4core6detail5shmemE+56];
	ld.shared.u64 	%rd180, [_ZN6thrust24THRUST_300001_SM_1000_NS8cuda_cub4core6detail5shmemE+64];
	abs.f64 	%fd250, %fd346;
	abs.f64 	%fd251, %fd249;
	setp.lt.f64 	%p83, %fd250, %fd251;
	mov.f64 	%fd347, %fd249;
	mov.u64 	%rd351, %rd180;
	@%p83 bra 	$L__BB9_196;
	setp.lt.f64 	%p84, %fd251, %fd250;
	mov.f64 	%fd347, %fd346;
	mov.u64 	%rd351, %rd350;
	@%p84 bra 	$L__BB9_196;
	setp.lt.s64 	%p85, %rd350, %rd180;
	selp.f64 	%fd347, %fd346, %fd249, %p85;
	min.s64 	%rd351, %rd350, %rd180;
$L__BB9_196:
	ld.shared.f64 	%fd254, [_ZN6thrust24THRUST_300001_SM_1000_NS8cuda_cub4core6detail5shmemE+72];
	ld.shared.u64 	%rd183, [_ZN6thrust24THRUST_300001_SM_1000_NS8cuda_cub4core6detail5shmemE+80];
	abs.f64 	%fd255, %fd347;
	abs.f64 	%fd256, %fd254;
	setp.lt.f64 	%p86, %fd255, %fd256;
	mov.f64 	%fd348, %fd254;
	mov.u64 	%rd352, %rd183;
	@%p86 bra 	$L__BB9_199;
	setp.lt.f64 	%p87, %fd256, %fd255;
	mov.f64 	%fd348, %fd347;
	mov.u64 	%rd352, %rd351;
	@%p87 bra 	$L__BB9_199;
	setp.lt.s64 	%p88, %rd351, %rd183;
	selp.f64 	%fd348, %fd347, %fd254, %p88;
	min.s64 	%rd352, %rd351, %rd183;
$L__BB9_199:
	ld.shared.f64 	%fd259, [_ZN6thrust24THRUST_300001_SM_1000_NS8cuda_cub4core6detail5shmemE+88];
	ld.shared.u64 	%rd186, [_ZN6thrust24THRUST_300001_SM_1000_NS8cuda_cub4core6detail5shmemE+96];
	abs.f64 	%fd260, %fd348;
	abs.f64 	%fd261, %fd259;
	setp.lt.f64 	%p89, %fd260, %fd261;
	mov.f64 	%fd349, %fd259;
	mov.u64 	%rd353, %rd186;
	@%p89 bra 	$L__BB9_202;
	setp.lt.f64 	%p90, %fd261, %fd260;
	mov.f64 	%fd349, %fd348;
	mov.u64 	%rd353, %rd352;
	@%p90 bra 	$L__BB9_202;
	setp.lt.s64 	%p91, %rd352, %rd186;
	selp.f64 	%fd349, %fd348, %fd259, %p91;
	min.s64 	%rd353, %rd352, %rd186;
$L__BB9_202:
	ld.shared.f64 	%fd264, [_ZN6thrust24THRUST_300001_SM_1000_NS8cuda_cub4core6detail5shmemE+104];
	ld.shared.u64 	%rd189, [_ZN6thrust24THRUST_300001_SM_1000_NS8cuda_cub4core6detail5shmemE+112];
	abs.f64 	%fd265, %fd349;
	abs.f64 	%fd266, %fd264;
	setp.lt.f64 	%p92, %fd265, %fd266;
	mov.f64 	%fd350, %fd264;
	mov.u64 	%rd354, %rd189;
	@%p92 bra 	$L__BB9_205;
	setp.lt.f64 	%p93, %fd266, %fd265;
	mov.f64 	%fd350, %fd349;
	mov.u64 	%rd354, %rd353;
	@%p93 bra 	$L__BB9_205;
	setp.lt.s64 	%p94, %rd353, %rd189;
	selp.f64 	%fd350, %fd349, %fd264, %p94;
	min.s64 	%rd354, %rd353, %rd189;
$L__BB9_205:
	ld.shared.f64 	%fd269, [_ZN6thrust24THRUST_300001_SM_1000_NS8cuda_cub4core6detail5shmemE+120];
	ld.shared.u64 	%rd192, [_ZN6thrust24THRUST_300001_SM_1000_NS8cuda_cub4core6detail5shmemE+128];
	abs.f64 	%fd270, %fd350;
	abs.f64 	%fd271, %fd269;
	setp.lt.f64 	%p95, %fd270, %fd271;
	mov.u64 	%rd355, %rd192;
	mov.f64 	%fd351, %fd269;
	@%p95 bra 	$L__BB9_208;
	setp.lt.f64 	%p96, %fd271, %fd270;
	mov.u64 	%rd355, %rd354;
	mov.f64 	%fd351, %fd350;
	@%p96 bra 	$L__BB9_208;
	setp.lt.s64 	%p97, %rd354, %rd192;
	selp.f64 	%fd351, %fd350, %fd269, %p97;
	min.s64 	%rd355, %rd354, %rd192;
$L__BB9_208:
	mov.u32 	%r389, %tid.x;
	setp.ne.s32 	%p214, %r389, 0;
	@%p214 bra 	$L__BB9_210;
	ld.param.u64 	%rd286, [_ZN6thrust24THRUST_300001_SM_1000_NS8cuda_cub4core6detail13_kernel_agentINS1_8__reduce11ReduceAgentINS0_12zip_iteratorIN4cuda3std3__45tupleIJNS0_10device_ptrIdEENS0_17counting_iteratorIlNS0_11use_defaultESF_SF_EEEEEEEPNSB_IJdlEEESJ_lNS1_9__extrema9arg_max_fIdl10comparatorEEEEJSI_SK_lN3cub18CUB_300001_SM_100013GridEvenShareIlEENSR_9GridQueueIyEESO_EEEvDpT0__param_1];
	cvta.to.global.u64 	%rd283, %rd286;
	mul.wide.u32 	%rd284, %r1, 16;
	add.s64 	%rd285, %rd283, %rd284;
	st.global.f64 	[%rd285], %fd351;
	st.global.u64 	[%rd285+8], %rd355;
$L__BB9_210:
	ret;

}
	// .globl	_ZN6thrust24THRUST_300001_SM_1000_NS8cuda_cub4core6detail13_kernel_agentINS1_8__reduce10DrainAgentIlEEJN3cub18CUB_300001_SM_10009GridQueueIyEElEEEvDpT0_
.visible .entry _ZN6thrust24THRUST_300001_SM_1000_NS8cuda_cub4core6detail13_kernel_agentINS1_8__reduce10DrainAgentIlEEJN3cub18CUB_300001_SM_10009GridQueueIyEElEEEvDpT0_(
	.param .align 8 .b8 _ZN6thrust24THRUST_300001_SM_1000_NS8cuda_cub4core6detail13_kernel_agentINS1_8__reduce10DrainAgentIlEEJN3cub18CUB_300001_SM_10009GridQueueIyEElEEEvDpT0__param_0[8],
	.param .u64 _ZN6thrust24THRUST_300001_SM_1000_NS8cuda_cub4core6detail13_kernel_agentINS1_8__reduce10DrainAgentIlEEJN3cub18CUB_300001_SM_10009GridQueueIyEElEEEvDpT0__param_1
)
.maxntid 1
{
	.reg .b64 	%rd<5>;

	ld.param.u64 	%rd1, [_ZN6thrust24THRUST_300001_SM_1000_NS8cuda_cub4core6detail13_kernel_agentINS1_8__reduce10DrainAgentIlEEJN3cub18CUB_300001_SM_10009GridQueueIyEElEEEvDpT0__param_0];
	ld.param.u64 	%rd2, [_ZN6thrust24THRUST_300001_SM_1000_NS8cuda_cub4core6detail13_kernel_agentINS1_8__reduce10DrainAgentIlEEJN3cub18CUB_300001_SM_10009GridQueueIyEElEEEvDpT0__param_1];
	cvta.to.global.u64 	%rd3, %rd1;
	st.global.u64 	[%rd3], %rd2;
	mov.b64 	%rd4, 0;
	st.global.u64 	[%rd3+8], %rd4;
	ret;

}
	// .globl	_ZN6thrust24THRUST_300001_SM_1000_NS8cuda_cub4core6detail13_kernel_agentINS1_8__reduce11ReduceAgentIPN4cuda3std3__45tupleIJdlEEESC_SB_lNS1_9__extrema9arg_max_fIdl10comparatorEEEEJSC_SC_iSG_EEEvDpT0_
.visible .entry _ZN6thrust24THRUST_300001_SM_1000_NS8cuda_cub4core6detail13_kernel_agentINS1_8__reduce11ReduceAgentIPN4cuda3std3__45tupleIJdlEEESC_SB_lNS1_9__extrema9arg_max_fIdl10comparatorEEEEJSC_SC_iSG_EEEvDpT0_(
	.param .u64 .ptr .align 1 _ZN6thrust24THRUST_300001_SM_1000_NS8cuda_cub4core6detail13_kernel_agentINS1_8__reduce11ReduceAgentIPN4cuda3std3__45tupleIJdlEEESC_SB_lNS1_9__extrema9arg_max_fIdl10comparatorEEEEJSC_SC_iSG_EEEvDpT0__param_0,
	.param .u64 .ptr .align 1 _ZN6thrust24THRUST_300001_SM_1000_NS8cuda_cub4core6detail13_kernel_agentINS1_8__reduce11ReduceAgentIPN4cuda3std3__45tupleIJdlEEESC_SB_lNS1_9__extrema9arg_max_fIdl10comparatorEEEEJSC_SC_iSG_EEEvDpT0__param_1,
	.param .u32 _ZN6thrust24THRUST_300001_SM_1000_NS8cuda_cub4core6detail13_kernel_agentINS1_8__reduce11ReduceAgentIPN4cuda3std3__45tupleIJdlEEESC_SB_lNS1_9__extrema9arg_max_fIdl10comparatorEEEEJSC_SC_iSG_EEEvDpT0__param_2,
	.param .align 1 .b8 _ZN6thrust24THRUST_300001_SM_1000_NS8cuda_cub4core6detail13_kernel_agentINS1_8__reduce11ReduceAgentIPN4cuda3std3__45tupleIJdlEEESC_SB_lNS1_9__extrema9arg_max_fIdl10comparatorEEEEJSC_SC_iSG_EEEvDpT0__param_3[1]
)
.maxntid 256
{
	.reg .pred 	%p<264>;
	.reg .b32 	%r<374>;
	.reg .b64 	%rd<509>;
	.reg .b64 	%fd<423>;

	ld.param.u64 	%rd236, [_ZN6thrust24THRUST_300001_SM_1000_NS8cuda_cub4core6detail13_kernel_agentINS1_8__reduce11ReduceAgentIPN4cuda3std3__45tupleIJdlEEESC_SB_lNS1_9__extrema9arg_max_fIdl10comparatorEEEEJSC_SC_iSG_EEEvDpT0__param_0];
	ld.param.u32 	%r29, [_ZN6thrust24THRUST_300001_SM_1000_NS8cuda_cub4core6detail13_kernel_agentINS1_8__reduce11ReduceAgentIPN4cuda3std3__45tupleIJdlEEESC_SB_lNS1_9__extrema9arg_max_fIdl10comparatorEEEEJSC_SC_iSG_EEEvDpT0__param_2];
	cvt.s64.s32 	%rd1, %r29;
	setp.eq.s32 	%p1, %r29, 0;
	@%p1 bra 	$L__BB11_234;
	setp.gt.s32 	%p2, %r29, 1279;
	@%p2 bra 	$L__BB11_121;
	mov.u32 	%r1, %tid.x;
	setp.ge.s32 	%p147, %r1, %r29;
	mov.f64 	%fd354, 0d0000000000000000;
	mov.b64 	%rd432, 0;
	mov.u32 	%r368, %r1;
	@%p147 bra 	$L__BB11_4;
	mul.wide.u32 	%rd376, %r1, 16;
	add.s64 	%rd373, %rd236, %rd376;
	// begin inline asm
	ld.global.nc.u64 %rd372, [%rd373];
	// end inline asm
	add.s64 	%rd375, %rd373, 8;
	// begin inline asm
	ld.global.nc.u64 %rd432, [%rd375];
	// end inline asm
	mov.b64 	%fd354, %rd372;
	add.s32 	%r368, %r1, 256;
$L__BB11_4:
	setp.ge.s32 	%p148, %r368, %r29;
	@%p148 bra 	$L__BB11_25;
	not.b32 	%r141, %r368;
	add.s32 	%r4, %r29, %r141;
	and.b32  	%r142, %r4, 768;
	setp.eq.s32 	%p149, %r142, 768;
	@%p149 bra 	$L__BB11_11;
	mul.wide.u32 	%rd378, %r368, 16;
	add.s64 	%rd423, %rd236, %rd378;
	shr.u32 	%r143, %r4, 8;
	add.s32 	%r144, %r143, 1;
	and.b32  	%r145, %r144, 3;
	neg.s32 	%r366, %r145;
$L__BB11_7:
	.pragma "nounroll";
	mov.u64 	%rd6, %rd432;
	mov.f64 	%fd3, %fd354;
	// begin inline asm
	ld.global.nc.u64 %rd379, [%rd423];
	// end inline asm
	add.s64 	%rd382, %rd423, 8;
	// begin inline asm
	ld.global.nc.u64 %rd381, [%rd382];
	// end inline asm
	mov.b64 	%fd4, %rd379;
	abs.f64 	%fd5, %fd3;
	abs.f64 	%fd6, %fd4;
	setp.lt.f64 	%p150, %fd5, %fd6;
	mov.u64 	%rd432, %rd381;
	mov.f64 	%fd354, %fd4;
	@%p150 bra 	$L__BB11_10;
	setp.lt.f64 	%p151, %fd6, %fd5;
	mov.u64 	%rd432, %rd6;
	mov.f64 	%fd354, %fd3;
	@%p151 bra 	$L__BB11_10;
	setp.lt.s64 	%p152, %rd6, %rd381;
	min.s64 	%rd432, %rd6, %rd381;
	selp.f64 	%fd354, %fd3, %fd4, %p152;
$L__BB11_10:
	add.s32 	%r368, %r368, 256;
	add.s64 	%rd423, %rd423, 4096;
	add.s32 	%r366, %r366, 1;
	setp.ne.s32 	%p153, %r366, 0;
	@%p153 bra 	$L__BB11_7;
$L__BB11_11:
	setp.lt.u32 	%p154, %r4, 768;
	@%p154 bra 	$L__BB11_25;
$L__BB11_12:
	mul.wide.s32 	%rd387, %r368, 16;
	add.s64 	%rd384, %rd236, %rd387;
	// begin inline asm
	ld.global.nc.u64 %rd383, [%rd384];
	// end inline asm
	add.s64 	%rd386, %rd384, 8;
	// begin inline asm
	ld.global.nc.u64 %rd385, [%rd386];
	// end inline asm
	mov.b64 	%fd12, %rd383;
	abs.f64 	%fd13, %fd354;
	abs.f64 	%fd14, %fd12;
	setp.lt.f64 	%p155, %fd13, %fd14;
	mov.u64 	%rd429, %rd385;
	mov.f64 	%fd351, %fd12;
	@%p155 bra 	$L__BB11_15;
	setp.lt.f64 	%p156, %fd14, %fd13;
	mov.u64 	%rd429, %rd432;
	mov.f64 	%fd351, %fd354;
	@%p156 bra 	$L__BB11_15;
	setp.lt.s64 	%p157, %rd432, %rd385;
	min.s64 	%rd429, %rd432, %rd385;
	selp.f64 	%fd351, %fd354, %fd12, %p157;
$L__BB11_15:
	add.s64 	%rd389, %rd384, 4096;
	// begin inline asm
	ld.global.nc.u64 %rd388, [%rd389];
	// end inline asm
	add.s64 	%rd391, %rd384, 4104;
	// begin inline asm
	ld.global.nc.u64 %rd390, [%rd391];
	// end inline asm
	mov.b64 	%fd17, %rd388;
	abs.f64 	%fd18, %fd351;
	abs.f64 	%fd19, %fd17;
	setp.lt.f64 	%p158, %fd18, %fd19;
	mov.u64 	%rd430, %rd390;
	mov.f64 	%fd352, %fd17;
	@%p158 bra 	$L__BB11_18;
	setp.lt.f64 	%p159, %fd19, %fd18;
	mov.u64 	%rd430, %rd429;
	mov.f64 	%fd352, %fd351;
	@%p159 bra 	$L__BB11_18;
	setp.lt.s64 	%p160, %rd429, %rd390;
	min.s64 	%rd430, %rd429, %rd390;
	selp.f64 	%fd352, %fd351, %fd17, %p160;
$L__BB11_18:
	add.s64 	%rd393, %rd384, 8192;
	// begin inline asm
	ld.global.nc.u64 %rd392, [%rd393];
	// end inline asm
	add.s64 	%rd395, %rd384, 8200;
	// begin inline asm
	ld.global.nc.u64 %rd394, [%rd395];
	// end inline asm
	mov.b64 	%fd22, %rd392;
	abs.f64 	%fd23, %fd352;
	abs.f64 	%fd24, %fd22;
	setp.lt.f64 	%p161, %fd23, %fd24;
	mov.u64 	%rd431, %rd394;
	mov.f64 	%fd353, %fd22;
	@%p161 bra 	$L__BB11_21;
	setp.lt.f64 	%p162, %fd24, %fd23;
	mov.u64 	%rd431, %rd430;
	mov.f64 	%fd353, %fd352;
	@%p162 bra 	$L__BB11_21;
	setp.lt.s64 	%p163, %rd430, %rd394;
	min.s64 	%rd431, %rd430, %rd394;
	selp.f64 	%fd353, %fd352, %fd22, %p163;
$L__BB11_21:
	add.s64 	%rd397, %rd384, 12288;
	// begin inline asm
	ld.global.nc.u64 %rd396, [%rd397];
	// end inline asm
	add.s64 	%rd399, %rd384, 12296;
	// begin inline asm
	ld.global.nc.u64 %rd398, [%rd399];
	// end inline asm
	mov.b64 	%fd27, %rd396;
	abs.f64 	%fd28, %fd353;
	abs.f64 	%fd29, %fd27;
	setp.lt.f64 	%p164, %fd28, %fd29;
	mov.u64 	%rd432, %rd398;
	mov.f64 	%fd354, %fd27;
	@%p164 bra 	$L__BB11_24;
	setp.lt.f64 	%p165, %fd29, %fd28;
	mov.u64 	%rd432, %rd431;
	mov.f64 	%fd354, %fd353;
	@%p165 bra 	$L__BB11_24;
	setp.lt.s64 	%p166, %rd431, %rd398;
	min.s64 	%rd432, %rd431, %rd398;
	selp.f64 	%fd354, %fd353, %fd27, %p166;
$L__BB11_24:
	add.s32 	%r368, %r368, 1024;
	setp.lt.s32 	%p167, %r368, %r29;
	@%p167 bra 	$L__BB11_12;
$L__BB11_25:
	setp.lt.s32 	%p168, %r29, 256;
	@%p168 bra 	$L__BB11_70;
	// begin inline asm
	mov.u32 %r259, %laneid;
	// end inline asm
	mov.b64 	%rd410, %fd354;
	mov.b64 	{%r261, %r266}, %rd410;
	mov.b32 	%r277, 1;
	mov.b32 	%r278, 31;
	mov.b32 	%r279, -1;
	// begin inline asm
	shfl.sync.down.b32 %r260, %r261, %r277, %r278, %r279;
	// end inline asm
	// begin inline asm
	shfl.sync.down.b32 %r265, %r266, %r277, %r278, %r279;
	// end inline asm
	mov.b64 	%rd411, {%r260, %r265};
	mov.b64 	%fd33, %rd411;
	mov.b64 	{%r271, %r276}, %rd432;
	// begin inline asm
	shfl.sync.down.b32 %r270, %r271, %r277, %r278, %r279;
	// end inline asm
	// begin inline asm
	shfl.sync.down.b32 %r275, %r276, %r277, %r278, %r279;
	// end inline asm
	mov.b64 	%rd28, {%r270, %r275};
	setp.gt.s32 	%p220, %r259, 30;
	mov.u64 	%rd434, %rd432;
	mov.f64 	%fd356, %fd354;
	@%p220 bra 	$L__BB11_30;
	abs.f64 	%fd34, %fd354;
	abs.f64 	%fd35, %fd33;
	setp.lt.f64 	%p221, %fd34, %fd35;
	mov.u64 	%rd434, %rd28;
	mov.f64 	%fd356, %fd33;
	@%p221 bra 	$L__BB11_30;
	setp.lt.f64 	%p222, %fd35, %fd34;
	mov.u64 	%rd434, %rd432;
	mov.f64 	%fd356, %fd354;
	@%p222 bra 	$L__BB11_30;
	setp.lt.s64 	%p223, %rd432, %rd28;
	min.s64 	%rd434, %rd432, %rd28;
	selp.f64 	%fd356, %fd354, %fd33, %p223;
$L__BB11_30:
	mov.b64 	%rd412, %fd356;
	mov.b64 	{%r281, %r286}, %rd412;
	mov.b32 	%r297, 2;
	mov.b32 	%r298, 31;
	mov.b32 	%r299, -1;
	// begin inline asm
	shfl.sync.down.b32 %r280, %r281, %r297, %r298, %r299;
	// end inline asm
	// begin inline asm
	shfl.sync.down.b32 %r285, %r286, %r297, %r298, %r299;
	// end inline asm
	mov.b64 	%rd413, {%r280, %r285};
	mov.b64 	%fd38, %rd413;
	mov.b64 	{%r291, %r296}, %rd434;
	// begin inline asm
	shfl.sync.down.b32 %r290, %r291, %r297, %r298, %r299;
	// end inline asm
	// begin inline asm
	shfl.sync.down.b32 %r295, %r296, %r297, %r298, %r299;
	// end inline asm
	mov.b64 	%rd31, {%r290, %r295};
	setp.gt.s32 	%p224, %r259, 29;
	mov.u64 	%rd435, %rd434;
	mov.f64 	%fd357, %fd356;
	@%p224 bra 	$L__BB11_34;
	abs.f64 	%fd39, %fd356;
	abs.f64 	%fd40, %fd38;
	setp.lt.f64 	%p225, %fd39, %fd40;
	mov.u64 	%rd435, %rd31;
	mov.f64 	%fd357, %fd38;
	@%p225 bra 	$L__BB11_34;
	setp.lt.f64 	%p226, %fd40, %fd39;
	mov.u64 	%rd435, %rd434;
	mov.f64 	%fd357, %fd356;
	@%p226 bra 	$L__BB11_34;
	setp.lt.s64 	%p227, %rd434, %rd31;
	min.s64 	%rd435, %rd434, %rd31;
	selp.f64 	%fd357, %fd356, %fd38, %p227;
$L__BB11_34:
	mov.b64 	%rd414, %fd357;
	mov.b64 	{%r301, %r306}, %rd414;
	mov.b32 	%r317, 4;
	mov.b32 	%r318, 31;
	mov.b32 	%r319, -1;
	// begin inline asm
	shfl.sync.down.b32 %r300, %r301, %r317, %r318, %r319;
	// end inline asm
	// begin inline asm
	shfl.sync.down.b32 %r305, %r306, %r317, %r318, %r319;
	// end inline asm
	mov.b64 	%rd415, {%r300, %r305};
	mov.b64 	%fd43, %rd415;
	mov.b64 	{%r311, %r316}, %rd435;
	// begin inline asm
	shfl.sync.down.b32 %r310, %r311, %r317, %r318, %r319;
	// end inline asm
	// begin inline asm
	shfl.sync.down.b32 %r315, %r316, %r317, %r318, %r319;
	// end inline asm
	mov.b64 	%rd34, {%r310, %r315};
	setp.gt.s32 	%p228, %r259, 27;
	mov.u64 	%rd436, %rd435;
	mov.f64 	%fd358, %fd357;
	@%p228 bra 	$L__BB11_38;
	abs.f64 	%fd44, %fd357;
	abs.f64 	%fd45, %fd43;
	setp.lt.f64 	%p229, %fd44, %fd45;
	mov.u64 	%rd436, %rd34;
	mov.f64 	%fd358, %fd43;
	@%p229 bra 	$L__BB11_38;
	setp.lt.f64 	%p230, %fd45, %fd44;
	mov.u64 	%rd436, %rd435;
	mov.f64 	%fd358, %fd357;
	@%p230 bra 	$L__BB11_38;
	setp.lt.s64 	%p231, %rd435, %rd34;
	min.s64 	%rd436, %rd435, %rd34;
	selp.f64 	%fd358, %fd357, %fd43, %p231;
$L__BB11_38:
	mov.b64 	%rd416, %fd358;
	mov.b64 	{%r321, %r326}, %rd416;
	mov.b32 	%r337, 8;
	mov.b32 	%r338, 31;
	mov.b32 	%r339, -1;
	// begin inline asm
	shfl.sync.down.b32 %r320, %r321, %r337, %r338, %r339;
	// end inline asm
	// begin inline asm
	shfl.sync.down.b32 %r325, %r326, %r337, %r338, %r339;
	// end inline asm
	mov.b64 	%rd417, {%r320, %r325};
	mov.b64 	%fd48, %rd417;
	mov.b64 	{%r331, %r336}, %rd436;
	// begin inline asm
	shfl.sync.down.b32 %r330, %r331, %r337, %r338, %r339;
	// end inline asm
	// begin inline asm
	shfl.sync.down.b32 %r335, %r336, %r337, %r338, %r339;
	// end inline asm
	mov.b64 	%rd37, {%r330, %r335};
	setp.gt.s32 	%p232, %r259, 23;
	mov.u64 	%rd437, %rd436;
	mov.f64 	%fd359, %fd358;
	@%p232 bra 	$L__BB11_42;
	abs.f64 	%fd49, %fd358;
	abs.f64 	%fd50, %fd48;
	setp.lt.f64 	%p233, %fd49, %fd50;
	mov.u64 	%rd437, %rd37;
	mov.f64 	%fd359, %fd48;
	@%p233 bra 	$L__BB11_42;
	setp.lt.f64 	%p234, %fd50, %fd49;
	mov.u64 	%rd437, %rd436;
	mov.f64 	%fd359, %fd358;
	@%p234 bra 	$L__BB11_42;
	setp.lt.s64 	%p235, %rd436, %rd37;
	min.s64 	%rd437, %rd436, %rd37;
	selp.f64 	%fd359, %fd358, %fd48, %p235;
$L__BB11_42:
	mov.b64 	%rd418, %fd359;
	mov.b64 	{%r341, %r346}, %rd418;
	mov.b32 	%r357, 16;
	mov.b32 	%r358, 31;
	mov.b32 	%r359, -1;
	// begin inline asm
	shfl.sync.down.b32 %r340, %r341, %r357, %r358, %r359;
	// end inline asm
	// begin inline asm
	shfl.sync.down.b32 %r345, %r346, %r357, %r358, %r359;
	// end inline asm
	mov.b64 	%rd419, {%r340, %r345};
	mov.b64 	%fd53, %rd419;
	mov.b64 	{%r351, %r356}, %rd437;
	// begin inline asm
	shfl.sync.down.b32 %r350, %r351, %r357, %r358, %r359;
	// end inline asm
	// begin inline asm
	shfl.sync.down.b32 %r355, %r356, %r357, %r358, %r359;
	// end inline asm
	mov.b64 	%rd40, {%r350, %r355};
	setp.gt.s32 	%p236, %r259, 15;
	mov.u64 	%rd508, %rd437;
	mov.f64 	%fd422, %fd359;
	@%p236 bra 	$L__BB11_46;
	abs.f64 	%fd54, %fd359;
	abs.f64 	%fd55, %fd53;
	setp.lt.f64 	%p237, %fd54, %fd55;
	mov.u64 	%rd508, %rd40;
	mov.f64 	%fd422, %fd53;
	@%p237 bra 	$L__BB11_46;
	setp.lt.f64 	%p238, %fd55, %fd54;
	mov.u64 	%rd508, %rd437;
	mov.f64 	%fd422, %fd359;
	@%p238 bra 	$L__BB11_46;
	setp.lt.s64 	%p239, %rd437, %rd40;
	min.s64 	%rd508, %rd437, %rd40;
	selp.f64 	%fd422, %fd359, %fd53, %p239;
$L__BB11_46:
	setp.ne.s32 	%p240, %r259, 0;
	@%p240 bra 	$L__BB11_48;
	shr.u32 	%r360, %r1, 1;
	and.b32  	%r361, %r360, 496;
	mov.u32 	%r362, _ZN6thrust24THRUST_300001_SM_1000_NS8cuda_cub4core6detail5shmemE;
	add.s32 	%r363, %r362, %r361;
	st.shared.f64 	[%r363+8], %fd422;
	st.shared.u64 	[%r363+16], %rd508;
$L__BB11_48:
	bar.sync 	0;
	setp.ne.s32 	%p241, %r1, 0;
	@%p241 bra 	$L__BB11_232;
	ld.shared.f64 	%fd58, [_ZN6thrust24THRUST_300001_SM_1000_NS8cuda_cub4core6detail5shmemE+24];
	ld.shared.u64 	%rd43, [_ZN6thrust24THRUST_300001_SM_1000_NS8cuda_cub4core6detail5shmemE+32];
	abs.f64 	%fd59, %fd422;
	abs.f64 	%fd60, %fd58;
	setp.lt.f64 	%p242, %fd59, %fd60;
	mov.u64 	%rd439, %rd43;
	mov.f64 	%fd361, %fd58;
	@%p242 bra 	$L__BB11_52;
	setp.lt.f64 	%p243, %fd60, %fd59;
	mov.u64 	%rd439, %rd508;
	mov.f64 	%fd361, %fd422;
	@%p243 bra 	$L__BB11_52;
	setp.lt.s64 	%p244, %rd508, %rd43;
	min.s64 	%rd439, %rd508, %rd43;
	selp.f64 	%fd361, %fd422, %fd58, %p244;
$L__BB11_52:
	ld.shared.f64 	%fd63, [_ZN6thrust24THRUST_300001_SM_1000_NS8cuda_cub4core6detail5shmemE+40];
	ld.shared.u64 	%rd46, [_ZN6thrust24THRUST_300001_SM_1000_NS8cuda_cub4core6detail5shmemE+48];
	abs.f64 	%fd64, %fd361;
	abs.f64 	%fd65, %fd63;
	setp.lt.f64 	%p245, %fd64, %fd65;
	mov.u64 	%rd440, %rd46;
	mov.f64 	%fd362, %fd63;
	@%p245 bra 	$L__BB11_55;
	setp.lt.f64 	%p246, %fd65, %fd64;
	mov.u64 	%rd440, %rd439;
	mov.f64 	%fd362, %fd361;
	@%p246 bra 	$L__BB11_55;
	setp.lt.s64 	%p247, %rd439, %rd46;
	min.s64 	%rd440, %rd439, %rd46;
	selp.f64 	%fd362, %fd361, %fd63, %p247;
$L__BB11_55:
	ld.shared.f64 	%fd68, [_ZN6thrust24THRUST_300001_SM_1000_NS8cuda_cub4core6detail5shmemE+56];
	ld.shared.u64 	%rd49, [_ZN6thrust24THRUST_300001_SM_1000_NS8cuda_cub4core6detail5shmemE+64];
	abs.f64 	%fd69, %fd362;
	abs.f64 	%fd70, %fd68;
	setp.lt.f64 	%p248, %fd69, %fd70;
	mov.u64 	%rd441, %rd49;
	mov.f64 	%fd363, %fd68;
	@%p248 bra 	$L__BB11_58;
	setp.lt.f64 	%p249, %fd70, %fd69;
	mov.u64 	%rd441, %rd440;
	mov.f64 	%fd363, %fd362;
	@%p249 bra 	$L__BB11_58;
	setp.lt.s64 	%p250, %rd440, %rd49;
	min.s64 	%rd441, %rd440, %rd49;
	selp.f64 	%fd363, %fd362, %fd68, %p250;
$L__BB11_58:
	ld.shared.f64 	%fd73, [_ZN6thrust24THRUST_300001_SM_1000_NS8cuda_cub4core6detail5shmemE+72];
	ld.shared.u64 	%rd52, [_ZN6thrust24THRUST_300001_SM_1000_NS8cuda_cub4core6detail5shmemE+80];
	abs.f64 	%fd74, %fd363;
	abs.f64 	%fd75, %fd73;
	setp.lt.f64 	%p251, %fd74, %fd75;
	mov.u64 	%rd442, %rd52;
	mov.f64 	%fd364, %fd73;
	@%p251 bra 	$L__BB11_61;
	setp.lt.f64 	%p252, %fd75, %fd74;
	mov.u64 	%rd442, %rd441;
	mov.f64 	%fd364, %fd363;
	@%p252 bra 	$L__BB11_61;
	setp.lt.s64 	%p253, %rd441, %rd52;
	min.s64 	%rd442, %rd441, %rd52;
	selp.f64 	%fd364, %fd363, %fd73, %p253;
$L__BB11_61:
	ld.shared.f64 	%fd78, [_ZN6thrust24THRUST_300001_SM_1000_NS8cuda_cub4core6detail5shmemE+88];
	ld.shared.u64 	%rd55, [_ZN6thrust24THRUST_300001_SM_1000_NS8cuda_cub4core6detail5shmemE+96];
	abs.f64 	%fd79, %fd364;
	abs.f64 	%fd80, %fd78;
	setp.lt.f64 	%p254, %fd79, %fd80;
	mov.u64 	%rd443, %rd55;
	mov.f64 	%fd365, %fd78;
	@%p254 bra 	$L__BB11_64;
	setp.lt.f64 	%p255, %fd80, %fd79;
	mov.u64 	%rd443, %rd442;
	mov.f64 	%fd365, %fd364;
	@%p255 bra 	$L__BB11_64;
	setp.lt.s64 	%p256, %rd442, %rd55;
	min.s64 	%rd443, %rd442, %rd55;
	selp.f64 	%fd365, %fd364, %fd78, %p256;
$L__BB11_64:
	ld.shared.f64 	%fd83, [_ZN6thrust24THRUST_300001_SM_1000_NS8cuda_cub4core6detail5shmemE+104];
	ld.shared.u64 	%rd58, [_ZN6thrust24THRUST_300001_SM_1000_NS8cuda_cub4core6detail5shmemE+112];
	abs.f64 	%fd84, %fd365;
	abs.f64 	%fd85, %fd83;
	setp.lt.f64 	%p257, %fd84, %fd85;
	mov.u64 	%rd444, %rd58;
	mov.f64 	%fd366, %fd83;
	@%p257 bra 	$L__BB11_67;
	setp.lt.f64 	%p258, %fd85, %fd84;
	mov.u64 	%rd444, %rd443;
	mov.f64 	%fd366, %fd365;
	@%p258 bra 	$L__BB11_67;
	setp.lt.s64 	%p259, %rd443, %rd58;
	min.s64 	%rd444, %rd443, %rd58;
	selp.f64 	%fd366, %fd365, %fd83, %p259;
$L__BB11_67:
	ld.shared.f64 	%fd88, [_ZN6thrust24THRUST_300001_SM_1000_NS8cuda_cub4core6detail5shmemE+120];
	ld.shared.u64 	%rd61, [_ZN6thrust24THRUST_300001_SM_1000_NS8cuda_cub4core6detail5shmemE+128];
	abs.f64 	%fd89, %fd366;
	abs.f64 	%fd90, %fd88;
	setp.lt.f64 	%p260, %fd89, %fd90;
	mov.u64 	%rd508, %rd61;
	mov.f64 	%fd422, %fd88;
	@%p260 bra 	$L__BB11_232;
	setp.lt.f64 	%p261, %fd90, %fd89;
	mov.u64 	%rd508, %rd444;
	mov.f64 	%fd422, %fd366;
	@%p261 bra 	$L__BB11_232;
	setp.lt.s64 	%p262, %rd444, %rd61;
	min.s64 	%rd508, %rd444, %rd61;
	selp.f64 	%fd422, %fd366, %fd88, %p262;
	bra.uni 	$L__BB11_232;
$L__BB11_70:
	// begin inline asm
	mov.u32 %r146, %laneid;
	// end inline asm
	and.b32  	%r167, %r1, 992;
	add.s32 	%r168, %r167, 32;
	setp.gt.s32 	%p169, %r168, %r29;
	not.b32 	%r169, %r167;
	add.s32 	%r170, %r29, %r169;
	selp.b32 	%r165, %r170, 31, %p169;
	mov.b64 	%rd400, %fd354;
	mov.b64 	{%r148, %r153}, %rd400;
	mov.b32 	%r164, 1;
	mov.b32 	%r166, -1;
	// begin inline asm
	shfl.sync.down.b32 %r147, %r148, %r164, %r165, %r166;
	// end inline asm
	// begin inline asm
	shfl.sync.down.b32 %r152, %r153, %r164, %r165, %r166;
	// end inline asm
	mov.b64 	%rd401, {%r147, %r152};
	mov.b64 	%fd92, %rd401;
	mov.b64 	{%r158, %r163}, %rd432;
	// begin inline asm
	shfl.sync.down.b32 %r157, %r158, %r164, %r165, %r166;
	// end inline asm
	// begin inline asm
	shfl.sync.down.b32 %r162, %r163, %r164, %r165, %r166;
	// end inline asm
	mov.b64 	%rd63, {%r157, %r162};
	setp.ge.s32 	%p170, %r146, %r165;
	mov.u64 	%rd445, %rd432;
	mov.f64 	%fd367, %fd354;
	@%p170 bra 	$L__BB11_74;
	abs.f64 	%fd93, %fd354;
	abs.f64 	%fd94, %fd92;
	setp.lt.f64 	%p171, %fd93, %fd94;
	mov.u64 	%rd445, %rd63;
	mov.f64 	%fd367, %fd92;
	@%p171 bra 	$L__BB11_74;
	setp.lt.f64 	%p172, %fd94, %fd93;
	mov.u64 	%rd445, %rd432;
	mov.f64 	%fd367, %fd354;
	@%p172 bra 	$L__BB11_74;
	setp.lt.s64 	%p173, %rd432, %rd63;
	min.s64 	%rd445, %rd432, %rd63;
	selp.f64 	%fd367, %fd354, %fd92, %p173;
$L__BB11_74:
	mov.b64 	%rd402, %fd367;
	mov.b64 	{%r172, %r177}, %rd402;
	mov.b32 	%r188, 2;
	mov.b32 	%r190, -1;
	// begin inline asm
	shfl.sync.down.b32 %r171, %r172, %r188, %r165, %r190;
	// end inline asm
	// begin inline asm
	shfl.sync.down.b32 %r176, %r177, %r188, %r165, %r190;
	// end inline asm
	mov.b64 	%rd403, {%r171, %r176};
	mov.b64 	%fd97, %rd403;
	mov.b64 	{%r182, %r187}, %rd445;
	// begin inline asm
	shfl.sync.down.b32 %r181, %r182, %r188, %r165, %r190;
	// end inline asm
	// begin inline asm
	shfl.sync.down.b32 %r186, %r187, %r188, %r165, %r190;
	// end inline asm
	mov.b64 	%rd66, {%r181, %r186};
	add.s32 	%r191, %r146, 2;
	setp.gt.s32 	%p174, %r191, %r165;
	mov.u64 	%rd446, %rd445;
	mov.f64 	%fd368, %fd367;
	@%p174 bra 	$L__BB11_78;
	abs.f64 	%fd98, %fd367;
	abs.f64 	%fd99, %fd97;
	setp.lt.f64 	%p175, %fd98, %fd99;
	mov.u64 	%rd446, %rd66;
	mov.f64 	%fd368, %fd97;
	@%p175 bra 	$L__BB11_78;
	setp.lt.f64 	%p176, %fd99, %fd98;
	mov.u64 	%rd446, %rd445;
	mov.f64 	%fd368, %fd367;
	@%p176 bra 	$L__BB11_78;
	setp.lt.s64 	%p177, %rd445, %rd66;
	min.s64 	%rd446, %rd445, %rd66;
	selp.f64 	%fd368, %fd367, %fd97, %p177;
$L__BB11_78:
	mov.b64 	%rd404, %fd368;
	mov.b64 	{%r193, %r198}, %rd404;
	mov.b32 	%r209, 4;
	mov.b32 	%r211, -1;
	// begin inline asm
	shfl.sync.down.b32 %r192, %r193, %r209, %r165, %r211;
	// end inline asm
	// begin inline asm
	shfl.sync.down.b32 %r197, %r198, %r209, %r165, %r211;
	// end inline asm
	mov.b64 	%rd405, {%r192, %r197};
	mov.b64 	%fd102, %rd405;
	mov.b64 	{%r203, %r208}, %rd446;
	// begin inline asm
	shfl.sync.down.b32 %r202, %r203, %r209, %r165, %r211;
	// end inline asm
	// begin inline asm
	shfl.sync.down.b32 %r207, %r208, %r209, %r165, %r211;
	// end inline asm
	mov.b64 	%rd69, {%r202, %r207};
	add.s32 	%r212, %r146, 4;
	setp.gt.s32 	%p178, %r212, %r165;
	mov.u64 	%rd447, %rd446;
	mov.f64 	%fd369, %fd368;
	@%p178 bra 	$L__BB11_82;
	abs.f64 	%fd103, %fd368;
	abs.f64 	%fd104, %fd102;
	setp.lt.f64 	%p179, %fd103, %fd104;
	mov.u64 	%rd447, %rd69;
	mov.f64 	%fd369, %fd102;
	@%p179 bra 	$L__BB11_82;
	setp.lt.f64 	%p180, %fd104, %fd103;
	mov.u64 	%rd447, %rd446;
	mov.f64 	%fd369, %fd368;
	@%p180 bra 	$L__BB11_82;
	setp.lt.s64 	%p181, %rd446, %rd69;
	min.s64 	%rd447, %rd446, %rd69;
	selp.f64 	%fd369, %fd368, %fd102, %p181;
$L__BB11_82:
	mov.b64 	%rd406, %fd369;
	mov.b64 	{%r214, %r219}, %rd406;
	mov.b32 	%r230, 8;
	mov.b32 	%r232, -1;
	// begin inline asm
	shfl.sync.down.b32 %r213, %r214, %r230, %r165, %r232;
	// end inline asm
	// begin inline asm
	shfl.sync.down.b32 %r218, %r219, %r230, %r165, %r232;
	// end inline asm
	mov.b64 	%rd407, {%r213, %r218};
	mov.b64 	%fd107, %rd407;
	mov.b64 	{%r224, %r229}, %rd447;
	// begin inline asm
	shfl.sync.down.b32 %r223, %r224, %r230, %r165, %r232;
	// end inline asm
	// begin inline asm
	shfl.sync.down.b32 %r228, %r229, %r230, %r165, %r232;
	// end inline asm
	mov.b64 	%rd72, {%r223, %r228};
	add.s32 	%r233, %r146, 8;
	setp.gt.s32 	%p182, %r233, %r165;
	mov.u64 	%rd448, %rd447;
	mov.f64 	%fd370, %fd369;
	@%p182 bra 	$L__BB11_86;
	abs.f64 	%fd108, %fd369;
	abs.f64 	%fd109, %fd107;
	setp.lt.f64 	%p183, %fd108, %fd109;
	mov.u64 	%rd448, %rd72;
	mov.f64 	%fd370, %fd107;
	@%p183 bra 	$L__BB11_86;
	setp.lt.f64 	%p184, %fd109, %fd108;
	mov.u64 	%rd448, %rd447;
	mov.f64 	%fd370, %fd369;
	@%p184 bra 	$L__BB11_86;
	setp.lt.s64 	%p185, %rd447, %rd72;
	min.s64 	%rd448, %rd447, %rd72;
	selp.f64 	%fd370, %fd369, %fd107, %p185;
$L__BB11_86:
	mov.b64 	%rd408, %fd370;
	mov.b64 	{%r235, %r240}, %rd408;
	mov.b32 	%r251, 16;
	mov.b32 	%r253, -1;
	// begin inline asm
	shfl.sync.down.b32 %r234, %r235, %r251, %r165, %r253;
	// end inline asm
	// begin inline asm
	shfl.sync.down.b32 %r239, %r240, %r251, %r165, %r253;
	// end inline asm
	mov.b64 	%rd409, {%r234, %r239};
	mov.b64 	%fd112, %rd409;
	mov.b64 	{%r245, %r250}, %rd448;
	// begin inline asm
	shfl.sync.down.b32 %r244, %r245, %r251, %r165, %r253;
	// end inline asm
	// begin inline asm
	shfl.sync.down.b32 %r249, %r250, %r251, %r165, %r253;
	// end inline asm
	mov.b64 	%rd75, {%r244, %r249};
	add.s32 	%r254, %r146, 16;
	setp.gt.s32 	%p186, %r254, %r165;
	mov.u64 	%rd508, %rd448;
	mov.f64 	%fd422, %fd370;
	@%p186 bra 	$L__BB11_90;
	abs.f64 	%fd113, %fd370;
	abs.f64 	%fd114, %fd112;
	setp.lt.f64 	%p187, %fd113, %fd114;
	mov.u64 	%rd508, %rd75;
	mov.f64 	%fd422, %fd112;
	@%p187 bra 	$L__BB11_90;
	setp.lt.f64 	%p188, %fd114, %fd113;
	mov.u64 	%rd508, %rd448;
	mov.f64 	%fd422, %fd370;
	@%p188 bra 	$L__BB11_90;
	setp.lt.s64 	%p189, %rd448, %rd75;
	min.s64 	%rd508, %rd448, %rd75;
	selp.f64 	%fd422, %fd370, %fd112, %p189;
$L__BB11_90:
	setp.ne.s32 	%p190, %r146, 0;
	@%p190 bra 	$L__BB11_92;
	shr.u32 	%r255, %r1, 1;
	and.b32  	%r256, %r255, 496;
	mov.u32 	%r257, _ZN6thrust24THRUST_300001_SM_1000_NS8cuda_cub4core6detail5shmemE;
	add.s32 	%r258, %r257, %r256;
	st.shared.f64 	[%r258+8], %fd422;
	st.shared.u64 	[%r258+16], %rd508;
$L__BB11_92:
	bar.sync 	0;
	setp.ne.s32 	%p191, %r1, 0;
	@%p191 bra 	$L__BB11_232;
	setp.lt.s32 	%p192, %r29, 33;
	mov.f64 	%fd372, %fd422;
	mov.u64 	%rd450, %rd508;
	@%p192 bra 	$L__BB11_97;
	ld.shared.f64 	%fd117, [_ZN6thrust24THRUST_300001_SM_1000_NS8cuda_cub4core6detail5shmemE+24];
	ld.shared.u64 	%rd78, [_ZN6thrust24THRUST_300001_SM_1000_NS8cuda_cub4core6detail5shmemE+32];
	abs.f64 	%fd118, %fd422;
	abs.f64 	%fd119, %fd117;
	setp.lt.f64 	%p193, %fd118, %fd119;
	mov.f64 	%fd372, %fd117;
	mov.u64 	%rd450, %rd78;
	@%p193 bra 	$L__BB11_97;
	setp.lt.f64 	%p194, %fd119, %fd118;
	mov.f64 	%fd372, %fd422;
	mov.u64 	%rd450, %rd508;
	@%p194 bra 	$L__BB11_97;
	setp.lt.s64 	%p195, %rd508, %rd78;
	min.s64 	%rd450, %rd508, %rd78;
	selp.f64 	%fd372, %fd422, %fd117, %p195;
$L__BB11_97:
	setp.lt.s32 	%p196, %r29, 65;
	mov.f64 	%fd373, %fd372;
	mov.u64 	%rd451, %rd450;
	@%p196 bra 	$L__BB11_101;
	ld.shared.f64 	%fd122, [_ZN6thrust24THRUST_300001_SM_1000_NS8cuda_cub4core6detail5shmemE+40];
	ld.shared.u64 	%rd81, [_ZN6thrust24THRUST_300001_SM_1000_NS8cuda_cub4core6detail5shmemE+48];
	abs.f64 	%fd123, %fd372;
	abs.f64 	%fd124, %fd122;
	setp.lt.f64 	%p197, %fd123, %fd124;
	mov.f64 	%fd373, %fd122;
	mov.u64 	%rd451, %rd81;
	@%p197 bra 	$L__BB11_101;
	setp.lt.f64 	%p198, %fd124, %fd123;
	mov.f64 	%fd373, %fd372;
	mov.u64 	%rd451, %rd450;
	@%p198 bra 	$L__BB11_101;
	setp.lt.s64 	%p199, %rd450, %rd81;
	min.s64 	%rd451, %rd450, %rd81;
	selp.f64 	%fd373, %fd372, %fd122, %p199;
$L__BB11_101:
	setp.lt.s32 	%p200, %r29, 97;
	mov.f64 	%fd374, %fd373;
	mov.u64 	%rd452, %rd451;
	@%p200 bra 	$L__BB11_105;
	ld.shared.f64 	%fd127, [_ZN6thrust24THRUST_300001_SM_1000_NS8cuda_cub4core6detail5shmemE+56];
	ld.shared.u64 	%rd84, [_ZN6thrust24THRUST_300001_SM_1000_NS8cuda_cub4core6detail5shmemE+64];
	abs.f64 	%fd128, %fd373;
	abs.f64 	%fd129, %fd127;
	setp.lt.f64 	%p201, %fd128, %fd129;
	mov.f64 	%fd374, %fd127;
	mov.u64 	%rd452, %rd84;
	@%p201 bra 	$L__BB11_105;
	setp.lt.f64 	%p202, %fd129, %fd128;
	mov.f64 	%fd374, %fd373;
	mov.u64 	%rd452, %rd451;
	@%p202 bra 	$L__BB11_105;
	setp.lt.s64 	%p203, %rd451, %rd84;
	min.s64 	%rd452, %rd451, %rd84;
	selp.f64 	%fd374, %fd373, %fd127, %p203;
$L__BB11_105:
	setp.lt.s32 	%p204, %r29, 129;
	mov.f64 	%fd375, %fd374;
	mov.u64 	%rd453, %rd452;
	@%p204 bra 	$L__BB11_109;
	ld.shared.f64 	%fd132, [_ZN6thrust24THRUST_300001_SM_1000_NS8cuda_cub4core6detail5shmemE+72];
	ld.shared.u64 	%rd87, [_ZN6thrust24THRUST_300001_SM_1000_NS8cuda_cub4core6detail5shmemE+80];
	abs.f64 	%fd133, %fd374;
	abs.f64 	%fd134, %fd132;
	setp.lt.f64 	%p205, %fd133, %fd134;
	mov.f64 	%fd375, %fd132;
	mov.u64 	%rd453, %rd87;
	@%p205 bra 	$L__BB11_109;
	setp.lt.f64 	%p206, %fd134, %fd133;
	mov.f64 	%fd375, %fd374;
	mov.u64 	%rd453, %rd452;
	@%p206 bra 	$L__BB11_109;
	setp.lt.s64 	%p207, %rd452, %rd87;
	min.s64 	%rd453, %rd452, %rd87;
	selp.f64 	%fd375, %fd374, %fd132, %p207;
$L__BB11_109:
	setp.lt.s32 	%p208, %r29, 161;
	mov.f64 	%fd376, %fd375;
	mov.u64 	%rd454, %rd453;
	@%p208 bra 	$L__BB11_113;
	ld.shared.f64 	%fd137, [_ZN6thrust24THRUST_300001_SM_1000_NS8cuda_cub4core6detail5shmemE+88];
	ld.shared.u64 	%rd90, [_ZN6thrust24THRUST_300001_SM_1000_NS8cuda_cub4core6detail5shmemE+96];
	abs.f64 	%fd138, %fd375;
	abs.f64 	%fd139, %fd137;
	setp.lt.f64 	%p209, %fd138, %fd139;
	mov.f64 	%fd376, %fd137;
	mov.u64 	%rd454, %rd90;
	@%p209 bra 	$L__BB11_113;
	setp.lt.f64 	%p210, %fd139, %fd138;
	mov.f64 	%fd376, %fd375;
	mov.u64 	%rd454, %rd453;
	@%p210 bra 	$L__BB11_113;
	setp.lt.s64 	%p211, %rd453, %rd90;
	min.s64 	%rd454, %rd453, %rd90;
	selp.f64 	%fd376, %fd375, %fd137, %p211;
$L__BB11_113:
	setp.lt.s32 	%p212, %r29, 193;
	mov.f64 	%fd377, %fd376;
	mov.u64 	%rd455, %rd454;
	@%p212 bra 	$L__BB11_117;
	ld.shared.f64 	%fd142, [_ZN6thrust24THRUST_300001_SM_1000_NS8cuda_cub4core6detail5shmemE+104];
	ld.shared.u64 	%rd93, [_ZN6thrust24THRUST_300001_SM_1000_NS8cuda_cub4core6detail5shmemE+112];
	abs.f64 	%fd143, %fd376;
	abs.f64 	%fd144, %fd142;
	setp.lt.f64 	%p213, %fd143, %fd144;
	mov.f64 	%fd377, %fd142;
	mov.u64 	%rd455, %rd93;
	@%p213 bra 	$L__BB11_117;
	setp.lt.f64 	%p214, %fd144, %fd143;
	mov.f64 	%fd377, %fd376;
	mov.u64 	%rd455, %rd454;
	@%p214 bra 	$L__BB11_117;
	setp.lt.s64 	%p215, %rd454, %rd93;
	min.s64 	%rd455, %rd454, %rd93;
	selp.f64 	%fd377, %fd376, %fd142, %p215;
$L__BB11_117:
	setp.lt.s32 	%p216, %r29, 225;
	mov.u64 	%rd508, %rd455;
	mov.f64 	%fd422, %fd377;
	@%p216 bra 	$L__BB11_232;
	ld.shared.f64 	%fd147, [_ZN6thrust24THRUST_300001_SM_1000_NS8cuda_cub4core6detail5shmemE+120];
	ld.shared.u64 	%rd96, [_ZN6thrust24THRUST_300001_SM_1000_NS8cuda_cub4core6detail5shmemE+128];
	abs.f64 	%fd148, %fd377;
	abs.f64 	%fd149, %fd147;
	setp.lt.f64 	%p217, %fd148, %fd149;
	mov.u64 	%rd508, %rd96;
	mov.f64 	%fd422, %fd147;
	@%p217 bra 	$L__BB11_232;
	setp.lt.f64 	%p218, %fd149, %fd148;
	mov.u64 	%rd508, %rd455;
	mov.f64 	%fd422, %fd377;
	@%p218 bra 	$L__BB11_232;
	setp.lt.s64 	%p219, %rd455, %rd96;
	min.s64 	%rd508, %rd455, %rd96;
	selp.f64 	%fd422, %fd377, %fd147, %p219;
	bra.uni 	$L__BB11_232;
$L__BB11_121:
	mov.u32 	%r16, %tid.x;
	cvt.u64.u32 	%rd98, %r16;
	mul.wide.u32 	%rd258, %r16, 16;
	add.s64 	%rd239, %rd236, %rd258;
	// begin inline asm
	ld.global.nc.u64 %rd238, [%rd239];
	// end inline asm
	add.s64 	%rd241, %rd239, 8;
	// begin inline asm
	ld.global.nc.u64 %rd240, [%rd241];
	// end inline asm
	mov.b64 	%fd151, %rd238;
	add.s64 	%rd243, %rd239, 4096;
	// begin inline asm
	ld.global.nc.u64 %rd242, [%rd243];
	// end inline asm
	add.s64 	%rd245, %rd239, 4104;
	// begin inline asm
	ld.global.nc.u64 %rd456, [%rd245];
	// end inline asm
	mov.b64 	%fd378, %rd242;
	add.s64 	%rd247, %rd239, 8192;
	// begin inline asm
	ld.global.nc.u64 %rd246, [%rd247];
	// end inline asm
	add.s64 	%rd249, %rd239, 8200;
	// begin inline asm
	ld.global.nc.u64 %rd457, [%rd249];
	// end inline asm
	mov.b64 	%fd379, %rd246;
	add.s64 	%rd251, %rd239, 12288;
	// begin inline asm
	ld.global.nc.u64 %rd250, [%rd251];
	// end inline asm
	add.s64 	%rd253, %rd239, 12296;
	// begin inline asm
	ld.global.nc.u64 %rd458, [%rd253];
	// end inline asm
	mov.b64 	%fd380, %rd250;
	add.s64 	%rd255, %rd239, 16384;
	// begin inline asm
	ld.global.nc.u64 %rd254, [%rd255];
	// end inline asm
	add.s64 	%rd257, %rd239, 16392;
	// begin inline asm
	ld.global.nc.u64 %rd495, [%rd257];
	// end inline asm
	mov.b64 	%fd409, %rd254;
	abs.f64 	%fd156, %fd151;
	abs.f64 	%fd157, %fd378;
	setp.lt.f64 	%p3, %fd156, %fd157;
	@%p3 bra 	$L__BB11_123;
	setp.lt.f64 	%p4, %fd157, %fd156;
	setp.lt.s64 	%p5, %rd240, %rd456;
	or.pred  	%p6, %p4, %p5;
	selp.b64 	%rd456, %rd240, %rd456, %p6;
	selp.f64 	%fd378, %fd151, %fd378, %p6;
$L__BB11_123:
	abs.f64 	%fd160, %fd378;
	abs.f64 	%fd161, %fd379;
	setp.lt.f64 	%p7, %fd160, %fd161;
	@%p7 bra 	$L__BB11_125;
	setp.lt.f64 	%p8, %fd161, %fd160;
	setp.lt.s64 	%p9, %rd456, %rd457;
	or.pred  	%p10, %p8, %p9;
	selp.b64 	%rd457, %rd456, %rd457, %p10;
	selp.f64 	%fd379, %fd378, %fd379, %p10;
$L__BB11_125:
	abs.f64 	%fd164, %fd379;
	abs.f64 	%fd165, %fd380;
	setp.lt.f64 	%p11, %fd164, %fd165;
	@%p11 bra 	$L__BB11_127;
	setp.lt.f64 	%p12, %fd165, %fd164;
	setp.lt.s64 	%p13, %rd457, %rd458;
	or.pred  	%p14, %p12, %p13;
	selp.b64 	%rd458, %rd457, %rd458, %p14;
	selp.f64 	%fd380, %fd379, %fd380, %p14;
$L__BB11_127:
	abs.f64 	%fd168, %fd380;
	abs.f64 	%fd169, %fd409;
	setp.lt.f64 	%p15, %fd168, %fd169;
	@%p15 bra 	$L__BB11_129;
	setp.lt.f64 	%p16, %fd169, %fd168;
	setp.lt.s64 	%p17, %rd458, %rd495;
	or.pred  	%p18, %p16, %p17;
	selp.b64 	%rd495, %rd458, %rd495, %p18;
	selp.f64 	%fd409, %fd380, %fd409, %p18;
$L__BB11_129:
	setp.lt.u32 	%p19, %r29, 2560;
	mov.b64 	%rd474, 1280;
	@%p19 bra 	$L__BB11_165;
	add.s64 	%rd262, %rd1, -2560;
	mul.hi.u64 	%rd263, %rd262, -3689348814741910323;
	shr.u64 	%rd112, %rd263, 10;
	setp.lt.u64 	%p20, %rd262, 1280;
	mov.b64 	%rd474, 1280;
	@%p20 bra 	$L__BB11_153;
	add.s64 	%rd265, %rd112, 1;
	and.b64  	%rd460, %rd265, 36028797018963966;
	shl.b64 	%rd266, %rd98, 4;
	add.s64 	%rd267, %rd266, %rd236;
	add.s64 	%rd461, %rd267, 57352;
	mov.b64 	%rd474, 1280;
$L__BB11_132:
	add.s64 	%rd269, %rd461, -36872;
	// begin inline asm
	ld.global.nc.u64 %rd268, [%rd269];
	// end inline asm
	add.s64 	%rd271, %rd461, -36864;
	// begin inline asm
	ld.global.nc.u64 %rd464, [%rd271];
	// end inline asm
	mov.b64 	%fd383, %rd268;
	add.s64 	%rd273, %rd461, -32776;
	// begin inline asm
	ld.global.nc.u64 %rd272, [%rd273];
	// end inline asm
	add.s64 	%rd275, %rd461, -32768;
	// begin inline asm
	ld.global.nc.u64 %rd465, [%rd275];
	// end inline asm
	mov.b64 	%fd384, %rd272;
	add.s64 	%rd277, %rd461, -28680;
	// begin inline asm
	ld.global.nc.u64 %rd276, [%rd277];
	// end inline asm
	add.s64 	%rd279, %rd461, -28672;
	// begin inline asm
	ld.global.nc.u64 %rd466, [%rd279];
	// end inline asm
	mov.b64 	%fd385, %rd276;
	add.s64 	%rd281, %rd461, -24584;
	// begin inline asm
	ld.global.nc.u64 %rd280, [%rd281];
	// end inline asm
	add.s64 	%rd283, %rd461, -24576;
	// begin inline asm
	ld.global.nc.u64 %rd467, [%rd283];
	// end inline asm
	mov.b64 	%fd386, %rd280;
	add.s64 	%rd285, %rd461, -20488;
	// begin inline asm
	ld.global.nc.u64 %rd284, [%rd285];
	// end inline asm
	add.s64 	%rd287, %rd461, -20480;
	// begin inline asm
	ld.global.nc.u64 %rd468, [%rd287];
	// end inline asm
	mov.b64 	%fd387, %rd284;
	abs.f64 	%fd178, %fd409;
	abs.f64 	%fd179, %fd383;
	setp.lt.f64 	%p21, %fd178, %fd179;
	@%p21 bra 	$L__BB11_134;
	setp.lt.f64 	%p22, %fd179, %fd178;
	setp.lt.s64 	%p23, %rd495, %rd464;
	or.pred  	%p24, %p22, %p23;
	selp.b64 	%rd464, %rd495, %rd464, %p24;
	selp.f64 	%fd383, %fd409, %fd383, %p24;
$L__BB11_134:
	abs.f64 	%fd182, %fd383;
	abs.f64 	%fd183, %fd384;
	setp.lt.f64 	%p25, %fd182, %fd183;
	@%p25 bra 	$L__BB11_136;
	setp.lt.f64 	%p26, %fd183, %fd182;
	setp.lt.s64 	%p27, %rd464, %rd465;
	or.pred  	%p28, %p26, %p27;
	selp.b64 	%rd465, %rd464, %rd465, %p28;
	selp.f64 	%fd384, %fd383, %fd384, %p28;
$L__BB11_136:
	abs.f64 	%fd186, %fd384;
	abs.f64 	%fd187, %fd385;
	setp.lt.f64 	%p29, %fd186, %fd187;
	@%p29 bra 	$L__BB11_138;
	setp.lt.f64 	%p30, %fd187, %fd186;
	setp.lt.s64 	%p31, %rd465, %rd466;
	or.pred  	%p32, %p30, %p31;
	selp.b64 	%rd466, %rd465, %rd466, %p32;
	selp.f64 	%fd385, %fd384, %fd385, %p32;
$L__BB11_138:
	abs.f64 	%fd190, %fd385;
	abs.f64 	%fd191, %fd386;
	setp.lt.f64 	%p33, %fd190, %fd191;
	@%p33 bra 	$L__BB11_140;
	setp.lt.f64 	%p34, %fd191, %fd190;
	setp.lt.s64 	%p35, %rd466, %rd467;
	or.pred  	%p36, %p34, %p35;
	selp.b64 	%rd467, %rd466, %rd467, %p36;
	selp.f64 	%fd386, %fd385, %fd386, %p36;
$L__BB11_140:
	abs.f64 	%fd194, %fd386;
	abs.f64 	%fd195, %fd387;
	setp.lt.f64 	%p37, %fd194, %fd195;
	@%p37 bra 	$L__BB11_142;
	setp.lt.f64 	%p38, %fd195, %fd194;
	setp.lt.s64 	%p39, %rd467, %rd468;
	or.pred  	%p40, %p38, %p39;
	selp.b64 	%rd468, %rd467, %rd468, %p40;
	selp.f64 	%fd387, %fd386, %fd387, %p40;
$L__BB11_142:
	add.s64 	%rd289, %rd461, -16392;
	// begin inline asm
	ld.global.nc.u64 %rd288, [%rd289];
	// end inline asm
	add.s64 	%rd291, %rd461, -16384;
	// begin inline asm
	ld.global.nc.u64 %rd469, [%rd291];
	// end inline asm
	mov.b64 	%fd388, %rd288;
	add.s64 	%rd293, %rd461, -12296;
	// begin inline asm
	ld.global.nc.u64 %rd292, [%rd293];
	// end inline asm
	add.s64 	%rd295, %rd461, -12288;
	// begin inline asm
	ld.global.nc.u64 %rd470, [%rd295];
	// end inline asm
	mov.b64 	%fd389, %rd292;
	add.s64 	%rd297, %rd461, -8200;
	// begin inline asm
	ld.global.nc.u64 %rd296, [%rd297];
	// end inline asm
	add.s64 	%rd299, %rd461, -8192;
	// begin inline asm
	ld.global.nc.u64 %rd471, [%rd299];
	// end inline asm
	mov.b64 	%fd390, %rd296;
	add.s64 	%rd301, %rd461, -4104;
	// begin inline asm
	ld.global.nc.u64 %rd300, [%rd301];
	// end inline asm
	add.s64 	%rd303, %rd461, -4096;
	// begin inline asm
	ld.global.nc.u64 %rd472, [%rd303];
	// end inline asm
	mov.b64 	%fd391, %rd300;
	add.s64 	%rd305, %rd461, -8;
	// begin inline asm
	ld.global.nc.u64 %rd304, [%rd305];
	// end inline asm
	// begin inline asm
	ld.global.nc.u64 %rd495, [%rd461];
	// end inline asm
	mov.b64 	%fd409, %rd304;
	abs.f64 	%fd203, %fd387;
	abs.f64 	%fd204, %fd388;
	setp.lt.f64 	%p41, %fd203, %fd204;
	@%p41 bra 	$L__BB11_144;
	setp.lt.f64 	%p42, %fd204, %fd203;
	setp.lt.s64 	%p43, %rd468, %rd469;
	or.pred  	%p44, %p42, %p43;
	selp.b64 	%rd469, %rd468, %rd469, %p44;
	selp.f64 	%fd388, %fd387, %fd388, %p44;
$L__BB11_144:
	abs.f64 	%fd207, %fd388;
	abs.f64 	%fd208, %fd389;
	setp.lt.f64 	%p45, %fd207, %fd208;
	@%p45 bra 	$L__BB11_146;
	setp.lt.f64 	%p46, %fd208, %fd207;
	setp.lt.s64 	%p47, %rd469, %rd470;
	or.pred  	%p48, %p46, %p47;
	selp.b64 	%rd470, %rd469, %rd470, %p48;
	selp.f64 	%fd389, %fd388, %fd389, %p48;
$L__BB11_146:
	abs.f64 	%fd211, %fd389;
	abs.f64 	%fd212, %fd390;
	setp.lt.f64 	%p49, %fd211, %fd212;
	@%p49 bra 	$L__BB11_148;
	setp.lt.f64 	%p50, %fd212, %fd211;
	setp.lt.s64 	%p51, %rd470, %rd471;
	or.pred  	%p52, %p50, %p51;
	selp.b64 	%rd471, %rd470, %rd471, %p52;
	selp.f64 	%fd390, %fd389, %fd390, %p52;
$L__BB11_148:
	abs.f64 	%fd215, %fd390;
	abs.f64 	%fd216, %fd391;
	setp.lt.f64 	%p53, %fd215, %fd216;
	@%p53 bra 	$L__BB11_150;
	setp.lt.f64 	%p54, %fd216, %fd215;
	setp.lt.s64 	%p55, %rd471, %rd472;
	or.pred  	%p56, %p54, %p55;
	selp.b64 	%rd472, %rd471, %rd472, %p56;
	selp.f64 	%fd391, %fd390, %fd391, %p56;
$L__BB11_150:
	abs.f64 	%fd219, %fd391;
	abs.f64 	%fd220, %fd409;
	setp.lt.f64 	%p57, %fd219, %fd220;
	@%p57 bra 	$L__BB11_152;
	setp.lt.f64 	%p58, %fd220, %fd219;
	setp.lt.s64 	%p59, %rd472, %rd495;
	or.pred  	%p60, %p58, %p59;
	selp.b64 	%rd495, %rd472, %rd495, %p60;
	selp.f64 	%fd409, %fd391, %fd409, %p60;
$L__BB11_152:
	add.s64 	%rd474, %rd474, 2560;
	add.s64 	%rd461, %rd461, 40960;
	add.s64 	%rd460, %rd460, -2;
	setp.ne.s64 	%p61, %rd460, 0;
	@%p61 bra 	$L__BB11_132;
$L__BB11_153:
	and.b64  	%rd308, %rd112, 1;
	setp.eq.b64 	%p62, %rd308, 1;
	@%p62 bra 	$L__BB11_165;
	shl.b64 	%rd329, %rd474, 4;
	mul.wide.u32 	%rd330, %r16, 16;
	add.s64 	%rd331, %rd236, %rd330;
	add.s64 	%rd310, %rd331, %rd329;
	// begin inline asm
	ld.global.nc.u64 %rd309, [%rd310];
	// end inline asm
	add.s64 	%rd312, %rd310, 8;
	// begin inline asm
	ld.global.nc.u64 %rd478, [%rd312];
	// end inline asm
	mov.b64 	%fd395, %rd309;
	add.s64 	%rd314, %rd310, 4096;
	// begin inline asm
	ld.global.nc.u64 %rd313, [%rd314];
	// end inline asm
	add.s64 	%rd316, %rd310, 4104;
	// begin inline asm
	ld.global.nc.u64 %rd479, [%rd316];
	// end inline asm
	mov.b64 	%fd396, %rd313;
	add.s64 	%rd318, %rd310, 8192;
	// begin inline asm
	ld.global.nc.u64 %rd317, [%rd318];
	// end inline asm
	add.s64 	%rd320, %rd310, 8200;
	// begin inline asm
	ld.global.nc.u64 %rd480, [%rd320];
	// end inline asm
	mov.b64 	%fd397, %rd317;
	add.s64 	%rd322, %rd310, 12288;
	// begin inline asm
	ld.global.nc.u64 %rd321, [%rd322];
	// end inline asm
	add.s64 	%rd324, %rd310, 12296;
	// begin inline asm
	ld.global.nc.u64 %rd481, [%rd324];
	// end inline asm
	mov.b64 	%fd398, %rd321;
	add.s64 	%rd326, %rd310, 16384;
	// begin inline asm
	ld.global.nc.u64 %rd325, [%rd326];
	// end inline asm
	add.s64 	%rd328, %rd310, 16392;
	// begin inline asm
	ld.global.nc.u64 %rd482, [%rd328];
	// end inline asm
	mov.b64 	%fd399, %rd325;
	abs.f64 	%fd230, %fd409;
	abs.f64 	%fd231, %fd395;
	setp.lt.f64 	%p63, %fd230, %fd231;
	@%p63 bra 	$L__BB11_156;
	setp.lt.f64 	%p64, %fd231, %fd230;
	setp.lt.s64 	%p65, %rd495, %rd478;
	or.pred  	%p66, %p64, %p65;
	selp.b64 	%rd478, %rd495, %rd478, %p66;
	selp.f64 	%fd395, %fd409, %fd395, %p66;
$L__BB11_156:
	abs.f64 	%fd234, %fd395;
	abs.f64 	%fd235, %fd396;
	setp.lt.f64 	%p67, %fd234, %fd235;
	@%p67 bra 	$L__BB11_158;
	setp.lt.f64 	%p68, %fd235, %fd234;
	setp.lt.s64 	%p69, %rd478, %rd479;
	or.pred  	%p70, %p68, %p69;
	selp.b64 	%rd479, %rd478, %rd479, %p70;
	selp.f64 	%fd396, %fd395, %fd396, %p70;
$L__BB11_158:
	abs.f64 	%fd238, %fd396;
	abs.f64 	%fd239, %fd397;
	setp.lt.f64 	%p71, %fd238, %fd239;
	@%p71 bra 	$L__BB11_160;
	setp.lt.f64 	%p72, %fd239, %fd238;
	setp.lt.s64 	%p73, %rd479, %rd480;
	or.pred  	%p74, %p72, %p73;
	selp.b64 	%rd480, %rd479, %rd480, %p74;
	selp.f64 	%fd397, %fd396, %fd397, %p74;
$L__BB11_160:
	abs.f64 	%fd242, %fd397;
	abs.f64 	%fd243, %fd398;
	setp.lt.f64 	%p75, %fd242, %fd243;
	@%p75 bra 	$L__BB11_162;
	setp.lt.f64 	%p76, %fd243, %fd242;
	setp.lt.s64 	%p77, %rd480, %rd481;
	or.pred  	%p78, %p76, %p77;
	selp.b64 	%rd481, %rd480, %rd481, %p78;
	selp.f64 	%fd398, %fd397, %fd398, %p78;
$L__BB11_162:
	abs.f64 	%fd246, %fd398;
	abs.f64 	%fd247, %fd399;
	setp.lt.f64 	%p79, %fd246, %fd247;
	@%p79 bra 	$L__BB11_164;
	setp.lt.f64 	%p80, %fd247, %fd246;
	setp.lt.s64 	%p81, %rd481, %rd482;
	or.pred  	%p82, %p80, %p81;
	selp.b64 	%rd482, %rd481, %rd482, %p82;
	selp.f64 	%fd399, %fd398, %fd399, %p82;
$L__BB11_164:
	add.s64 	%rd474, %rd474, 1280;
	mov.u64 	%rd495, %rd482;
	mov.f64 	%fd409, %fd399;
$L__BB11_165:
	cvt.s64.s32 	%rd332, %r29;
	setp.ge.s64 	%p83, %rd474, %rd332;
	@%p83 bra 	$L__BB11_188;
	cvt.u32.u64 	%r17, %rd474;
	sub.s32 	%r18, %r29, %r17;
	setp.ge.s32 	%p84, %r16, %r18;
	@%p84 bra 	$L__BB11_188;
	not.b32 	%r30, %r16;
	add.s32 	%r31, %r29, %r30;
	sub.s32 	%r19, %r31, %r17;
	and.b32  	%r32, %r19, 768;
	setp.eq.s32 	%p85, %r32, 768;
	mov.u32 	%r372, %r16;
	@%p85 bra 	$L__BB11_173;
	cvt.u64.u32 	%rd334, %r16;
	add.s64 	%rd335, %rd474, %rd334;
	shl.b64 	%rd336, %rd335, 4;
	add.s64 	%rd485, %rd236, %rd336;
	shr.u32 	%r33, %r19, 8;
	add.s32 	%r34, %r33, 1;
	and.b32  	%r35, %r34, 3;
	neg.s32 	%r370, %r35;
	mov.u32 	%r372, %r16;
$L__BB11_169:
	.pragma "nounroll";
	mov.u64 	%rd176, %rd495;
	mov.f64 	%fd251, %fd409;
	// begin inline asm
	ld.global.nc.u64 %rd337, [%rd485];
	// end inline asm
	add.s64 	%rd340, %rd485, 8;
	// begin inline asm
	ld.global.nc.u64 %rd339, [%rd340];
	// end inline asm
	mov.b64 	%fd252, %rd337;
	abs.f64 	%fd253, %fd251;
	abs.f64 	%fd254, %fd252;
	setp.lt.f64 	%p86, %fd253, %fd254;
	mov.f64 	%fd409, %fd252;
	mov.u64 	%rd495, %rd339;
	@%p86 bra 	$L__BB11_172;
	setp.lt.f64 	%p87, %fd254, %fd253;
	mov.f64 	%fd409, %fd251;
	mov.u64 	%rd495, %rd176;
	@%p87 bra 	$L__BB11_172;
	setp.lt.s64 	%p88, %rd176, %rd339;
	selp.f64 	%fd409, %fd251, %fd252, %p88;
	min.s64 	%rd495, %rd176, %rd339;
$L__BB11_172:
	add.s32 	%r372, %r372, 256;
	add.s64 	%rd485, %rd485, 4096;
	add.s32 	%r370, %r370, 1;
	setp.ne.s32 	%p89, %r370, 0;
	@%p89 bra 	$L__BB11_169;
$L__BB11_173:
	setp.lt.u32 	%p90, %r19, 768;
	@%p90 bra 	$L__BB11_188;
	cvt.u64.u32 	%rd341, %r372;
	add.s64 	%rd342, %rd474, %rd341;
	shl.b64 	%rd343, %rd342, 4;
	add.s64 	%rd344, %rd343, %rd236;
	add.s64 	%rd490, %rd344, 12296;
$L__BB11_175:
	add.s64 	%rd346, %rd490, -12296;
	// begin inline asm
	ld.global.nc.u64 %rd345, [%rd346];
	// end inline asm
	add.s64 	%rd348, %rd490, -12288;
	// begin inline asm
	ld.global.nc.u64 %rd347, [%rd348];
	// end inline asm
	mov.b64 	%fd260, %rd345;
	abs.f64 	%fd261, %fd409;
	abs.f64 	%fd262, %fd260;
	setp.lt.f64 	%p91, %fd261, %fd262;
	mov.f64 	%fd406, %fd260;
	mov.u64 	%rd492, %rd347;
	@%p91 bra 	$L__BB11_178;
	setp.lt.f64 	%p92, %fd262, %fd261;
	mov.f64 	%fd406, %fd409;
	mov.u64 	%rd492, %rd495;
	@%p92 bra 	$L__BB11_178;
	setp.lt.s64 	%p93, %rd495, %rd347;
	selp.f64 	%fd406, %fd409, %fd260, %p93;
	min.s64 	%rd492, %rd495, %rd347;
$L__BB11_178:
	add.s64 	%rd350, %rd490, -8200;
	// begin inline asm
	ld.global.nc.u64 %rd349, [%rd350];
	// end inline asm
	add.s64 	%rd352, %rd490, -8192;
	// begin inline asm
	ld.global.nc.u64 %rd351, [%rd352];
	// end inline asm
	mov.b64 	%fd265, %rd349;
	abs.f64 	%fd266, %fd406;
	abs.f64 	%fd267, %fd265;
	setp.lt.f64 	%p94, %fd266, %fd267;
	mov.f64 	%fd407, %fd265;
	mov.u64 	%rd493, %rd351;
	@%p94 bra 	$L__BB11_181;
	setp.lt.f64 	%p95, %fd267, %fd266;
	mov.f64 	%fd407, %fd406;
	mov.u64 	%rd493, %rd492;
	@%p95 bra 	$L__BB11_181;
	setp.lt.s64 	%p96, %rd492, %rd351;
	selp.f64 	%fd407, %fd406, %fd265, %p96;
	min.s64 	%rd493, %rd492, %rd351;
$L__BB11_181:
	add.s64 	%rd354, %rd490, -4104;
	// begin inline asm
	ld.global.nc.u64 %rd353, [%rd354];
	// end inline asm
	add.s64 	%rd356, %rd490, -4096;
	// begin inline asm
	ld.global.nc.u64 %rd355, [%rd356];
	// end inline asm
	mov.b64 	%fd270, %rd353;
	abs.f64 	%fd271, %fd407;
	abs.f64 	%fd272, %fd270;
	setp.lt.f64 	%p97, %fd271, %fd272;
	mov.f64 	%fd408, %fd270;
	mov.u64 	%rd494, %rd355;
	@%p97 bra 	$L__BB11_184;
	setp.lt.f64 	%p98, %fd272, %fd271;
	mov.f64 	%fd408, %fd407;
	mov.u64 	%rd494, %rd493;
	@%p98 bra 	$L__BB11_184;
	setp.lt.s64 	%p99, %rd493, %rd355;
	selp.f64 	%fd408, %fd407, %fd270, %p99;
	min.s64 	%rd494, %rd493, %rd355;
$L__BB11_184:
	add.s64 	%rd358, %rd490, -8;
	// begin inline asm
	ld.global.nc.u64 %rd357, [%rd358];
	// end inline asm
	// begin inline asm
	ld.global.nc.u64 %rd359, [%rd490];
	// end inline asm
	mov.b64 	%fd275, %rd357;
	abs.f64 	%fd276, %fd408;
	abs.f64 	%fd277, %fd275;
	setp.lt.f64 	%p100, %fd276, %fd277;
	mov.f64 	%fd409, %fd275;
	mov.u64 	%rd495, %rd359;
	@%p100 bra 	$L__BB11_187;
	setp.lt.f64 	%p101, %fd277, %fd276;
	mov.f64 	%fd409, %fd408;
	mov.u64 	%rd495, %rd494;
	@%p101 bra 	$L__BB11_187;
	setp.lt.s64 	%p102, %rd494, %rd359;
	selp.f64 	%fd409, %fd408, %fd275, %p102;
	min.s64 	%rd495, %rd494, %rd359;
$L__BB11_187:
	add.s32 	%r372, %r372, 1024;
	add.s64 	%rd490, %rd490, 16384;
	setp.lt.s32 	%p103, %r372, %r18;
	@%p103 bra 	$L__BB11_175;
$L__BB11_188:
	// begin inline asm
	mov.u32 %r36, %laneid;
	// end inline asm
	mov.b64 	%rd361, %fd409;
	mov.b64 	{%r38, %r43}, %rd361;
	mov.b32 	%r54, 1;
	mov.b32 	%r55, 31;
	mov.b32 	%r56, -1;
	// begin inline asm
	shfl.sync.down.b32 %r37, %r38, %r54, %r55, %r56;
	// end inline asm
	// begin inline asm
	shfl.sync.down.b32 %r42, %r43, %r54, %r55, %r56;
	// end inline asm
	mov.b64 	%rd362, {%r37, %r42};
	mov.b64 	%fd281, %rd362;
	mov.b64 	{%r48, %r53}, %rd495;
	// begin inline asm
	shfl.sync.down.b32 %r47, %r48, %r54, %r55, %r56;
	// end inline asm
	// begin inline asm
	shfl.sync.down.b32 %r52, %r53, %r54, %r55, %r56;
	// end inline asm
	mov.b64 	%rd200, {%r47, %r52};
	setp.gt.s32 	%p104, %r36, 30;
	mov.f64 	%fd411, %fd409;
	mov.u64 	%rd497, %rd495;
	@%p104 bra 	$L__BB11_192;
	abs.f64 	%fd282, %fd409;
	abs.f64 	%fd283, %fd281;
	setp.lt.f64 	%p105, %fd282, %fd283;
	mov.f64 	%fd411, %fd281;
	mov.u64 	%rd497, %rd200;
	@%p105 bra 	$L__BB11_192;
	setp.lt.f64 	%p106, %fd283, %fd282;
	mov.f64 	%fd411, %fd409;
	mov.u64 	%rd497, %rd495;
	@%p106 bra 	$L__BB11_192;
	setp.lt.s64 	%p107, %rd495, %rd200;
	selp.f64 	%fd411, %fd409, %fd281, %p107;
	min.s64 	%rd497, %rd495, %rd200;
$L__BB11_192:
	mov.b64 	%rd363, %fd411;
	mov.b64 	{%r58, %r63}, %rd363;
	mov.b32 	%r74, 2;
	mov.b32 	%r75, 31;
	mov.b32 	%r76, -1;
	// begin inline asm
	shfl.sync.down.b32 %r57, %r58, %r74, %r75, %r76;
	// end inline asm
	// begin inline asm
	shfl.sync.down.b32 %r62, %r63, %r74, %r75, %r76;
	// end inline asm
	mov.b64 	%rd364, {%r57, %r62};
	mov.b64 	%fd286, %rd364;
	mov.b64 	{%r68, %r73}, %rd497;
	// begin inline asm
	shfl.sync.down.b32 %r67, %r68, %r74, %r75, %r76;
	// end inline asm
	// begin inline asm
	shfl.sync.down.b32 %r72, %r73, %r74, %r75, %r76;
	// end inline asm
	mov.b64 	%rd203, {%r67, %r72};
	setp.gt.s32 	%p108, %r36, 29;
	mov.f64 	%fd412, %fd411;
	mov.u64 	%rd498, %rd497;
	@%p108 bra 	$L__BB11_196;
	abs.f64 	%fd287, %fd411;
	abs.f64 	%fd288, %fd286;
	setp.lt.f64 	%p109, %fd287, %fd288;
	mov.f64 	%fd412, %fd286;
	mov.u64 	%rd498, %rd203;
	@%p109 bra 	$L__BB11_196;
	setp.lt.f64 	%p110, %fd288, %fd287;
	mov.f64 	%fd412, %fd411;
	mov.u64 	%rd498, %rd497;
	@%p110 bra 	$L__BB11_196;
	setp.lt.s64 	%p111, %rd497, %rd203;
	selp.f64 	%fd412, %fd411, %fd286, %p111;
	min.s64 	%rd498, %rd497, %rd203;
$L__BB11_196:
	mov.b64 	%rd365, %fd412;
	mov.b64 	{%r78, %r83}, %rd365;
	mov.b32 	%r94, 4;
	mov.b32 	%r95, 31;
	mov.b32 	%r96, -1;
	// begin inline asm
	shfl.sync.down.b32 %r77, %r78, %r94, %r95, %r96;
	// end inline asm
	// begin inline asm
	shfl.sync.down.b32 %r82, %r83, %r94, %r95, %r96;
	// end inline asm
	mov.b64 	%rd366, {%r77, %r82};
	mov.b64 	%fd291, %rd366;
	mov.b64 	{%r88, %r93}, %rd498;
	// begin inline asm
	shfl.sync.down.b32 %r87, %r88, %r94, %r95, %r96;
	// end inline asm
	// begin inline asm
	shfl.sync.down.b32 %r92, %r93, %r94, %r95, %r96;
	// end inline asm
	mov.b64 	%rd206, {%r87, %r92};
	setp.gt.s32 	%p112, %r36, 27;
	mov.f64 	%fd413, %fd412;
	mov.u64 	%rd499, %rd498;
	@%p112 bra 	$L__BB11_200;
	abs.f64 	%fd292, %fd412;
	abs.f64 	%fd293, %fd291;
	setp.lt.f64 	%p113, %fd292, %fd293;
	mov.f64 	%fd413, %fd291;
	mov.u64 	%rd499, %rd206;
	@%p113 bra 	$L__BB11_200;
	setp.lt.f64 	%p114, %fd293, %fd292;
	mov.f64 	%fd413, %fd412;
	mov.u64 	%rd499, %rd498;
	@%p114 bra 	$L__BB11_200;
	setp.lt.s64 	%p115, %rd498, %rd206;
	selp.f64 	%fd413, %fd412, %fd291, %p115;
	min.s64 	%rd499, %rd498, %rd206;
$L__BB11_200:
	mov.b64 	%rd367, %fd413;
	mov.b64 	{%r98, %r103}, %rd367;
	mov.b32 	%r114, 8;
	mov.b32 	%r115, 31;
	mov.b32 	%r116, -1;
	// begin inline asm
	shfl.sync.down.b32 %r97, %r98, %r114, %r115, %r116;
	// end inline asm
	// begin inline asm
	shfl.sync.down.b32 %r102, %r103, %r114, %r115, %r116;
	// end inline asm
	mov.b64 	%rd368, {%r97, %r102};
	mov.b64 	%fd296, %rd368;
	mov.b64 	{%r108, %r113}, %rd499;
	// begin inline asm
	shfl.sync.down.b32 %r107, %r108, %r114, %r115, %r116;
	// end inline asm
	// begin inline asm
	shfl.sync.down.b32 %r112, %r113, %r114, %r115, %r116;
	// end inline asm
	mov.b64 	%rd209, {%r107, %r112};
	setp.gt.s32 	%p116, %r36, 23;
	mov.f64 	%fd414, %fd413;
	mov.u64 	%rd500, %rd499;
	@%p116 bra 	$L__BB11_204;
	abs.f64 	%fd297, %fd413;
	abs.f64 	%fd298, %fd296;
	setp.lt.f64 	%p117, %fd297, %fd298;
	mov.f64 	%fd414, %fd296;
	mov.u64 	%rd500, %rd209;
	@%p117 bra 	$L__BB11_204;
	setp.lt.f64 	%p118, %fd298, %fd297;
	mov.f64 	%fd414, %fd413;
	mov.u64 	%rd500, %rd499;
	@%p118 bra 	$L__BB11_204;
	setp.lt.s64 	%p119, %rd499, %rd209;
	selp.f64 	%fd414, %fd413, %fd296, %p119;
	min.s64 	%rd500, %rd499, %rd209;
$L__BB11_204:
	mov.b64 	%rd369, %fd414;
	mov.b64 	{%r118, %r123}, %rd369;
	mov.b32 	%r134, 16;
	mov.b32 	%r135, 31;
	mov.b32 	%r136, -1;
	// begin inline asm
	shfl.sync.down.b32 %r117, %r118, %r134, %r135, %r136;
	// end inline asm
	// begin inline asm
	shfl.sync.down.b32 %r122, %r123, %r134, %r135, %r136;
	// end inline asm
	mov.b64 	%rd370, {%r117, %r122};
	mov.b64 	%fd301, %rd370;
	mov.b64 	{%r128, %r133}, %rd500;
	// begin inline asm
	shfl.sync.down.b32 %r127, %r128, %r134, %r135, %r136;
	// end inline asm
	// begin inline asm
	shfl.sync.down.b32 %r132, %r133, %r134, %r135, %r136;
	// end inline asm
	mov.b64 	%rd212, {%r127, %r132};
	setp.gt.s32 	%p120, %r36, 15;
	mov.f64 	%fd422, %fd414;
	mov.u64 	%rd508, %rd500;
	@%p120 bra 	$L__BB11_208;
	abs.f64 	%fd302, %fd414;
	abs.f64 	%fd303, %fd301;
	setp.lt.f64 	%p121, %fd302, %fd303;
	mov.f64 	%fd422, %fd301;
	mov.u64 	%rd508, %rd212;
	@%p121 bra 	$L__BB11_208;
	setp.lt.f64 	%p122, %fd303, %fd302;
	mov.f64 	%fd422, %fd414;
	mov.u64 	%rd508, %rd500;
	@%p122 bra 	$L__BB11_208;
	setp.lt.s64 	%p123, %rd500, %rd212;
	selp.f64 	%fd422, %fd414, %fd301, %p123;
	min.s64 	%rd508, %rd500, %rd212;
$L__BB11_208:
	setp.ne.s32 	%p124, %r36, 0;
	@%p124 bra 	$L__BB11_210;
	shr.u32 	%r137, %r16, 1;
	and.b32  	%r138, %r137, 496;
	mov.u32 	%r139, _ZN6thrust24THRUST_300001_SM_1000_NS8cuda_cub4core6detail5shmemE;
	add.s32 	%r140, %r139, %r138;
	st.shared.f64 	[%r140+8], %fd422;
	st.shared.u64 	[%r140+16], %rd508;
$L__BB11_210:
	bar.sync 	0;
	setp.ne.s32 	%p125, %r16, 0;
	@%p125 bra 	$L__BB11_232;
	ld.shared.f64 	%fd306, [_ZN6thrust24THRUST_300001_SM_1000_NS8cuda_cub4core6detail5shmemE+24];
	ld.shared.u64 	%rd215, [_ZN6thrust24THRUST_300001_SM_1000_NS8cuda_cub4core6detail5shmemE+32];
	abs.f64 	%fd307, %fd422;
	abs.f64 	%fd308, %fd306;
	setp.lt.f64 	%p126, %fd307, %fd308;
	mov.f64 	%fd416, %fd306;
	mov.u64 	%rd502, %rd215;
	@%p126 bra 	$L__BB11_214;
	setp.lt.f64 	%p127, %fd308, %fd307;
	mov.f64 	%fd416, %fd422;
	mov.u64 	%rd502, %rd508;
	@%p127 bra 	$L__BB11_214;
	setp.lt.s64 	%p128, %rd508, %rd215;
	selp.f64 	%fd416, %fd422, %fd306, %p128;
	min.s64 	%rd502, %rd508, %rd215;
$L__BB11_214:
	ld.shared.f64 	%fd311, [_ZN6thrust24THRUST_300001_SM_1000_NS8cuda_cub4core6detail5shmemE+40];
	ld.shared.u64 	%rd218, [_ZN6thrust24THRUST_300001_SM_1000_NS8cuda_cub4core6detail5shmemE+48];
	abs.f64 	%fd312, %fd416;
	abs.f64 	%fd313, %fd311;
	setp.lt.f64 	%p129, %fd312, %fd313;
	mov.f64 	%fd417, %fd311;
	mov.u64 	%rd503, %rd218;
	@%p129 bra 	$L__BB11_217;
	setp.lt.f64 	%p130, %fd313, %fd312;
	mov.f64 	%fd417, %fd416;
	mov.u64 	%rd503, %rd502;
	@%p130 bra 	$L__BB11_217;
	setp.lt.s64 	%p131, %rd502, %rd218;
	selp.f64 	%fd417, %fd416, %fd311, %p131;
	min.s64 	%rd503, %rd502, %rd218;
$L__BB11_217:
	ld.shared.f64 	%fd316, [_ZN6thrust24THRUST_300001_SM_1000_NS8cuda_cub4core6detail5shmemE+56];
	ld.shared.u64 	%rd221, [_ZN6thrust24THRUST_300001_SM_1000_NS8cuda_cub4core6detail5shmemE+64];
	abs.f64 	%fd317, %fd417;
	abs.f64 	%fd318, %fd316;
	setp.lt.f64 	%p132, %fd317, %fd318;
	mov.f64 	%fd418, %fd316;
	mov.u64 	%rd504, %rd221;
	@%p132 bra 	$L__BB11_220;
	setp.lt.f64 	%p133, %fd318, %fd317;
	mov.f64 	%fd418, %fd417;
	mov.u64 	%rd504, %rd503;
	@%p133 bra 	$L__BB11_220;
	setp.lt.s64 	%p134, %rd503, %rd221;
	selp.f64 	%fd418, %fd417, %fd316, %p134;
	min.s64 	%rd504, %rd503, %rd221;
$L__BB11_220:
	ld.shared.f64 	%fd321, [_ZN6thrust24THRUST_300001_SM_1000_NS8cuda_cub4core6detail5shmemE+72];
	ld.shared.u64 	%rd224, [_ZN6thrust24THRUST_300001_SM_1000_NS8cuda_cub4core6detail5shmemE+80];
	abs.f64 	%fd322, %fd418;
	abs.f64 	%fd323, %fd321;
	setp.lt.f64 	%p135, %fd322, %fd323;
	mov.f64 	%fd419, %fd321;
	mov.u64 	%rd505, %rd224;
	@%p135 bra 	$L__BB11_223;
	setp.lt.f64 	%p136, %fd323, %fd322;
	mov.f64 	%fd419, %fd418;
	mov.u64 	%rd505, %rd504;
	@%p136 bra 	$L__BB11_223;
	setp.lt.s64 	%p137, %rd504, %rd224;
	selp.f64 	%fd419, %fd418, %fd321, %p137;
	min.s64 	%rd505, %rd504, %rd224;
$L__BB11_223:
	ld.shared.f64 	%fd326, [_ZN6thrust24THRUST_300001_SM_1000_NS8cuda_cub4core6detail5shmemE+88];
	ld.shared.u64 	%rd227, [_ZN6thrust24THRUST_300001_SM_1000_NS8cuda_cub4core6detail5shmemE+96];
	abs.f64 	%fd327, %fd419;
	abs.f64 	%fd328, %fd326;
	setp.lt.f64 	%p138, %fd327, %fd328;
	mov.f64 	%fd420, %fd326;
	mov.u64 	%rd506, %rd227;
	@%p138 bra 	$L__BB11_226;
	setp.lt.f64 	%p139, %fd328, %fd327;
	mov.f64 	%fd420, %fd419;
	mov.u64 	%rd506, %rd505;
	@%p139 bra 	$L__BB11_226;
	setp.lt.s64 	%p140, %rd505, %rd227;
	selp.f64 	%fd420, %fd419, %fd326, %p140;
	min.s64 	%rd506, %rd505, %rd227;
$L__BB11_226:
	ld.shared.f64 	%fd331, [_ZN6thrust24THRUST_300001_SM_1000_NS8cuda_cub4core6detail5shmemE+104];
	ld.shared.u64 	%rd230, [_ZN6thrust24THRUST_300001_SM_1000_NS8cuda_cub4core6detail5shmemE+112];
	abs.f64 	%fd332, %fd420;
	abs.f64 	%fd333, %fd331;
	setp.lt.f64 	%p141, %fd332, %fd333;
	mov.f64 	%fd421, %fd331;
	mov.u64 	%rd507, %rd230;
	@%p141 bra 	$L__BB11_229;
	setp.lt.f64 	%p142, %fd333, %fd332;
	mov.f64 	%fd421, %fd420;
	mov.u64 	%rd507, %rd506;
	@%p142 bra 	$L__BB11_229;
	setp.lt.s64 	%p143, %rd506, %rd230;
	selp.f64 	%fd421, %fd420, %fd331, %p143;
	min.s64 	%rd507, %rd506, %rd230;
$L__BB11_229:
	ld.shared.f64 	%fd336, [_ZN6thrust24THRUST_300001_SM_1000_NS8cuda_cub4core6detail5shmemE+120];
	ld.shared.u64 	%rd233, [_ZN6thrust24THRUST_300001_SM_1000_NS8cuda_cub4core6detail5shmemE+128];
	abs.f64 	%fd337, %fd421;
	abs.f64 	%fd338, %fd336;
	setp.lt.f64 	%p144, %fd337, %fd338;
	mov.u64 	%rd508, %rd233;
	mov.f64 	%fd422, %fd336;
	@%p144 bra 	$L__BB11_232;
	setp.lt.f64 	%p145, %fd338, %fd337;
	mov.u64 	%rd508, %rd507;
	mov.f64 	%fd422, %fd421;
	@%p145 bra 	$L__BB11_232;
	setp.lt.s64 	%p146, %rd507, %rd233;
	selp.f64 	%fd422, %fd421, %fd336, %p146;
	min.s64 	%rd508, %rd507, %rd233;
$L__BB11_232:
	mov.u32 	%r364, %tid.x;
	setp.ne.s32 	%p263, %r364, 0;
	@%p263 bra 	$L__BB11_234;
	ld.param.u64 	%rd421, [_ZN6thrust24THRUST_300001_SM_1000_NS8cuda_cub4core6detail13_kernel_agentINS1_8__reduce11ReduceAgentIPN4cuda3std3__45tupleIJdlEEESC_SB_lNS1_9__extrema9arg_max_fIdl10comparatorEEEEJSC_SC_iSG_EEEvDpT0__param_1];
	cvta.to.global.u64 	%rd420, %rd421;
	st.global.f64 	[%rd420], %fd422;
	st.global.u64 	[%rd420+8], %rd508;
$L__BB11_234:
	ret;

}
	// .globl	_ZN3cub18CUB_300001_SM_10006detail11EmptyKernelIvEEvv
.visible .entry _ZN3cub18CUB_300001_SM_10006detail11EmptyKernelIvEEvv()
{


	ret;

}


// ===== COMPILED SASS (sm_100) =====

	.target	sm_100

	.elftype	@"ET_EXEC"


//--------------------- .note.nv.tkinfo           --------------------------
	.section	.note.nv.tkinfo,"",@"SHT_NOTE"
	.sectionflags	@"SHF_NOTE_NV_TKINFO"
	.tkinfo
        /*0018*/ 	.word	0x00000002
        /*0030*/ 	.string	""
        /*0030*/ 	.string	"ptxas"
        /*0030*/ 	.string	"Cuda compilation tools, release 13.0, V13.0.88"
        /*0030*/ 	.string	"Build cuda_13.0.r13.0/compiler.36424714_0"
        /*0030*/ 	.string	"-arch sm_100 -m 64 "



//--------------------- .note.nv.cuinfo           --------------------------
	.section	.note.nv.cuinfo,"",@"SHT_NOTE"
	.sectionflags	@"SHF_NOTE_NV_CUINFO"
        /*0018*/ 	.short	0x0002
        /*001a*/ 	.short	0x0064
        /*001c*/ 	.short	0x0082
	.zero		2


//--------------------- .nv.info                  --------------------------
	.section	.nv.info,"",@"SHT_CUDA_INFO"
	.align	4


	//----- nvinfo : EIATTR_REGCOUNT
	.align		4
        /*0000*/ 	.byte	0x04, 0x2f
        /*0002*/ 	.short	(.L_46 - .L_45)
	.align		4
.L_45:
        /*0004*/ 	.word	index@(_Z11swap_kernelPdiii)
        /*0008*/ 	.word	0x0000001c


	//----- nvinfo : EIATTR_FRAME_SIZE
	.align		4
.L_46:
        /*000c*/ 	.byte	0x04, 0x11
        /*000e*/ 	.short	(.L_48 - .L_47)
	.align		4
.L_47:
        /*0010*/ 	.word	index@(_Z11swap_kernelPdiii)
        /*0014*/ 	.word	0x00000000


	//----- nvinfo : EIATTR_REGCOUNT
	.align		4
.L_48:
        /*0018*/ 	.byte	0x04, 0x2f
        /*001a*/ 	.short	(.L_50 - .L_49)
	.align		4
.L_49:
        /*001c*/ 	.word	index@(_Z25nullification_down_kernelPdii)
        /*0020*/ 	.word	0x00000024


	//----- nvinfo : EIATTR_FRAME_SIZE
	.align		4
.L_50:
        /*0024*/ 	.byte	0x04, 0x11
        /*0026*/ 	.short	(.L_52 - .L_51)
	.align		4
.L_51:
        /*0028*/ 	.word	index@($__internal_2_$__cuda_sm20_div_rn_f64_full)
        /*002c*/ 	.word	0x00000000


	//----- nvinfo : EIATTR_FRAME_SIZE
	.align		4
.L_52:
        /*0030*/ 	.byte	0x04, 0x11
        /*0032*/ 	.short	(.L_54 - .L_53)
	.align		4
.L_53:
        /*0034*/ 	.word	index@(_Z25nullification_down_kernelPdii)
        /*0038*/ 	.word	0x00000000


	//----- nvinfo : EIATTR_REGCOUNT
	.align		4
.L_54:
        /*003c*/ 	.byte	0x04, 0x2f
        /*003e*/ 	.short	(.L_56 - .L_55)
	.align		4
.L_55:
        /*0040*/ 	.word	index@(_Z23nullification_up_kernelPdii)
        /*0044*/ 	.word	0x00000025


	//----- nvinfo : EIATTR_FRAME_SIZE
	.align		4
.L_56:
        /*0048*/ 	.byte	0x04, 0x11
        /*004a*/ 	.short	(.L_58 - .L_57)
	.align		4
.L_57:
        /*004c*/ 	.word	index@($__internal_1_$__cuda_sm20_div_rn_f64_full)
        /*0050*/ 	.word	0x00000000


	//----- nvinfo : EIATTR_FRAME_SIZE
	.align		4
.L_58:
        /*0054*/ 	.byte	0x04, 0x11
        /*0056*/ 	.short	(.L_60 - .L_59)
	.align		4
.L_59:
        /*0058*/ 	.word	index@(_Z23nullification_up_kernelPdii)
        /*005c*/ 	.word	0x00000000


	//----- nvinfo : EIATTR_REGCOUNT
	.align		4
.L_60:
        /*0060*/ 	.byte	0x04, 0x2f
        /*0062*/ 	.short	(.L_62 - .L_61)
	.align		4
.L_61:
        /*0064*/ 	.word	index@(_Z25divide_by_diagonal_kernelPdi)
        /*0068*/ 	.word	0x00000026


	//----- nvinfo : EIATTR_FRAME_SIZE
	.align		4
.L_62:
        /*006c*/ 	.byte	0x04, 0x11
        /*006e*/ 	.short	(.L_64 - .L_63)
	.align		4
.L_63:
        /*0070*/ 	.word	index@($__internal_0_$__cuda_sm20_div_rn_f64_full)
        /*0074*/ 	.word	0x00000000


	//----- nvinfo : EIATTR_FRAME_SIZE
	.align		4
.L_64:
        /*0078*/ 	.byte	0x04, 0x11
        /*007a*/ 	.short	(.L_66 - .L_65)
	.align		4
.L_65:
        /*007c*/ 	.word	index@(_Z25divide_by_diagonal_kernelPdi)
        /*0080*/ 	.word	0x00000000


	//----- nvinfo : EIATTR_REGCOUNT
	.align		4
.L_66:
        /*0084*/ 	.byte	0x04, 0x2f
        /*0086*/ 	.short	(.L_68 - .L_67)
	.align		4
.L_67:
        /*0088*/ 	.word	index@(_ZN6thrust24THRUST_300001_SM_1000_NS8cuda_cub4core6detail13_kernel_agentINS1_8__reduce11ReduceAgentINS0_12zip_iteratorIN4cuda3std3__45tupleIJNS0_10device_ptrIdEENS0_17counting_iteratorIlNS0_11use_defaultESF_SF_EEEEEEEPNSB_IJdlEEESJ_iNS1_9__extrema9arg_max_fIdl10comparatorEEEEJSI_SK_iSO_EEEvDpT0_)
        /*008c*/ 	.word	0x00000020


	//----- nvinfo : EIATTR_FRAME_SIZE
	.align		4
.L_68:
        /*0090*/ 	.byte	0x04, 0x11
        /*0092*/ 	.short	(.L_70 - .L_69)
	.align		4
.L_69:
        /*0094*/ 	.word	index@(_ZN6thrust24THRUST_300001_SM_1000_NS8cuda_cub4core6detail13_kernel_agentINS1_8__reduce11ReduceAgentINS0_12zip_iteratorIN4cuda3std3__45tupleIJNS0_10device_ptrIdEENS0_17counting_iteratorIlNS0_11use_defaultESF_SF_EEEEEEEPNSB_IJdlEEESJ_iNS1_9__extrema9arg_max_fIdl10comparatorEEEEJSI_SK_iSO_EEEvDpT0_)
        /*0098*/ 	.word	0x00000000


	//----- nvinfo : EIATTR_REGCOUNT
	.align		4
.L_70:
        /*009c*/ 	.byte	0x04, 0x2f
        /*009e*/ 	.short	(.L_72 - .L_71)
	.align		4
.L_71:
        /*00a0*/ 	.word	index@(_ZN6thrust24THRUST_300001_SM_1000_NS8cuda_cub4core6detail13_kernel_agentINS1_8__reduce11ReduceAgentINS0_12zip_iteratorIN4cuda3std3__45tupleIJNS0_10device_ptrIdEENS0_17counting_iteratorIlNS0_11use_defaultESF_SF_EEEEEEEPNSB_IJdlEEESJ_iNS1_9__extrema9arg_max_fIdl10comparatorEEEEJSI_SK_iN3cub18CUB_300001_SM_100013GridEvenShareIiEENSR_9GridQueueIjEESO_EEEvDpT0_)
        /*00a4*/ 	.word	0x00000028


	//----- nvinfo : EIATTR_FRAME_SIZE
	.align		4
.L_72:
        /*00a8*/ 	.byte	0x04, 0x11
        /*00aa*/ 	.short	(.L_74 - .L_73)
	.align		4
.L_73:
        /*00ac*/ 	.word	index@(_ZN6thrust24THRUST_300001_SM_1000_NS8cuda_cub4core6detail13_kernel_agentINS1_8__reduce11ReduceAgentINS0_12zip_iteratorIN4cuda3std3__45tupleIJNS0_10device_ptrIdEENS0_17counting_iteratorIlNS0_11use_defaultESF_SF_EEEEEEEPNSB_IJdlEEESJ_iNS1_9__extrema9arg_max_fIdl10comparatorEEEEJSI_SK_iN3cub18CUB_300001_SM_100013GridEvenShareIiEENSR_9GridQueueIjEESO_EEEvDpT0_)
        /*00b0*/ 	.word	0x00000000


	//----- nvinfo : EIATTR_REGCOUNT
	.align		4
.L_74:
        /*00b4*/ 	.byte	0x04, 0x2f
        /*00b6*/ 	.short	(.L_76 - .L_75)
	.align		4
.L_75:
        /*00b8*/ 	.word	index@(_ZN6thrust24THRUST_300001_SM_1000_NS8cuda_cub4core6detail13_kernel_agentINS1_8__reduce10DrainAgentIiEEJN3cub18CUB_300001_SM_10009GridQueueIjEEiEEEvDpT0_)
        /*00bc*/ 	.word	0x00000008


	//----- nvinfo : EIATTR_FRAME_SIZE
	.align		4
.L_76:
        /*00c0*/ 	.byte	0x04, 0x11
        /*00c2*/ 	.short	(.L_78 - .L_77)
	.align		4
.L_77:
        /*00c4*/ 	.word	index@(_ZN6thrust24THRUST_300001_SM_1000_NS8cuda_cub4core6detail13_kernel_agentINS1_8__reduce10DrainAgentIiEEJN3cub18CUB_300001_SM_10009GridQueueIjEEiEEEvDpT0_)
        /*00c8*/ 	.word	0x00000000


	//----- nvinfo : EIATTR_REGCOUNT
	.align		4
.L_78:
        /*00cc*/ 	.byte	0x04, 0x2f
        /*00ce*/ 	.short	(.L_80 - .L_79)
	.align		4
.L_79:
        /*00d0*/ 	.word	index@(_ZN6thrust24THRUST_300001_SM_1000_NS8cuda_cub4core6detail13_kernel_agentINS1_8__reduce11ReduceAgentIPN4cuda3std3__45tupleIJdlEEESC_SB_iNS1_9__extrema9arg_max_fIdl10comparatorEEEEJSC_SC_iSG_EEEvDpT0_)
        /*00d4*/ 	.word	0x00000020


	//----- nvinfo : EIATTR_FRAME_SIZE
	.align		4
.L_80:
        /*00d8*/ 	.byte	0x04, 0x11
        /*00da*/ 	.short	(.L_82 - .L_81)
	.align		4
.L_81:
        /*00dc*/ 	.word	index@(_ZN6thrust24THRUST_300001_SM_1000_NS8cuda_cub4core6detail13_kernel_agentINS1_8__reduce11ReduceAgentIPN4cuda3std3__45tupleIJdlEEESC_SB_iNS1_9__extrema9arg_max_fIdl10comparatorEEEEJSC_SC_iSG_EEEvDpT0_)
        /*00e0*/ 	.word	0x00000000


	//----- nvinfo : EIATTR_REGCOUNT
	.align		4
.L_82:
        /*00e4*/ 	.byte	0x04, 0x2f
        /*00e6*/ 	.short	(.L_84 - .L_83)
	.align		4
.L_83:
        /*00e8*/ 	.word	index@(_ZN6thrust24THRUST_300001_SM_1000_NS8cuda_cub4core6detail13_kernel_agentINS1_8__reduce11ReduceAgentINS0_12zip_iteratorIN4cuda3std3__45tupleIJNS0_10device_ptrIdEENS0_17counting_iteratorIlNS0_11use_defaultESF_SF_EEEEEEEPNSB_IJdlEEESJ_lNS1_9__extrema9arg_max_fIdl10comparatorEEEEJSI_SK_lSO_EEEvDpT0_)
        /*00ec*/ 	.word	0x00000020


	//----- nvinfo : EIATTR_FRAME_SIZE
	.align		4
.L_84:
        /*00f0*/ 	.byte	0x04, 0x11
        /*00f2*/ 	.short	(.L_86 - .L_85)
	.align		4
.L_85:
        /*00f4*/ 	.word	index@(_ZN6thrust24THRUST_300001_SM_1000_NS8cuda_cub4core6detail13_kernel_agentINS1_8__reduce11ReduceAgentINS0_12zip_iteratorIN4cuda3std3__45tupleIJNS0_10device_ptrIdEENS0_17counting_iteratorIlNS0_11use_defaultESF_SF_EEEEEEEPNSB_IJdlEEESJ_lNS1_9__extrema9arg_max_fIdl10comparatorEEEEJSI_SK_lSO_EEEvDpT0_)
        /*00f8*/ 	.word	0x00000000


	//----- nvinfo : EIATTR_REGCOUNT
	.align		4
.L_86:
        /*00fc*/ 	.byte	0x04, 0x2f
        /*00fe*/ 	.short	(.L_88 - .L_87)
	.align		4
.L_87:
        /*0100*/ 	.word	index@(_ZN6thrust24THRUST_300001_SM_1000_NS8cuda_cub4core6detail13_kernel_agentINS1_8__reduce11ReduceAgentINS0_12zip_iteratorIN4cuda3std3__45tupleIJNS0_10device_ptrIdEENS0_17counting_iteratorIlNS0_11use_defaultESF_SF_EEEEEEEPNSB_IJdlEEESJ_lNS1_9__extrema9arg_max_fIdl10comparatorEEEEJSI_SK_lN3cub18CUB_300001_SM_100013GridEvenShareIlEENSR_9GridQueueIyEESO_EEEvDpT0_)
        /*0104*/ 	.word	0x00000020


	//----- nvinfo : EIATTR_FRAME_SIZE
	.align		4
.L_88:
        /*0108*/ 	.byte	0x04, 0x11
        /*010a*/ 	.short	(.L_90 - .L_89)
	.align		4
.L_89:
        /*010c*/ 	.word	index@(_ZN6thrust24THRUST_300001_SM_1000_NS8cuda_cub4core6detail13_kernel_agentINS1_8__reduce11ReduceAgentINS0_12zip_iteratorIN4cuda3std3__45tupleIJNS0_10device_ptrIdEENS0_17counting_iteratorIlNS0_11use_defaultESF_SF_EEEEEEEPNSB_IJdlEEESJ_lNS1_9__extrema9arg_max_fIdl10comparatorEEEEJSI_SK_lN3cub18CUB_300001_SM_100013GridEvenShareIlEENSR_9GridQueueIyEESO_EEEvDpT0_)
        /*0110*/ 	.word	0x00000000


	//----- nvinfo : EIATTR_REGCOUNT
	.align		4
.L_90:
        /*0114*/ 	.byte	0x04, 0x2f
        /*0116*/ 	.short	(.L_92 - .L_91)
	.align		4
.L_91:
        /*0118*/ 	.word	index@(_ZN6thrust24THRUST_300001_SM_1000_NS8cuda_cub4core6detail13_kernel_agentINS1_8__reduce10DrainAgentIlEEJN3cub18CUB_300001_SM_10009GridQueueIyEElEEEvDpT0_)
        /*011c*/ 	.word	0x00000008


	//----- nvinfo : EIATTR_FRAME_SIZE
	.align		4
.L_92:
        /*0120*/ 	.byte	0x04, 0x11
        /*0122*/ 	.short	(.L_94 - .L_93)
	.align		4
.L_93:
        /*0124*/ 	.word	index@(_ZN6thrust24THRUST_300001_SM_1000_NS8cuda_cub4core6detail13_kernel_agentINS1_8__reduce10DrainAgentIlEEJN3cub18CUB_300001_SM_10009GridQueueIyEElEEEvDpT0_)
        /*0128*/ 	.word	0x00000000


	//----- nvinfo : EIATTR_REGCOUNT
	.align		4
.L_94:
        /*012c*/ 	.byte	0x04, 0x2f
        /*012e*/ 	.short	(.L_96 - .L_95)
	.align		4
.L_95:
        /*0130*/ 	.word	index@(_ZN6thrust24THRUST_300001_SM_1000_NS8cuda_cub4core6detail13_kernel_agentINS1_8__reduce11ReduceAgentIPN4cuda3std3__45tupleIJdlEEESC_SB_lNS1_9__extrema9arg_max_fIdl10comparatorEEEEJSC_SC_iSG_EEEvDpT0_)
        /*0134*/ 	.word	0x00000020


	//----- nvinfo : EIATTR_FRAME_SIZE
	.align		4
.L_96:
        /*0138*/ 	.byte	0x04, 0x11
        /*013a*/ 	.short	(.L_98 - .L_97)
	.align		4
.L_97:
        /*013c*/ 	.word	index@(_ZN6thrust24THRUST_300001_SM_1000_NS8cuda_cub4core6detail13_kernel_agentINS1_8__reduce11ReduceAgentIPN4cuda3std3__45tupleIJdlEEESC_SB_lNS1_9__extrema9arg_max_fIdl10comparatorEEEEJSC_SC_iSG_EEEvDpT0_)
        /*0140*/ 	.word	0x00000000


	//----- nvinfo : EIATTR_REGCOUNT
	.align		4
.L_98:
        /*0144*/ 	.byte	0x04, 0x2f
        /*0146*/ 	.short	(.L_100 - .L_99)
	.align		4
.L_99:
        /*0148*/ 	.word	index@(_ZN3cub18CUB_300001_SM_10006detail11EmptyKernelIvEEvv)
        /*014c*/ 	.word	0x00000004


	//----- nvinfo : EIATTR_FRAME_SIZE
	.align		4
.L_100:
        /*0150*/ 	.byte	0x04, 0x11
        /*0152*/ 	.short	(.L_102 - .L_101)
	.align		4
.L_101:
        /*0154*/ 	.word	index@(_ZN3cub18CUB_300001_SM_10006detail11EmptyKernelIvEEvv)
        /*0158*/ 	.word	0x00000000


	//----- nvinfo : EIATTR_MIN_STACK_SIZE
	.align		4
.L_102:
        /*015c*/ 	.byte	0x04, 0x12
        /*015e*/ 	.short	(.L_104 - .L_103)
	.align		4
.L_103:
        /*0160*/ 	.word	index@(_ZN3cub18CUB_300001_SM_10006detail11EmptyKernelIvEEvv)
        /*0164*/ 	.word	0x00000000


	//----- nvinfo : EIATTR_MIN_STACK_SIZE
	.align		4
.L_104:
        /*0168*/ 	.byte	0x04, 0x12
        /*016a*/ 	.short	(.L_106 - .L_105)
	.align		4
.L_105:
        /*016c*/ 	.word	index@(_ZN6thrust24THRUST_300001_SM_1000_NS8cuda_cub4core6detail13_kernel_agentINS1_8__reduce11ReduceAgentIPN4cuda3std3__45tupleIJdlEEESC_SB_lNS1_9__extrema9arg_max_fIdl10comparatorEEEEJSC_SC_iSG_EEEvDpT0_)
        /*0170*/ 	.word	0x00000000


	//----- nvinfo : EIATTR_MIN_STACK_SIZE
	.align		4
.L_106:
        /*0174*/ 	.byte	0x04, 0x12
        /*0176*/ 	.short	(.L_108 - .L_107)
	.align		4
.L_107:
        /*0178*/ 	.word	index@(_ZN6thrust24THRUST_300001_SM_1000_NS8cuda_cub4core6detail13_kernel_agentINS1_8__reduce10DrainAgentIlEEJN3cub18CUB_300001_SM_10009GridQueueIyEElEEEvDpT0_)
        /*017c*/ 	.word	0x00000000


	//----- nvinfo : EIATTR_MIN_STACK_SIZE
	.align		4
.L_108:
        /*0180*/ 	.byte	0x04, 0x12
        /*0182*/ 	.short	(.L_110 - .L_109)
	.align		4
.L_109:
        /*0184*/ 	.word	index@(_ZN6thrust24THRUST_300001_SM_1000_NS8cuda_cub4core6detail13_kernel_agentINS1_8__reduce11ReduceAgentINS0_12zip_iteratorIN4cuda3std3__45tupleIJNS0_10device_ptrIdEENS0_17counting_iteratorIlNS0_11use_defaultESF_SF_EEEEEEEPNSB_IJdlEEESJ_lNS1_9__extrema9arg_max_fIdl10comparatorEEEEJSI_SK_lN3cub18CUB_300001_SM_100013GridEvenShareIlEENSR_9GridQueueIyEESO_EEEvDpT0_)
        /*0188*/ 	.word	0x00000000


	//----- nvinfo : EIATTR_MIN_STACK_SIZE
	.align		4
.L_110:
        /*018c*/ 	.byte	0x04, 0x12
        /*018e*/ 	.short	(.L_112 - .L_111)
	.align		4
.L_111:
        /*0190*/ 	.word	index@(_ZN6thrust24THRUST_300001_SM_1000_NS8cuda_cub4core6detail13_kernel_agentINS1_8__reduce11ReduceAgentINS0_12zip_iteratorIN4cuda3std3__45tupleIJNS0_10device_ptrIdEENS0_17counting_iteratorIlNS0_11use_defaultESF_SF_EEEEEEEPNSB_IJdlEEESJ_lNS1_9__extrema9arg_max_fIdl10comparatorEEEEJSI_SK_lSO_EEEvDpT0_)
        /*0194*/ 	.word	0x00000000


	//----- nvinfo : EIATTR_MIN_STACK_SIZE
	.align		4
.L_112:
        /*0198*/ 	.byte	0x04, 0x12
        /*019a*/ 	.short	(.L_114 - .L_113)
	.align		4
.L_113:
        /*019c*/ 	.word	index@(_ZN6thrust24THRUST_300001_SM_1000_NS8cuda_cub4core6detail13_kernel_agentINS1_8__reduce11ReduceAgentIPN4cuda3std3__45tupleIJdlEEESC_SB_iNS1_9__extrema9arg_max_fIdl10comparatorEEEEJSC_SC_iSG_EEEvDpT0_)
        /*01a0*/ 	.word	0x00000000


	//----- nvinfo : EIATTR_MIN_STACK_SIZE
	.align		4
.L_114:
        /*01a4*/ 	.byte	0x04, 0x12
        /*01a6*/ 	.short	(.L_116 - .L_115)
	.align		4
.L_115:
        /*01a8*/ 	.word	index@(_ZN6thrust24THRUST_300001_SM_1000_NS8cuda_cub4core6detail13_kernel_agentINS1_8__reduce10DrainAgentIiEEJN3cub18CUB_300001_SM_10009GridQueueIjEEiEEEvDpT0_)
        /*01ac*/ 	.word	0x00000000


	//----- nvinfo : EIATTR_MIN_STACK_SIZE
	.align		4
.L_116:
        /*01b0*/ 	.byte	0x04, 0x12
        /*01b2*/ 	.short	(.L_118 - .L_117)
	.align		4
.L_117:
        /*01b4*/ 	.word	index@(_ZN6thrust24THRUST_300001_SM_1000_NS8cuda_cub4core6detail13_kernel_agentINS1_8__reduce11ReduceAgentINS0_12zip_iteratorIN4cuda3std3__45tupleIJNS0_10device_ptrIdEENS0_17counting_iteratorIlNS0_11use_defaultESF_SF_EEEEEEEPNSB_IJdlEEESJ_iNS1_9__extrema9arg_max_fIdl10comparatorEEEEJSI_SK_iN3cub18CUB_300001_SM_100013GridEvenShareIiEENSR_9GridQueueIjEESO_EEEvDpT0_)
        /*01b8*/ 	.word	0x00000000


	//----- nvinfo : EIATTR_MIN_STACK_SIZE
	.align		4
.L_118:
        /*01bc*/ 	.byte	0x04, 0x12
        /*01be*/ 	.short	(.L_120 - .L_119)
	.align		4
.L_119:
        /*01c0*/ 	.word	index@(_ZN6thrust24THRUST_300001_SM_1000_NS8cuda_cub4core6detail13_kernel_agentINS1_8__reduce11ReduceAgentINS0_12zip_iteratorIN4cuda3std3__45tupleIJNS0_10device_ptrIdEENS0_17counting_iteratorIlNS0_11use_defaultESF_SF_EEEEEEEPNSB_IJdlEEESJ_iNS1_9__extrema9arg_max_fIdl10comparatorEEEEJSI_SK_iSO_EEEvDpT0_)
        /*01c4*/ 	.word	0x00000000


	//----- nvinfo : EIATTR_MIN_STACK_SIZE
	.align		4
.L_120:
        /*01c8*/ 	.byte	0x04, 0x12
        /*01ca*/ 	.short	(.L_122 - .L_121)
	.align		4
.L_121:
        /*01cc*/ 	.word	index@(_Z25divide_by_diagonal_kernelPdi)
        /*01d0*/ 	.word	0x00000000


	//----- nvinfo : EIATTR_MIN_STACK_SIZE
	.align		4
.L_122:
        /*01d4*/ 	.byte	0x04, 0x12
        /*01d6*/ 	.short	(.L_124 - .L_123)
	.align		4
.L_123:
        /*01d8*/ 	.word	index@(_Z23nullification_up_kernelPdii)
        /*01dc*/ 	.word	0x00000000


	//----- nvinfo : EIATTR_MIN_STACK_SIZE
	.align		4
.L_124:
        /*01e0*/ 	.byte	0x04, 0x12
        /*01e2*/ 	.short	(.L_126 - .L_125)
	.align		4
.L_125:
        /*01e4*/ 	.word	index@(_Z25nullification_down_kernelPdii)
        /*01e8*/ 	.word	0x00000000


	//----- nvinfo : EIATTR_MIN_STACK_SIZE
	.align		4
.L_126:
        /*01ec*/ 	.byte	0x04, 0x12
        /*01ee*/ 	.short	(.L_128 - .L_127)
	.align		4
.L_127:
        /*01f0*/ 	.word	index@(_Z11swap_kernelPdiii)
        /*01f4*/ 	.word	0x00000000
.L_128:


//--------------------- .nv.compat                --------------------------
	.section	.nv.compat,"",@"SHT_CUDA_COMPAT_INFO"
	.align	4
        /*0000*/ 	.byte	0x02, 0x09, 0x00, 0x00, 0x02, 0x02, 0x01, 0x00, 0x02, 0x05, 0x05, 0x00, 0x03, 0x07, 0x01, 0x01
        /*0010*/ 	.byte	0x02, 0x03, 0x00, 0x00, 0x02, 0x06, 0x01, 0x00, 0x04, 0x0b, 0x08, 0x00, 0x01, 0x00, 0x00, 0x00
        /*0020*/ 	.byte	0x00, 0x00, 0x00, 0x00


//--------------------- .nv.info._ZN3cub18CUB_300001_SM_10006detail11EmptyKernelIvEEvv --------------------------
	.section	.nv.info._ZN3cub18CUB_300001_SM_10006detail11EmptyKernelIvEEvv,"",@"SHT_CUDA_INFO"
	.sectionflags	@""
	.align	4


	//----- nvinfo : EIATTR_CUDA_API_VERSION
	.align		4
        /*0000*/ 	.byte	0x04, 0x37
        /*0002*/ 	.short	(.L_130 - .L_129)
.L_129:
        /*0004*/ 	.word	0x00000082


	//----- nvinfo : EIATTR_SPARSE_MMA_MASK
	.align		4
.L_130:
        /*0008*/ 	.byte	0x03, 0x50
        /*000a*/ 	.short	0x0000


	//----- nvinfo : EIATTR_MAXREG_COUNT
	.align		4
        /*000c*/ 	.byte	0x03, 0x1b
        /*000e*/ 	.short	0x00ff


	//----- nvinfo : EIATTR_MERCURY_ISA_VERSION
	.align		4
        /*0010*/ 	.byte	0x03, 0x5f
        /*0012*/ 	.short	0x0101


	//----- nvinfo : EIATTR_VRC_CTA_INIT_COUNT
	.align		4
        /*0014*/ 	.byte	0x02, 0x4a
	.zero		1
	.zero		1


	//----- nvinfo : EIATTR_EXIT_INSTR_OFFSETS
	.align		4
        /*0018*/ 	.byte	0x04, 0x1c
        /*001a*/ 	.short	(.L_132 - .L_131)


	//   ....[0]....
.L_131:
        /*001c*/ 	.word	0x00000010


	//----- nvinfo : EIATTR_SW_WAR
	.align		4
.L_132:
        /*0020*/ 	.byte	0x04, 0x36
        /*0022*/ 	.short	(.L_134 - .L_133)
.L_133:
        /*0024*/ 	.word	0x00000008
.L_134:


//--------------------- .nv.info._ZN6thrust24THRUST_300001_SM_1000_NS8cuda_cub4core6detail13_kernel_agentINS1_8__reduce11ReduceAgentIPN4cuda3std3__45tupleIJdlEEESC_SB_lNS1_9__extrema9arg_max_fIdl10comparatorEEEEJSC_SC_iSG_EEEvDpT0_ --------------------------
	.section	.nv.info._ZN6thrust24THRUST_300001_SM_1000_NS8cuda_cub4core6detail13_kernel_agentINS1_8__reduce11ReduceAgentIPN4cuda3std3__45tupleIJdlEEESC_SB_lNS1_9__extrema9arg_max_fIdl10comparatorEEEEJSC_SC_iSG_EEEvDpT0_,"",@"SHT_CUDA_INFO"
	.sectionflags	@""
	.align	4


	//----- nvinfo : EIATTR_CUDA_API_VERSION
	.align		4
        /*0000*/ 	.byte	0x04, 0x37
        /*0002*/ 	.short	(.L_136 - .L_135)
.L_135:
        /*0004*/ 	.word	0x00000082


	//----- nvinfo : EIATTR_KPARAM_INFO
	.align		4
.L_136:
        /*0008*/ 	.byte	0x04, 0x17
        /*000a*/ 	.short	(.L_138 - .L_137)
.L_137:
        /*000c*/ 	.word	0x00000000
        /*0010*/ 	.short	0x0003
        /*0012*/ 	.short	0x0014
        /*0014*/ 	.byte	0x00, 0xf0, 0x05, 0x00


	//----- nvinfo : EIATTR_KPARAM_INFO
	.align		4
.L_138:
        /*0018*/ 	.byte	0x04, 0x17
        /*001a*/ 	.short	(.L_140 - .L_139)
.L_139:
        /*001c*/ 	.word	0x00000000
        /*0020*/ 	.short	0x0002
        /*0022*/ 	.short	0x0010
        /*0024*/ 	.byte	0x00, 0xf0, 0x11, 0x00


	//----- nvinfo : EIATTR_KPARAM_INFO
	.align		4
.L_140:
        /*0028*/ 	.byte	0x04, 0x17
        /*002a*/ 	.short	(.L_142 - .L_141)
.L_141:
        /*002c*/ 	.word	0x00000000
        /*0030*/ 	.short	0x0001
        /*0032*/ 	.short	0x0008
        /*0034*/ 	.byte	0x00, 0xf5, 0x21, 0x00


	//----- nvinfo : EIATTR_KPARAM_INFO
	.align		4
.L_142:
        /*0038*/ 	.byte	0x04, 0x17
        /*003a*/ 	.short	(.L_144 - .L_143)
.L_143:
        /*003c*/ 	.word	0x00000000
        /*0040*/ 	.short	0x0000
        /*0042*/ 	.short	0x0000
        /*0044*/ 	.byte	0x00, 0xf5, 0x21, 0x00


	//----- nvinfo : EIATTR_SPARSE_MMA_MASK
	.align		4
.L_144:
        /*0048*/ 	.byte	0x03, 0x50
        /*004a*/ 	.short	0x0000


	//----- nvinfo : EIATTR_MAXREG_COUNT
	.align		4
        /*004c*/ 	.byte	0x03, 0x1b
        /*004e*/ 	.short	0x00ff


	//----- nvinfo : EIATTR_NUM_BARRIERS
	.align		4
        /*0050*/ 	.byte	0x02, 0x4c
        /*0052*/ 	.byte	0x01
	.zero		1


	//----- nvinfo : EIATTR_MERCURY_ISA_VERSION
	.align		4
        /*0054*/ 	.byte	0x03, 0x5f
        /*0056*/ 	.short	0x0101


	//----- nvinfo : EIATTR_COOP_GROUP_MASK_REGIDS
	.align		4
        /*0058*/ 	.byte	0x04, 0x29
        /*005a*/ 	.short	(.L_146 - .L_145)


	//   ....[0]....
.L_145:
        /*005c*/ 	.word	0xffffffff


	//   ....[1]....
        /*0060*/ 	.word	0xffffffff


	//   ....[2]....
        /*0064*/ 	.word	0xffffffff


	//   ....[3]....
        /*0068*/ 	.word	0xffffffff


	//   ....[4]....
        /*006c*/ 	.word	0xffffffff


	//   ....[5]....
        /*0070*/ 	.word	0xffffffff


	//   ....[6]....
        /*0074*/ 	.word	0xffffffff


	//   ....[7]....
        /*0078*/ 	.word	0xffffffff


	//   ....[8]....
        /*007c*/ 	.word	0xffffffff


	//   ....[9]....
        /*0080*/ 	.word	0xffffffff


	//   ....[10]....
        /*0084*/ 	.word	0xffffffff


	//   ....[11]....
        /*0088*/ 	.word	0xffffffff


	//   ....[12]....
        /*008c*/ 	.word	0xffffffff


	//   ....[13]....
        /*0090*/ 	.word	0xffffffff


	//   ....[14]....
        /*0094*/ 	.word	0xffffffff


	//   ....[15]....
        /*0098*/ 	.word	0xffffffff


	//   ....[16]....
        /*009c*/ 	.word	0xffffffff


	//   ....[17]....
        /*00a0*/ 	.word	0xffffffff


	//   ....[18]....
        /*00a4*/ 	.word	0xffffffff


	//   ....[19]....
        /*00a8*/ 	.word	0xffffffff


	//   ....[20]....
        /*00ac*/ 	.word	0xffffffff


	//   ....[21]....
        /*00b0*/ 	.word	0xffffffff


	//   ....[22]....
        /*00b4*/ 	.word	0xffffffff


	//   ....[23]....
        /*00b8*/ 	.word	0xffffffff


	//   ....[24]....
        /*00bc*/ 	.word	0xffffffff


	//   ....[25]....
        /*00c0*/ 	.word	0xffffffff


	//   ....[26]....
        /*00c4*/ 	.word	0xffffffff


	//   ....[27]....
        /*00c8*/ 	.word	0xffffffff


	//   ....[28]....
        /*00cc*/ 	.word	0xffffffff


	//   ....[29]....
        /*00d0*/ 	.word	0xffffffff


	//   ....[30]....
        /*00d4*/ 	.word	0xffffffff


	//   ....[31]....
        /*00d8*/ 	.word	0xffffffff


	//   ....[32]....
        /*00dc*/ 	.word	0xffffffff


	//   ....[33]....
        /*00e0*/ 	.word	0xffffffff


	//   ....[34]....
        /*00e4*/ 	.word	0xffffffff


	//   ....[35]....
        /*00e8*/ 	.word	0xffffffff


	//   ....[36]....
        /*00ec*/ 	.word	0xffffffff


	//   ....[37]....
        /*00f0*/ 	.word	0xffffffff


	//   ....[38]....
        /*00f4*/ 	.word	0xffffffff


	//   ....[39]....
        /*00f8*/ 	.word	0xffffffff


	//   ....[40]....
        /*00fc*/ 	.word	0xffffffff


	//   ....[41]....
        /*0100*/ 	.word	0xffffffff


	//   ....[42]....
        /*0104*/ 	.word	0xffffffff


	//   ....[43]....
        /*0108*/ 	.word	0xffffffff


	//   ....[44]....
        /*010c*/ 	.word	0xffffffff


	//   ....[45]....
        /*0110*/ 	.word	0xffffffff


	//   ....[46]....
        /*0114*/ 	.word	0xffffffff


	//   ....[47]....
        /*0118*/ 	.word	0xffffffff


	//   ....[48]....
        /*011c*/ 	.word	0xffffffff


	//   ....[49]....
        /*0120*/ 	.word	0xffffffff


	//   ....[50]....
        /*0124*/ 	.word	0xffffffff


	//   ....[51]....
        /*0128*/ 	.word	0xffffffff


	//   ....[52]....
        /*012c*/ 	.word	0xffffffff


	//   ....[53]....
        /*0130*/ 	.word	0xffffffff


	//   ....[54]....
        /*0134*/ 	.word	0xffffffff


	//   ....[55]....
        /*0138*/ 	.word	0xffffffff


	//   ....[56]....
        /*013c*/ 	.word	0xffffffff


	//   ....[57]....
        /*0140*/ 	.word	0xffffffff


	//   ....[58]....
        /*0144*/ 	.word	0xffffffff


	//   ....[59]....
        /*0148*/ 	.word	0xffffffff


	//----- nvinfo : EIATTR_COOP_GROUP_INSTR_OFFSETS
	.align		4
.L_146:
        /*014c*/ 	.byte	0x04, 0x28
        /*014e*/ 	.short	(.L_148 - .L_147)


	//   ....[0]....
.L_147:
        /*0150*/ 	.word	0x00000b70


	//   ....[1]....
        /*0154*/ 	.word	0x00000ba0


	//   ....[2]....
        /*0158*/ 	.word	0x00000bc0


	//   ....[3]....
        /*015c*/ 	.word	0x00000bd0


	//   ....[4]....
        /*0160*/ 	.word	0x00000d60


	//   ....[5]....
        /*0164*/ 	.word	0x00000d90


	//   ....[6]....
        /*0168*/ 	.word	0x00000dc0


	//   ....[7]....
        /*016c*/ 	.word	0x00000de0


	//   ....[8]....
        /*0170*/ 	.word	0x00000f60


	//   ....[9]....
        /*0174*/ 	.word	0x00000f90


	//   ....[10]....
        /*0178*/ 	.word	0x00000fc0


	//   ....[11]....
        /*017c*/ 	.word	0x00000fe0


	//   ....[12]....
        /*0180*/ 	.word	0x00001160


	//   ....[13]....
        /*0184*/ 	.word	0x00001190


	//   ....[14]....
        /*0188*/ 	.word	0x000011c0


	//   ....[15]....
        /*018c*/ 	.word	0x000011e0


	//   ....[16]....
        /*0190*/ 	.word	0x00001360


	//   ....[17]....
        /*0194*/ 	.word	0x00001390


	//   ....[18]....
        /*0198*/ 	.word	0x000013c0


	//   ....[19]....
        /*019c*/ 	.word	0x000013e0


	//   ....[20]....
        /*01a0*/ 	.word	0x00002140


	//   ....[21]....
        /*01a4*/ 	.word	0x00002150


	//   ....[22]....
        /*01a8*/ 	.word	0x00002160


	//   ....[23]....
        /*01ac*/ 	.word	0x00002180


	//   ....[24]....
        /*01b0*/ 	.word	0x00002300


	//   ....[25]....
        /*01b4*/ 	.word	0x00002340


	//   ....[26]....
        /*01b8*/ 	.word	0x00002370


	//   ....[27]....
        /*01bc*/ 	.word	0x00002390


	//   ....[28]....
        /*01c0*/ 	.word	0x00002510


	//   ....[29]....
        /*01c4*/ 	.word	0x00002550


	//   ....[30]....
        /*01c8*/ 	.word	0x00002580


	//   ....[31]....
        /*01cc*/ 	.word	0x000025a0


	//   ....[32]....
        /*01d0*/ 	.word	0x00002720


	//   ....[33]....
        /*01d4*/ 	.word	0x00002760


	//   ....[34]....
        /*01d8*/ 	.word	0x00002790


	//   ....[35]....
        /*01dc*/ 	.word	0x000027b0


	//   ....[36]....
        /*01e0*/ 	.word	0x00002930


	//   ....[37]....
        /*01e4*/ 	.word	0x00002970


	//   ....[38]....
        /*01e8*/ 	.word	0x000029a0


	//   ....[39]....
        /*01ec*/ 	.word	0x000029c0


	//   ....[40]....
        /*01f0*/ 	.word	0x00005760


	//   ....[41]....
        /*01f4*/ 	.word	0x00005790


	//   ....[42]....
        /*01f8*/ 	.word	0x000057b0


	//   ....[43]....
        /*01fc*/ 	.word	0x000057c0


	//   ....[44]....
        /*0200*/ 	.word	0x00005950


	//   ....[45]....
        /*0204*/ 	.word	0x00005980


	//   ....[46]....
        /*0208*/ 	.word	0x000059b0


	//   ....[47]....
        /*020c*/ 	.word	0x000059d0


	//   ....[48]....
        /*0210*/ 	.word	0x00005b50


	//   ....[49]....
        /*0214*/ 	.word	0x00005b80


	//   ....[50]....
        /*0218*/ 	.word	0x00005bb0


	//   ....[51]....
        /*021c*/ 	.word	0x00005bd0


	//   ....[52]....
        /*0220*/ 	.word	0x00005d50


	//   ....[53]....
        /*0224*/ 	.word	0x00005d80


	//   ....[54]....
        /*0228*/ 	.word	0x00005db0


	//   ....[55]....
        /*022c*/ 	.word	0x00005dd0


	//   ....[56]....
        /*0230*/ 	.word	0x00005f50


	//   ....[57]....
        /*0234*/ 	.word	0x00005f80


	//   ....[58]....
        /*0238*/ 	.word	0x00005fb0


	//   ....[59]....
        /*023c*/ 	.word	0x00005fd0


	//----- nvinfo : EIATTR_VRC_CTA_INIT_COUNT
	.align		4
.L_148:
        /*0240*/ 	.byte	0x02, 0x4a
	.zero		1
	.zero		1


	//----- nvinfo : EIATTR_EXIT_INSTR_OFFSETS
	.align		4
        /*0244*/ 	.byte	0x04, 0x1c
        /*0246*/ 	.short	(.L_150 - .L_149)


	//   ....[0]....
.L_149:
        /*0248*/ 	.word	0x00000030


	//   ....[1]....
        /*024c*/ 	.word	0x00006c70


	//   ....[2]....
        /*0250*/ 	.word	0x00006cb0


	//----- nvinfo : EIATTR_MAX_THREADS
	.align		4
.L_150:
        /*0254*/ 	.byte	0x04, 0x05
        /*0256*/ 	.short	(.L_152 - .L_151)
.L_151:
        /*0258*/ 	.word	0x00000100
        /*025c*/ 	.word	0x00000001
        /*0260*/ 	.word	0x00000001


	//----- nvinfo : EIATTR_CRS_STACK_SIZE
	.align		4
.L_152:
        /*0264*/ 	.byte	0x04, 0x1e
        /*0266*/ 	.short	(.L_154 - .L_153)
.L_153:
        /*0268*/ 	.word	0x00000000


	//----- nvinfo : EIATTR_CBANK_PARAM_SIZE
	.align		4
.L_154:
        /*026c*/ 	.byte	0x03, 0x19
        /*026e*/ 	.short	0x0015


	//----- nvinfo : EIATTR_PARAM_CBANK
	.align		4
        /*0270*/ 	.byte	0x04, 0x0a
        /*0272*/ 	.short	(.L_156 - .L_155)
	.align		4
.L_155:
        /*0274*/ 	.word	index@(.nv.constant0._ZN6thrust24THRUST_300001_SM_1000_NS8cuda_cub4core6detail13_kernel_agentINS1_8__reduce11ReduceAgentIPN4cuda3std3__45tupleIJdlEEESC_SB_lNS1_9__extrema9arg_max_fIdl10comparatorEEEEJSC_SC_iSG_EEEvDpT0_)
        /*0278*/ 	.short	0x0380
        /*027a*/ 	.short	0x0015


	//----- nvinfo : EIATTR_SW_WAR
	.align		4
.L_156:
        /*027c*/ 	.byte	0x04, 0x36
        /*027e*/ 	.short	(.L_158 - .L_157)
.L_157:
        /*0280*/ 	.word	0x00000008
.L_158:


//--------------------- .nv.info._ZN6thrust24THRUST_300001_SM_1000_NS8cuda_cub4core6detail13_kernel_agentINS1_8__reduce10DrainAgentIlEEJN3cub18CUB_300001_SM_10009GridQueueIyEElEEEvDpT0_ --------------------------
	.section	.nv.info._ZN6thrust24THRUST_300001_SM_1000_NS8cuda_cub4core6detail13_kernel_agentINS1_8__reduce10DrainAgentIlEEJN3cub18CUB_300001_SM_10009GridQueueIyEElEEEvDpT0_,"",@"SHT_CUDA_INFO"
	.sectionflags	@""
	.align	4


	//----- nvinfo : EIATTR_CUDA_API_VERSION
	.align		4
        /*0000*/ 	.byte	0x04, 0x37
        /*0002*/ 	.short	(.L_160 - .L_159)
.L_159:
        /*0004*/ 	.word	0x00000082


	//----- nvinfo : EIATTR_KPARAM_INFO
	.align		4
.L_160:
        /*0008*/ 	.byte	0x04, 0x17
        /*000a*/ 	.short	(.L_162 - .L_161)
.L_161:
        /*000c*/ 	.word	0x00000000
        /*0010*/ 	.short	0x0001
        /*0012*/ 	.short	0x0008
        /*0014*/ 	.byte	0x00, 0xf0, 0x21, 0x00


	//----- nvinfo : EIATTR_KPARAM_INFO
	.align		4
.L_162:
        /*0018*/ 	.byte	0x04, 0x17
        /*001a*/ 	.short	(.L_164 - .L_163)
.L_163:
        /*001c*/ 	.word	0x00000000
        /*0020*/ 	.short	0x0000
        /*0022*/ 	.short	0x0000
        /*0024*/ 	.byte	0x00, 0xf0, 0x21, 0x00


	//----- nvinfo : EIATTR_SPARSE_MMA_MASK
	.align		4
.L_164:
        /*0028*/ 	.byte	0x03, 0x50
        /*002a*/ 	.short	0x0000


	//----- nvinfo : EIATTR_MAXREG_COUNT
	.align		4
        /*002c*/ 	.byte	0x03, 0x1b
        /*002e*/ 	.short	0x00ff


	//----- nvinfo : EIATTR_MERCURY_ISA_VERSION
	.align		4
        /*0030*/ 	.byte	0x03, 0x5f
        /*0032*/ 	.short	0x0101


	//----- nvinfo : EIATTR_VRC_CTA_INIT_COUNT
	.align		4
        /*0034*/ 	.byte	0x02, 0x4a
	.zero		1
	.zero		1


	//----- nvinfo : EIATTR_EXIT_INSTR_OFFSETS
	.align		4
        /*0038*/ 	.byte	0x04, 0x1c
        /*003a*/ 	.short	(.L_166 - .L_165)


	//   ....[0]....
.L_165:
        /*003c*/ 	.word	0x00000060


	//----- nvinfo : EIATTR_MAX_THREADS
	.align		4
.L_166:
        /*0040*/ 	.byte	0x04, 0x05
        /*0042*/ 	.short	(.L_168 - .L_167)
.L_167:
        /*0044*/ 	.word	0x00000001
        /*0048*/ 	.word	0x00000001
        /*004c*/ 	.word	0x00000001


	//----- nvinfo : EIATTR_CBANK_PARAM_SIZE
	.align		4
.L_168:
        /*0050*/ 	.byte	0x03, 0x19
        /*0052*/ 	.short	0x0010


	//----- nvinfo : EIATTR_PARAM_CBANK
	.align		4
        /*0054*/ 	.byte	0x04, 0x0a
        /*0056*/ 	.short	(.L_170 - .L_169)
	.align		4
.L_169:
        /*0058*/ 	.word	index@(.nv.constant0._ZN6thrust24THRUST_300001_SM_1000_NS8cuda_cub4core6detail13_kernel_agentINS1_8__reduce10DrainAgentIlEEJN3cub18CUB_300001_SM_10009GridQueueIyEElEEEvDpT0_)
        /*005c*/ 	.short	0x0380
        /*005e*/ 	.short	0x0010


	//----- nvinfo : EIATTR_SW_WAR
	.align		4
.L_170:
        /*0060*/ 	.byte	0x04, 0x36
        /*0062*/ 	.short	(.L_172 - .L_171)
.L_171:
        /*0064*/ 	.word	0x00000008
.L_172:


//--------------------- .nv.info._ZN6thrust24THRUST_300001_SM_1000_NS8cuda_cub4core6detail13_kernel_agentINS1_8__reduce11ReduceAgentINS0_12zip_iteratorIN4cuda3std3__45tupleIJNS0_10device_ptrIdEENS0_17counting_iteratorIlNS0_11use_defaultESF_SF_EEEEEEEPNSB_IJdlEEESJ_lNS1_9__extrema9arg_max_fIdl10comparatorEEEEJSI_SK_lN3cub18CUB_300001_SM_100013GridEvenShareIlEENSR_9GridQueueIyEESO_EEEvDpT0_ --------------------------
	.section	.nv.info._ZN6thrust24THRUST_300001_SM_1000_NS8cuda_cub4core6detail13_kernel_agentINS1_8__reduce11ReduceAgentINS0_12zip_iteratorIN4cuda3std3__45tupleIJNS0_10device_ptrIdEENS0_17counting_iteratorIlNS0_11use_defaultESF_SF_EEEEEEEPNSB_IJdlEEESJ_lNS1_9__extrema9arg_max_fIdl10comparatorEEEEJSI_SK_lN3cub18CUB_300001_SM_100013GridEvenShareIlEENSR_9GridQueueIyEESO_EEEvDpT0_,"",@"SHT_CUDA_INFO"
	.sectionflags	@""
	.align	4


	//----- nvinfo : EIATTR_CUDA_API_VERSION
	.align		4
        /*0000*/ 	.byte	0x04, 0x37
        /*0002*/ 	.short	(.L_174 - .L_173)
.L_173:
        /*0004*/ 	.word	0x00000082


	//----- nvinfo : EIATTR_KPARAM_INFO
	.align		4
.L_174:
        /*0008*/ 	.byte	0x04, 0x17
        /*000a*/ 	.short	(.L_176 - .L_175)
.L_175:
        /*000c*/ 	.word	0x00000000
        /*0010*/ 	.short	0x0005
        /*0012*/ 	.short	0x0070
        /*0014*/ 	.byte	0x00, 0xf0, 0x05, 0x00


	//----- nvinfo : EIATTR_KPARAM_INFO
	.align		4
.L_176:
        /*0018*/ 	.byte	0x04, 0x17
        /*001a*/ 	.short	(.L_178 - .L_177)
.L_177:
        /*001c*/ 	.word	0x00000000
        /*0020*/ 	.short	0x0004
        /*0022*/ 	.short	0x0068
        /*0024*/ 	.byte	0x00, 0xf0, 0x21, 0x00


	//----- nvinfo : EIATTR_KPARAM_INFO
	.align		4
.L_178:
        /*0028*/ 	.byte	0x04, 0x17
        /*002a*/ 	.short	(.L_180 - .L_179)
.L_179:
        /*002c*/ 	.word	0x00000000
        /*0030*/ 	.short	0x0003
        /*0032*/ 	.short	0x0020
        /*0034*/ 	.byte	0x00, 0xf0, 0x21, 0x01


	//----- nvinfo : EIATTR_KPARAM_INFO
	.align		4
.L_180:
        /*0038*/ 	.byte	0x04, 0x17
        /*003a*/ 	.short	(.L_182 - .L_181)
.L_181:
        /*003c*/ 	.word	0x00000000
        /*0040*/ 	.short	0x0002
        /*0042*/ 	.short	0x0018
        /*0044*/ 	.byte	0x00, 0xf0, 0x21, 0x00


	//----- nvinfo : EIATTR_KPARAM_INFO
	.align		4
.L_182:
        /*0048*/ 	.byte	0x04, 0x17
        /*004a*/ 	.short	(.L_184 - .L_183)
.L_183:
        /*004c*/ 	.word	0x00000000
        /*0050*/ 	.short	0x0001
        /*0052*/ 	.short	0x0010
        /*0054*/ 	.byte	0x00, 0xf5, 0x21, 0x00


	//----- nvinfo : EIATTR_KPARAM_INFO
	.align		4
.L_184:
        /*0058*/ 	.byte	0x04, 0x17
        /*005a*/ 	.short	(.L_186 - .L_185)
.L_185:
        /*005c*/ 	.word	0x00000000
        /*0060*/ 	.short	0x0000
        /*0062*/ 	.short	0x0000
        /*0064*/ 	.byte	0x00, 0xf0, 0x41, 0x00


	//----- nvinfo : EIATTR_SPARSE_MMA_MASK
	.align		4
.L_186:
        /*0068*/ 	.byte	0x03, 0x50
        /*006a*/ 	.short	0x0000


	//----- nvinfo : EIATTR_MAXREG_COUNT
	.align		4
        /*006c*/ 	.byte	0x03, 0x1b
        /*006e*/ 	.short	0x00ff


	//----- nvinfo : EIATTR_NUM_BARRIERS
	.align		4
        /*0070*/ 	.byte	0x02, 0x4c
        /*0072*/ 	.byte	0x01
	.zero		1


	//----- nvinfo : EIATTR_MERCURY_ISA_VERSION
	.align		4
        /*0074*/ 	.byte	0x03, 0x5f
        /*0076*/ 	.short	0x0101


	//----- nvinfo : EIATTR_COOP_GROUP_MASK_REGIDS
	.align		4
        /*0078*/ 	.byte	0x04, 0x29
        /*007a*/ 	.short	(.L_188 - .L_187)


	//   ....[0]....
.L_187:
        /*007c*/ 	.word	0xffffffff


	//   ....[1]....
        /*0080*/ 	.word	0xffffffff


	//   ....[2]....
        /*0084*/ 	.word	0xffffffff


	//   ....[3]....
        /*0088*/ 	.word	0xffffffff


	//   ....[4]....
        /*008c*/ 	.word	0xffffffff


	//   ....[5]....
        /*0090*/ 	.word	0xffffffff


	//   ....[6]....
        /*0094*/ 	.word	0xffffffff


	//   ....[7]....
        /*0098*/ 	.word	0xffffffff


	//   ....[8]....
        /*009c*/ 	.word	0xffffffff


	//   ....[9]....
        /*00a0*/ 	.word	0xffffffff


	//   ....[10]....
        /*00a4*/ 	.word	0xffffffff


	//   ....[11]....
        /*00a8*/ 	.word	0xffffffff


	//   ....[12]....
        /*00ac*/ 	.word	0xffffffff


	//   ....[13]....
        /*00b0*/ 	.word	0xffffffff


	//   ....[14]....
        /*00b4*/ 	.word	0xffffffff


	//   ....[15]....
        /*00b8*/ 	.word	0xffffffff


	//   ....[16]....
        /*00bc*/ 	.word	0xffffffff


	//   ....[17]....
        /*00c0*/ 	.word	0xffffffff


	//   ....[18]....
        /*00c4*/ 	.word	0xffffffff


	//   ....[19]....
        /*00c8*/ 	.word	0xffffffff


	//   ....[20]....
        /*00cc*/ 	.word	0xffffffff


	//   ....[21]....
        /*00d0*/ 	.word	0xffffffff


	//   ....[22]....
        /*00d4*/ 	.word	0xffffffff


	//   ....[23]....
        /*00d8*/ 	.word	0xffffffff


	//   ....[24]....
        /*00dc*/ 	.word	0xffffffff


	//   ....[25]....
        /*00e0*/ 	.word	0xffffffff


	//   ....[26]....
        /*00e4*/ 	.word	0xffffffff


	//   ....[27]....
        /*00e8*/ 	.word	0xffffffff


	//   ....[28]....
        /*00ec*/ 	.word	0xffffffff


	//   ....[29]....
        /*00f0*/ 	.word	0xffffffff


	//   ....[30]....
        /*00f4*/ 	.word	0xffffffff


	//   ....[31]....
        /*00f8*/ 	.word	0xffffffff


	//   ....[32]....
        /*00fc*/ 	.word	0xffffffff


	//   ....[33]....
        /*0100*/ 	.word	0xffffffff


	//   ....[34]....
        /*0104*/ 	.word	0xffffffff


	//   ....[35]....
        /*0108*/ 	.word	0xffffffff


	//   ....[36]....
        /*010c*/ 	.word	0xffffffff


	//   ....[37]....
        /*0110*/ 	.word	0xffffffff


	//   ....[38]....
        /*0114*/ 	.word	0xffffffff


	//   ....[39]....
        /*0118*/ 	.word	0xffffffff


	//   ....[40]....
        /*011c*/ 	.word	0xffffffff


	//   ....[41]....
        /*0120*/ 	.word	0xffffffff


	//   ....[42]....
        /*0124*/ 	.word	0xffffffff


	//   ....[43]....
        /*0128*/ 	.word	0xffffffff


	//   ....[44]....
        /*012c*/ 	.word	0xffffffff


	//   ....[45]....
        /*0130*/ 	.word	0xffffffff


	//   ....[46]....
        /*0134*/ 	.word	0xffffffff


	//   ....[47]....
        /*0138*/ 	.word	0xffffffff


	//   ....[48]....
        /*013c*/ 	.word	0xffffffff


	//   ....[49]....
        /*0140*/ 	.word	0xffffffff


	//   ....[50]....
        /*0144*/ 	.word	0xffffffff


	//   ....[51]....
        /*0148*/ 	.word	0xffffffff


	//   ....[52]....
        /*014c*/ 	.word	0xffffffff


	//   ....[53]....
        /*0150*/ 	.word	0xffffffff


	//   ....[54]....
        /*0154*/ 	.word	0xffffffff


	//   ....[55]....
        /*0158*/ 	.word	0xffffffff


	//   ....[56]....
        /*015c*/ 	.word	0xffffffff


	//   ....[57]....
        /*0160*/ 	.word	0xffffffff


	//   ....[58]....
        /*0164*/ 	.word	0xffffffff


	//   ....[59]....
        /*0168*/ 	.word	0xffffffff


	//----- nvinfo : EIATTR_COOP_GROUP_INSTR_OFFSETS
	.align		4
.L_188:
        /*016c*/ 	.byte	0x04, 0x28
        /*016e*/ 	.short	(.L_190 - .L_189)


	//   ....[0]....
.L_189:
        /*0170*/ 	.word	0x00000d70


	//   ....[1]....
        /*0174*/ 	.word	0x00000da0


	//   ....[2]....
        /*0178*/ 	.word	0x00000dc0


	//   ....[3]....
        /*017c*/ 	.word	0x00000dd0


	//   ....[4]....
        /*0180*/ 	.word	0x00000f60


	//   ....[5]....
        /*0184*/ 	.word	0x00000f90


	//   ....[6]....
        /*0188*/ 	.word	0x00000fc0


	//   ....[7]....
        /*018c*/ 	.word	0x00000fe0


	//   ....[8]....
        /*0190*/ 	.word	0x00001160


	//   ....[9]....
        /*0194*/ 	.word	0x00001190


	//   ....[10]....
        /*0198*/ 	.word	0x000011c0


	//   ....[11]....
        /*019c*/ 	.word	0x000011e0


	//   ....[12]....
        /*01a0*/ 	.word	0x00001360


	//   ....[13]....
        /*01a4*/ 	.word	0x00001390


	//   ....[14]....
        /*01a8*/ 	.word	0x000013c0


	//   ....[15]....
        /*01ac*/ 	.word	0x000013e0


	//   ....[16]....
        /*01b0*/ 	.word	0x00001560


	//   ....[17]....
        /*01b4*/ 	.word	0x00001590


	//   ....[18]....
        /*01b8*/ 	.word	0x000015c0


	//   ....[19]....
        /*01bc*/ 	.word	0x000015e0


	//   ....[20]....
        /*01c0*/ 	.word	0x00002340


	//   ....[21]....
        /*01c4*/ 	.word	0x00002350


	//   ....[22]....
        /*01c8*/ 	.word	0x00002360


	//   ....[23]....
        /*01cc*/ 	.word	0x00002380


	//   ....[24]....
        /*01d0*/ 	.word	0x00002500


	//   ....[25]....
        /*01d4*/ 	.word	0x00002540


	//   ....[26]....
        /*01d8*/ 	.word	0x00002570


	//   ....[27]....
        /*01dc*/ 	.word	0x00002590


	//   ....[28]....
        /*01e0*/ 	.word	0x00002710


	//   ....[29]....
        /*01e4*/ 	.word	0x00002750


	//   ....[30]....
        /*01e8*/ 	.word	0x00002780


	//   ....[31]....
        /*01ec*/ 	.word	0x000027a0


	//   ....[32]....
        /*01f0*/ 	.word	0x00002920


	//   ....[33]....
        /*01f4*/ 	.word	0x00002960


	//   ....[34]....
        /*01f8*/ 	.word	0x00002990


	//   ....[35]....
        /*01fc*/ 	.word	0x000029b0


	//   ....[36]....
        /*0200*/ 	.word	0x00002b30


	//   ....[37]....
        /*0204*/ 	.word	0x00002b70


	//   ....[38]....
        /*0208*/ 	.word	0x00002ba0


	//   ....[39]....
        /*020c*/ 	.word	0x00002bc0


	//   ....[40]....
        /*0210*/ 	.word	0x000053c0


	//   ....[41]....
        /*0214*/ 	.word	0x000053f0


	//   ....[42]....
        /*0218*/ 	.word	0x00005410


	//   ....[43]....
        /*021c*/ 	.word	0x00005420


	//   ....[44]....
        /*0220*/ 	.word	0x000055b0


	//   ....[45]....
        /*0224*/ 	.word	0x000055e0


	//   ....[46]....
        /*0228*/ 	.word	0x00005610


	//   ....[47]....
        /*022c*/ 	.word	0x00005630


	//   ....[48]....
        /*0230*/ 	.word	0x000057b0


	//   ....[49]....
        /*0234*/ 	.word	0x000057e0


	//   ....[50]....
        /*0238*/ 	.word	0x00005810


	//   ....[51]....
        /*023c*/ 	.word	0x00005830


	//   ....[52]....
        /*0240*/ 	.word	0x000059b0


	//   ....[53]....
        /*0244*/ 	.word	0x000059e0


	//   ....[54]....
        /*0248*/ 	.word	0x00005a10


	//   ....[55]....
        /*024c*/ 	.word	0x00005a30


	//   ....[56]....
        /*0250*/ 	.word	0x00005bb0


	//   ....[57]....
        /*0254*/ 	.word	0x00005be0


	//   ....[58]....
        /*0258*/ 	.word	0x00005c10


	//   ....[59]....
        /*025c*/ 	.word	0x00005c30


	//----- nvinfo : EIATTR_VRC_CTA_INIT_COUNT
	.align		4
.L_190:
        /*0260*/ 	.byte	0x02, 0x4a
	.zero		1
	.zero		1


	//----- nvinfo : EIATTR_EXIT_INSTR_OFFSETS
	.align		4
        /*0264*/ 	.byte	0x04, 0x1c
        /*0266*/ 	.short	(.L_192 - .L_191)


	//   ....[0]....
.L_191:
        /*0268*/ 	.word	0x000068d0


	//   ....[1]....
        /*026c*/ 	.word	0x00006920


	//----- nvinfo : EIATTR_MAX_THREADS
	.align		4
.L_192:
        /*0270*/ 	.byte	0x04, 0x05
        /*0272*/ 	.short	(.L_194 - .L_193)
.L_193:
        /*0274*/ 	.word	0x00000100
        /*0278*/ 	.word	0x00000001
        /*027c*/ 	.word	0x00000001


	//----- nvinfo : EIATTR_CRS_STACK_SIZE
	.align		4
.L_194:
        /*0280*/ 	.byte	0x04, 0x1e
        /*0282*/ 	.short	(.L_196 - .L_195)
.L_195:
        /*0284*/ 	.word	0x00000000


	//----- nvinfo : EIATTR_CBANK_PARAM_SIZE
	.align		4
.L_196:
        /*0288*/ 	.byte	0x03, 0x19
        /*028a*/ 	.short	0x0071


	//----- nvinfo : EIATTR_PARAM_CBANK
	.align		4
        /*028c*/ 	.byte	0x04, 0x0a
        /*028e*/ 	.short	(.L_198 - .L_197)
	.align		4
.L_197:
        /*0290*/ 	.word	index@(.nv.constant0._ZN6thrust24THRUST_300001_SM_1000_NS8cuda_cub4core6detail13_kernel_agentINS1_8__reduce11ReduceAgentINS0_12zip_iteratorIN4cuda3std3__45tupleIJNS0_10device_ptrIdEENS0_17counting_iteratorIlNS0_11use_defaultESF_SF_EEEEEEEPNSB_IJdlEEESJ_lNS1_9__extrema9arg_max_fIdl10comparatorEEEEJSI_SK_lN3cub18CUB_300001_SM_100013GridEvenShareIlEENSR_9GridQueueIyEESO_EEEvDpT0_)
        /*0294*/ 	.short	0x0380
        /*0296*/ 	.short	0x0071


	//----- nvinfo : EIATTR_SW_WAR
	.align		4
.L_198:
        /*0298*/ 	.byte	0x04, 0x36
        /*029a*/ 	.short	(.L_200 - .L_199)
.L_199:
        /*029c*/ 	.word	0x00000008
.L_200:


//--------------------- .nv.info._ZN6thrust24THRUST_300001_SM_1000_NS8cuda_cub4core6detail13_kernel_agentINS1_8__reduce11ReduceAgentINS0_12zip_iteratorIN4cuda3std3__45tupleIJNS0_10device_ptrIdEENS0_17counting_iteratorIlNS0_11use_defaultESF_SF_EEEEEEEPNSB_IJdlEEESJ_lNS1_9__extrema9arg_max_fIdl10comparatorEEEEJSI_SK_lSO_EEEvDpT0_ --------------------------
	.section	.nv.info._ZN6thrust24THRUST_300001_SM_1000_NS8cuda_cub4core6detail13_kernel_agentINS1_8__reduce11ReduceAgentINS0_12zip_iteratorIN4cuda3std3__45tupleIJNS0_10device_ptrIdEENS0_17counting_iteratorIlNS0_11use_defaultESF_SF_EEEEEEEPNSB_IJdlEEESJ_lNS1_9__extrema9arg_max_fIdl10comparatorEEEEJSI_SK_lSO_EEEvDpT0_,"",@"SHT_CUDA_INFO"
	.sectionflags	@""
	.align	4


	//----- nvinfo : EIATTR_CUDA_API_VERSION
	.align		4
        /*0000*/ 	.byte	0x04, 0x37
        /*0002*/ 	.short	(.L_202 - .L_201)
.L_201:
        /*0004*/ 	.word	0x00000082


	//----- nvinfo : EIATTR_KPARAM_INFO
	.align		4
.L_202:
        /*0008*/ 	.byte	0x04, 0x17
        /*000a*/ 	.short	(.L_204 - .L_203)
.L_203:
        /*000c*/ 	.word	0x00000000
        /*0010*/ 	.short	0x0003
        /*0012*/ 	.short	0x0020
        /*0014*/ 	.byte	0x00, 0xf0, 0x05, 0x00


	//----- nvinfo : EIATTR_KPARAM_INFO
	.align		4
.L_204:
        /*0018*/ 	.byte	0x04, 0x17
        /*001a*/ 	.short	(.L_206 - .L_205)
.L_205:
        /*001c*/ 	.word	0x00000000
        /*0020*/ 	.short	0x0002
        /*0022*/ 	.short	0x0018
        /*0024*/ 	.byte	0x00, 0xf0, 0x21, 0x00


	//----- nvinfo : EIATTR_KPARAM_INFO
	.align		4
.L_206:
        /*0028*/ 	.byte	0x04, 0x17
        /*002a*/ 	.short	(.L_208 - .L_207)
.L_207:
        /*002c*/ 	.word	0x00000000
        /*0030*/ 	.short	0x0001
        /*0032*/ 	.short	0x0010
        /*0034*/ 	.byte	0x00, 0xf5, 0x21, 0x00


	//----- nvinfo : EIATTR_KPARAM_INFO
	.align		4
.L_208:
        /*0038*/ 	.byte	0x04, 0x17
        /*003a*/ 	.short	(.L_210 - .L_209)
.L_209:
        /*003c*/ 	.word	0x00000000
        /*0040*/ 	.short	0x0000
        /*0042*/ 	.short	0x0000
        /*0044*/ 	.byte	0x00, 0xf0, 0x41, 0x00


	//----- nvinfo : EIATTR_SPARSE_MMA_MASK
	.align		4
.L_210:
        /*0048*/ 	.byte	0x03, 0x50
        /*004a*/ 	.short	0x0000


	//----- nvinfo : EIATTR_MAXREG_COUNT
	.align		4
        /*004c*/ 	.byte	0x03, 0x1b
        /*004e*/ 	.short	0x00ff


	//----- nvinfo : EIATTR_NUM_BARRIERS
	.align		4
        /*0050*/ 	.byte	0x02, 0x4c
        /*0052*/ 	.byte	0x01
	.zero		1


	//----- nvinfo : EIATTR_MERCURY_ISA_VERSION
	.align		4
        /*0054*/ 	.byte	0x03, 0x5f
        /*0056*/ 	.short	0x0101


	//----- nvinfo : EIATTR_COOP_GROUP_MASK_REGIDS
	.align		4
        /*0058*/ 	.byte	0x04, 0x29
        /*005a*/ 	.short	(.L_212 - .L_211)


	//   ....[0]....
.L_211:
        /*005c*/ 	.word	0xffffffff


	//   ....[1]....
        /*0060*/ 	.word	0xffffffff


	//   ....[2]....
        /*0064*/ 	.word	0xffffffff


	//   ....[3]....
        /*0068*/ 	.word	0xffffffff


	//   ....[4]....
        /*006c*/ 	.word	0xffffffff


	//   ....[5]....
        /*0070*/ 	.word	0xffffffff


	//   ....[6]....
        /*0074*/ 	.word	0xffffffff


	//   ....[7]....
        /*0078*/ 	.word	0xffffffff


	//   ....[8]....
        /*007c*/ 	.word	0xffffffff


	//   ....[9]....
        /*0080*/ 	.word	0xffffffff


	//   ....[10]....
        /*0084*/ 	.word	0xffffffff


	//   ....[11]....
        /*0088*/ 	.word	0xffffffff


	//   ....[12]....
        /*008c*/ 	.word	0xffffffff


	//   ....[13]....
        /*0090*/ 	.word	0xffffffff


	//   ....[14]....
        /*0094*/ 	.word	0xffffffff


	//   ....[15]....
        /*0098*/ 	.word	0xffffffff


	//   ....[16]....
        /*009c*/ 	.word	0xffffffff


	//   ....[17]....
        /*00a0*/ 	.word	0xffffffff


	//   ....[18]....
        /*00a4*/ 	.word	0xffffffff


	//   ....[19]....
        /*00a8*/ 	.word	0xffffffff


	//   ....[20]....
        /*00ac*/ 	.word	0xffffffff


	//   ....[21]....
        /*00b0*/ 	.word	0xffffffff


	//   ....[22]....
        /*00b4*/ 	.word	0xffffffff


	//   ....[23]....
        /*00b8*/ 	.word	0xffffffff


	//   ....[24]....
        /*00bc*/ 	.word	0xffffffff


	//   ....[25]....
        /*00c0*/ 	.word	0xffffffff


	//   ....[26]....
        /*00c4*/ 	.word	0xffffffff


	//   ....[27]....
        /*00c8*/ 	.word	0xffffffff


	//   ....[28]....
        /*00cc*/ 	.word	0xffffffff


	//   ....[29]....
        /*00d0*/ 	.word	0xffffffff


	//   ....[30]....
        /*00d4*/ 	.word	0xffffffff


	//   ....[31]....
        /*00d8*/ 	.word	0xffffffff


	//   ....[32]....
        /*00dc*/ 	.word	0xffffffff


	//   ....[33]....
        /*00e0*/ 	.word	0xffffffff


	//   ....[34]....
        /*00e4*/ 	.word	0xffffffff


	//   ....[35]....
        /*00e8*/ 	.word	0xffffffff


	//   ....[36]....
        /*00ec*/ 	.word	0xffffffff


	//   ....[37]....
        /*00f0*/ 	.word	0xffffffff


	//   ....[38]....
        /*00f4*/ 	.word	0xffffffff


	//   ....[39]....
        /*00f8*/ 	.word	0xffffffff


	//   ....[40]....
        /*00fc*/ 	.word	0xffffffff


	//   ....[41]....
        /*0100*/ 	.word	0xffffffff


	//   ....[42]....
        /*0104*/ 	.word	0xffffffff


	//   ....[43]....
        /*0108*/ 	.word	0xffffffff


	//   ....[44]....
        /*010c*/ 	.word	0xffffffff


	//   ....[45]....
        /*0110*/ 	.word	0xffffffff


	//   ....[46]....
        /*0114*/ 	.word	0xffffffff


	//   ....[47]....
        /*0118*/ 	.word	0xffffffff


	//   ....[48]....
        /*011c*/ 	.word	0xffffffff


	//   ....[49]....
        /*0120*/ 	.word	0xffffffff


	//   ....[50]....
        /*0124*/ 	.word	0xffffffff


	//   ....[51]....
        /*0128*/ 	.word	0xffffffff


	//   ....[52]....
        /*012c*/ 	.word	0xffffffff


	//   ....[53]....
        /*0130*/ 	.word	0xffffffff


	//   ....[54]....
        /*0134*/ 	.word	0xffffffff


	//   ....[55]....
        /*0138*/ 	.word	0xffffffff


	//   ....[56]....
        /*013c*/ 	.word	0xffffffff


	//   ....[57]....
        /*0140*/ 	.word	0xffffffff


	//   ....[58]....
        /*0144*/ 	.word	0xffffffff


	//   ....[59]....
        /*0148*/ 	.word	0xffffffff


	//----- nvinfo : EIATTR_COOP_GROUP_INSTR_OFFSETS
	.align		4
.L_212:
        /*014c*/ 	.byte	0x04, 0x28
        /*014e*/ 	.short	(.L_214 - .L_213)


	//   ....[0]....
.L_213:
        /*0150*/ 	.word	0x00000cb0


	//   ....[1]....
        /*0154*/ 	.word	0x00000ce0


	//   ....[2]....
        /*0158*/ 	.word	0x00000d00


	//   ....[3]....
        /*015c*/ 	.word	0x00000d10


	//   ....[4]....
        /*0160*/ 	.word	0x00000ea0


	//   ....[5]....
        /*0164*/ 	.word	0x00000ed0


	//   ....[6]....
        /*0168*/ 	.word	0x00000f00


	//   ....[7]....
        /*016c*/ 	.word	0x00000f20


	//   ....[8]....
        /*0170*/ 	.word	0x000010a0


	//   ....[9]....
        /*0174*/ 	.word	0x000010d0


	//   ....[10]....
        /*0178*/ 	.word	0x00001100


	//   ....[11]....
        /*017c*/ 	.word	0x00001120


	//   ....[12]....
        /*0180*/ 	.word	0x000012a0


	//   ....[13]....
        /*0184*/ 	.word	0x000012d0


	//   ....[14]....
        /*0188*/ 	.word	0x00001300


	//   ....[15]....
        /*018c*/ 	.word	0x00001320


	//   ....[16]....
        /*0190*/ 	.word	0x000014a0


	//   ....[17]....
        /*0194*/ 	.word	0x000014e0


	//   ....[18]....
        /*0198*/ 	.word	0x00001510


	//   ....[19]....
        /*019c*/ 	.word	0x00001520


	//   ....[20]....
        /*01a0*/ 	.word	0x00002280


	//   ....[21]....
        /*01a4*/ 	.word	0x00002290


	//   ....[22]....
        /*01a8*/ 	.word	0x000022a0


	//   ....[23]....
        /*01ac*/ 	.word	0x000022c0


	//   ....[24]....
        /*01b0*/ 	.word	0x00002440


	//   ....[25]....
        /*01b4*/ 	.word	0x00002480


	//   ....[26]....
        /*01b8*/ 	.word	0x000024b0


	//   ....[27]....
        /*01bc*/ 	.word	0x000024d0


	//   ....[28]....
        /*01c0*/ 	.word	0x00002650


	//   ....[29]....
        /*01c4*/ 	.word	0x00002690


	//   ....[30]....
        /*01c8*/ 	.word	0x000026c0


	//   ....[31]....
        /*01cc*/ 	.word	0x000026e0


	//   ....[32]....
        /*01d0*/ 	.word	0x00002860


	//   ....[33]....
        /*01d4*/ 	.word	0x000028a0


	//   ....[34]....
        /*01d8*/ 	.word	0x000028d0


	//   ....[35]....
        /*01dc*/ 	.word	0x000028f0


	//   ....[36]....
        /*01e0*/ 	.word	0x00002a70


	//   ....[37]....
        /*01e4*/ 	.word	0x00002ab0


	//   ....[38]....
        /*01e8*/ 	.word	0x00002ae0


	//   ....[39]....
        /*01ec*/ 	.word	0x00002b00


	//   ....[40]....
        /*01f0*/ 	.word	0x00004f40


	//   ....[41]....
        /*01f4*/ 	.word	0x00004f70


	//   ....[42]....
        /*01f8*/ 	.word	0x00004f90


	//   ....[43]....
        /*01fc*/ 	.word	0x00004fa0


	//   ....[44]....
        /*0200*/ 	.word	0x00005130


	//   ....[45]....
        /*0204*/ 	.word	0x00005160


	//   ....[46]....
        /*0208*/ 	.word	0x00005190


	//   ....[47]....
        /*020c*/ 	.word	0x000051b0


	//   ....[48]....
        /*0210*/ 	.word	0x00005330


	//   ....[49]....
        /*0214*/ 	.word	0x00005360


	//   ....[50]....
        /*0218*/ 	.word	0x00005390


	//   ....[51]....
        /*021c*/ 	.word	0x000053b0


	//   ....[52]....
        /*0220*/ 	.word	0x00005530


	//   ....[53]....
        /*0224*/ 	.word	0x00005560


	//   ....[54]....
        /*0228*/ 	.word	0x00005590


	//   ....[55]....
        /*022c*/ 	.word	0x000055b0


	//   ....[56]....
        /*0230*/ 	.word	0x00005730


	//   ....[57]....
        /*0234*/ 	.word	0x00005760


	//   ....[58]....
        /*0238*/ 	.word	0x00005790


	//   ....[59]....
        /*023c*/ 	.word	0x000057b0


	//----- nvinfo : EIATTR_VRC_CTA_INIT_COUNT
	.align		4
.L_214:
        /*0240*/ 	.byte	0x02, 0x4a
	.zero		1
	.zero		1


	//----- nvinfo : EIATTR_EXIT_INSTR_OFFSETS
	.align		4
        /*0244*/ 	.byte	0x04, 0x1c
        /*0246*/ 	.short	(.L_216 - .L_215)


	//   ....[0]....
.L_215:
        /*0248*/ 	.word	0x00000040


	//   ....[1]....
        /*024c*/ 	.word	0x00006450


	//   ....[2]....
        /*0250*/ 	.word	0x00006490


	//----- nvinfo : EIATTR_MAX_THREADS
	.align		4
.L_216:
        /*0254*/ 	.byte	0x04, 0x05
        /*0256*/ 	.short	(.L_218 - .L_217)
.L_217:
        /*0258*/ 	.word	0x00000100
        /*025c*/ 	.word	0x00000001
        /*0260*/ 	.word	0x00000001


	//----- nvinfo : EIATTR_CRS_STACK_SIZE
	.align		4
.L_218:
        /*0264*/ 	.byte	0x04, 0x1e
        /*0266*/ 	.short	(.L_220 - .L_219)
.L_219:
        /*0268*/ 	.word	0x00000000


	//----- nvinfo : EIATTR_CBANK_PARAM_SIZE
	.align		4
.L_220:
        /*026c*/ 	.byte	0x03, 0x19
        /*026e*/ 	.short	0x0021


	//----- nvinfo : EIATTR_PARAM_CBANK
	.align		4
        /*0270*/ 	.byte	0x04, 0x0a
        /*0272*/ 	.short	(.L_222 - .L_221)
	.align		4
.L_221:
        /*0274*/ 	.word	index@(.nv.constant0._ZN6thrust24THRUST_300001_SM_1000_NS8cuda_cub4core6detail13_kernel_agentINS1_8__reduce11ReduceAgentINS0_12zip_iteratorIN4cuda3std3__45tupleIJNS0_10device_ptrIdEENS0_17counting_iteratorIlNS0_11use_defaultESF_SF_EEEEEEEPNSB_IJdlEEESJ_lNS1_9__extrema9arg_max_fIdl10comparatorEEEEJSI_SK_lSO_EEEvDpT0_)
        /*0278*/ 	.short	0x0380
        /*027a*/ 	.short	0x0021


	//----- nvinfo : EIATTR_SW_WAR
	.align		4
.L_222:
        /*027c*/ 	.byte	0x04, 0x36
        /*027e*/ 	.short	(.L_224 - .L_223)
.L_223:
        /*0280*/ 	.word	0x00000008
.L_224:


//--------------------- .nv.info._ZN6thrust24THRUST_300001_SM_1000_NS8cuda_cub4core6detail13_kernel_agentINS1_8__reduce11ReduceAgentIPN4cuda3std3__45tupleIJdlEEESC_SB_iNS1_9__extrema9arg_max_fIdl10comparatorEEEEJSC_SC_iSG_EEEvDpT0_ --------------------------
	.section	.nv.info._ZN6thrust24THRUST_300001_SM_1000_NS8cuda_cub4core6detail13_kernel_agentINS1_8__reduce11ReduceAgentIPN4cuda3std3__45tupleIJdlEEESC_SB_iNS1_9__extrema9arg_max_fIdl10comparatorEEEEJSC_SC_iSG_EEEvDpT0_,"",@"SHT_CUDA_INFO"
	.sectionflags	@""
	.align	4


	//----- nvinfo : EIATTR_CUDA_API_VERSION
	.align		4
        /*0000*/ 	.byte	0x04, 0x37
        /*0002*/ 	.short	(.L_226 - .L_225)
.L_225:
        /*0004*/ 	.word	0x00000082


	//----- nvinfo : EIATTR_KPARAM_INFO
	.align		4
.L_226:
        /*0008*/ 	.byte	0x04, 0x17
        /*000a*/ 	.short	(.L_228 - .L_227)
.L_227:
        /*000c*/ 	.word	0x00000000
        /*0010*/ 	.short	0x0003
        /*0012*/ 	.short	0x0014
        /*0014*/ 	.byte	0x00, 0xf0, 0x05, 0x00


	//----- nvinfo : EIATTR_KPARAM_INFO
	.align		4
.L_228:
        /*0018*/ 	.byte	0x04, 0x17
        /*001a*/ 	.short	(.L_230 - .L_229)
.L_229:
        /*001c*/ 	.word	0x00000000
        /*0020*/ 	.short	0x0002
        /*0022*/ 	.short	0x0010
        /*0024*/ 	.byte	0x00, 0xf0, 0x11, 0x00


	//----- nvinfo : EIATTR_KPARAM_INFO
	.align		4
.L_230:
        /*0028*/ 	.byte	0x04, 0x17
        /*002a*/ 	.short	(.L_232 - .L_231)
.L_231:
        /*002c*/ 	.word	0x00000000
        /*0030*/ 	.short	0x0001
        /*0032*/ 	.short	0x0008
        /*0034*/ 	.byte	0x00, 0xf5, 0x21, 0x00


	//----- nvinfo : EIATTR_KPARAM_INFO
	.align		4
.L_232:
        /*0038*/ 	.byte	0x04, 0x17
        /*003a*/ 	.short	(.L_234 - .L_233)
.L_233:
        /*003c*/ 	.word	0x00000000
        /*0040*/ 	.short	0x0000
        /*0042*/ 	.short	0x0000
        /*0044*/ 	.byte	0x00, 0xf5, 0x21, 0x00


	//----- nvinfo : EIATTR_SPARSE_MMA_MASK
	.align		4
.L_234:
        /*0048*/ 	.byte	0x03, 0x50
        /*004a*/ 	.short	0x0000


	//----- nvinfo : EIATTR_MAXREG_COUNT
	.align		4
        /*004c*/ 	.byte	0x03, 0x1b
        /*004e*/ 	.short	0x00ff


	//----- nvinfo : EIATTR_NUM_BARRIERS
	.align		4
        /*0050*/ 	.byte	0x02, 0x4c
        /*0052*/ 	.byte	0x01
	.zero		1


	//----- nvinfo : EIATTR_MERCURY_ISA_VERSION
	.align		4
        /*0054*/ 	.byte	0x03, 0x5f
        /*0056*/ 	.short	0x0101


	//----- nvinfo : EIATTR_COOP_GROUP_MASK_REGIDS
	.align		4
        /*0058*/ 	.byte	0x04, 0x29
        /*005a*/ 	.short	(.L_236 - .L_235)


	//   ....[0]....
.L_235:
        /*005c*/ 	.word	0xffffffff


	//   ....[1]....
        /*0060*/ 	.word	0xffffffff


	//   ....[2]....
        /*0064*/ 	.word	0xffffffff


	//   ....[3]....
        /*0068*/ 	.word	0xffffffff


	//   ....[4]....
        /*006c*/ 	.word	0xffffffff


	//   ....[5]....
        /*0070*/ 	.word	0xffffffff


	//   ....[6]....
        /*0074*/ 	.word	0xffffffff


	//   ....[7]....
        /*0078*/ 	.word	0xffffffff


	//   ....[8]....
        /*007c*/ 	.word	0xffffffff


	//   ....[9]....
        /*0080*/ 	.word	0xffffffff


	//   ....[10]....
        /*0084*/ 	.word	0xffffffff


	//   ....[11]....
        /*0088*/ 	.word	0xffffffff


	//   ....[12]....
        /*008c*/ 	.word	0xffffffff


	//   ....[13]....
        /*0090*/ 	.word	0xffffffff


	//   ....[14]....
        /*0094*/ 	.word	0xffffffff


	//   ....[15]....
        /*0098*/ 	.word	0xffffffff


	//   ....[16]....
        /*009c*/ 	.word	0xffffffff


	//   ....[17]....
        /*00a0*/ 	.word	0xffffffff


	//   ....[18]....
        /*00a4*/ 	.word	0xffffffff


	//   ....[19]....
        /*00a8*/ 	.word	0xffffffff


	//   ....[20]....
        /*00ac*/ 	.word	0xffffffff


	//   ....[21]....
        /*00b0*/ 	.word	0xffffffff


	//   ....[22]....
        /*00b4*/ 	.word	0xffffffff


	//   ....[23]....
        /*00b8*/ 	.word	0xffffffff


	//   ....[24]....
        /*00bc*/ 	.word	0xffffffff


	//   ....[25]....
        /*00c0*/ 	.word	0xffffffff


	//   ....[26]....
        /*00c4*/ 	.word	0xffffffff


	//   ....[27]....
        /*00c8*/ 	.word	0xffffffff


	//   ....[28]....
        /*00cc*/ 	.word	0xffffffff


	//   ....[29]....
        /*00d0*/ 	.word	0xffffffff


	//   ....[30]....
        /*00d4*/ 	.word	0xffffffff


	//   ....[31]....
        /*00d8*/ 	.word	0xffffffff


	//   ....[32]....
        /*00dc*/ 	.word	0xffffffff


	//   ....[33]....
        /*00e0*/ 	.word	0xffffffff


	//   ....[34]....
        /*00e4*/ 	.word	0xffffffff


	//   ....[35]....
        /*00e8*/ 	.word	0xffffffff


	//   ....[36]....
        /*00ec*/ 	.word	0xffffffff


	//   ....[37]....
        /*00f0*/ 	.word	0xffffffff


	//   ....[38]....
        /*00f4*/ 	.word	0xffffffff


	//   ....[39]....
        /*00f8*/ 	.word	0xffffffff


	//   ....[40]....
        /*00fc*/ 	.word	0xffffffff


	//   ....[41]....
        /*0100*/ 	.word	0xffffffff


	//   ....[42]....
        /*0104*/ 	.word	0xffffffff


	//   ....[43]....
        /*0108*/ 	.word	0xffffffff


	//   ....[44]....
        /*010c*/ 	.word	0xffffffff


	//   ....[45]....
        /*0110*/ 	.word	0xffffffff


	//   ....[46]....
        /*0114*/ 	.word	0xffffffff


	//   ....[47]....
        /*0118*/ 	.word	0xffffffff


	//   ....[48]....
        /*011c*/ 	.word	0xffffffff


	//   ....[49]....
        /*0120*/ 	.word	0xffffffff


	//   ....[50]....
        /*0124*/ 	.word	0xffffffff


	//   ....[51]....
        /*0128*/ 	.word	0xffffffff


	//   ....[52]....
        /*012c*/ 	.word	0xffffffff


	//   ....[53]....
        /*0130*/ 	.word	0xffffffff


	//   ....[54]....
        /*0134*/ 	.word	0xffffffff


	//   ....[55]....
        /*0138*/ 	.word	0xffffffff


	//   ....[56]....
        /*013c*/ 	.word	0xffffffff


	//   ....[57]....
        /*0140*/ 	.word	0xffffffff


	//   ....[58]....
        /*0144*/ 	.word	0xffffffff


	//   ....[59]....
        /*0148*/ 	.word	0xffffffff


	//----- nvinfo : EIATTR_COOP_GROUP_INSTR_OFFSETS
	.align		4
.L_236:
        /*014c*/ 	.byte	0x04, 0x28
        /*014e*/ 	.short	(.L_238 - .L_237)


	//   ....[0]....
.L_237:
        /*0150*/ 	.word	0x00000b70


	//   ....[1]....
        /*0154*/ 	.word	0x00000ba0


	//   ....[2]....
        /*0158*/ 	.word	0x00000bc0


	//   ....[3]....
        /*015c*/ 	.word	0x00000bd0


	//   ....[4]....
        /*0160*/ 	.word	0x00000d60


	//   ....[5]....
        /*0164*/ 	.word	0x00000d90


	//   ....[6]....
        /*0168*/ 	.word	0x00000dc0


	//   ....[7]....
        /*016c*/ 	.word	0x00000de0


	//   ....[8]....
        /*0170*/ 	.word	0x00000f60


	//   ....[9]....
        /*0174*/ 	.word	0x00000f90


	//   ....[10]....
        /*0178*/ 	.word	0x00000fc0


	//   ....[11]....
        /*017c*/ 	.word	0x00000fe0


	//   ....[12]....
        /*0180*/ 	.word	0x00001160


	//   ....[13]....
        /*0184*/ 	.word	0x00001190


	//   ....[14]....
        /*0188*/ 	.word	0x000011c0


	//   ....[15]....
        /*018c*/ 	.word	0x000011e0


	//   ....[16]....
        /*0190*/ 	.word	0x00001360


	//   ....[17]....
        /*0194*/ 	.word	0x000013a0


	//   ....[18]....
        /*0198*/ 	.word	0x000013d0


	//   ....[19]....
        /*019c*/ 	.word	0x000013e0


	//   ....[20]....
        /*01a0*/ 	.word	0x00002140


	//   ....[21]....
        /*01a4*/ 	.word	0x00002150


	//   ....[22]....
        /*01a8*/ 	.word	0x00002160


	//   ....[23]....
        /*01ac*/ 	.word	0x00002180


	//   ....[24]....
        /*01b0*/ 	.word	0x00002300


	//   ....[25]....
        /*01b4*/ 	.word	0x00002340


	//   ....[26]....
        /*01b8*/ 	.word	0x00002370


	//   ....[27]....
        /*01bc*/ 	.word	0x00002390


	//   ....[28]....
        /*01c0*/ 	.word	0x00002510


	//   ....[29]....
        /*01c4*/ 	.word	0x00002550


	//   ....[30]....
        /*01c8*/ 	.word	0x00002580


	//   ....[31]....
        /*01cc*/ 	.word	0x000025a0


	//   ....[32]....
        /*01d0*/ 	.word	0x00002720


	//   ....[33]....
        /*01d4*/ 	.word	0x00002760


	//   ....[34]....
        /*01d8*/ 	.word	0x00002790


	//   ....[35]....
        /*01dc*/ 	.word	0x000027b0


	//   ....[36]....
        /*01e0*/ 	.word	0x00002930


	//   ....[37]....
        /*01e4*/ 	.word	0x00002970


	//   ....[38]....
        /*01e8*/ 	.word	0x000029b0


	//   ....[39]....
        /*01ec*/ 	.word	0x000029c0


	//   ....[40]....
        /*01f0*/ 	.word	0x00004d80


	//   ....[41]....
        /*01f4*/ 	.word	0x00004db0


	//   ....[42]....
        /*01f8*/ 	.word	0x00004dd0


	//   ....[43]....
        /*01fc*/ 	.word	0x00004de0


	//   ....[44]....
        /*0200*/ 	.word	0x00004f70


	//   ....[45]....
        /*0204*/ 	.word	0x00004fa0


	//   ....[46]....
        /*0208*/ 	.word	0x00004fd0


	//   ....[47]....
        /*020c*/ 	.word	0x00004ff0


	//   ....[48]....
        /*0210*/ 	.word	0x00005170


	//   ....[49]....
        /*0214*/ 	.word	0x000051a0


	//   ....[50]....
        /*0218*/ 	.word	0x000051d0


	//   ....[51]....
        /*021c*/ 	.word	0x000051f0


	//   ....[52]....
        /*0220*/ 	.word	0x00005370


	//   ....[53]....
        /*0224*/ 	.word	0x000053a0


	//   ....[54]....
        /*0228*/ 	.word	0x000053d0


	//   ....[55]....
        /*022c*/ 	.word	0x000053f0


	//   ....[56]....
        /*0230*/ 	.word	0x00005570


	//   ....[57]....
        /*0234*/ 	.word	0x000055a0


	//   ....[58]....
        /*0238*/ 	.word	0x000055d0


	//   ....[59]....
        /*023c*/ 	.word	0x000055f0


	//----- nvinfo : EIATTR_VRC_CTA_INIT_COUNT
	.align		4
.L_238:
        /*0240*/ 	.byte	0x02, 0x4a
	.zero		1
	.zero		1


	//----- nvinfo : EIATTR_EXIT_INSTR_OFFSETS
	.align		4
        /*0244*/ 	.byte	0x04, 0x1c
        /*0246*/ 	.short	(.L_240 - .L_239)


	//   ....[0]....
.L_239:
        /*0248*/ 	.word	0x00000030


	//   ....[1]....
        /*024c*/ 	.word	0x00006290


	//   ....[2]....
        /*0250*/ 	.word	0x000062d0


	//----- nvinfo : EIATTR_MAX_THREADS
	.align		4
.L_240:
        /*0254*/ 	.byte	0x04, 0x05
        /*0256*/ 	.short	(.L_242 - .L_241)
.L_241:
        /*0258*/ 	.word	0x00000100
        /*025c*/ 	.word	0x00000001
        /*0260*/ 	.word	0x00000001


	//----- nvinfo : EIATTR_CRS_STACK_SIZE
	.align		4
.L_242:
        /*0264*/ 	.byte	0x04, 0x1e
        /*0266*/ 	.short	(.L_244 - .L_243)
.L_243:
        /*0268*/ 	.word	0x00000000


	//----- nvinfo : EIATTR_CBANK_PARAM_SIZE
	.align		4
.L_244:
        /*026c*/ 	.byte	0x03, 0x19
        /*026e*/ 	.short	0x0015


	//----- nvinfo : EIATTR_PARAM_CBANK
	.align		4
        /*0270*/ 	.byte	0x04, 0x0a
        /*0272*/ 	.short	(.L_246 - .L_245)
	.align		4
.L_245:
        /*0274*/ 	.word	index@(.nv.constant0._ZN6thrust24THRUST_300001_SM_1000_NS8cuda_cub4core6detail13_kernel_agentINS1_8__reduce11ReduceAgentIPN4cuda3std3__45tupleIJdlEEESC_SB_iNS1_9__extrema9arg_max_fIdl10comparatorEEEEJSC_SC_iSG_EEEvDpT0_)
        /*0278*/ 	.short	0x0380
        /*027a*/ 	.short	0x0015


	//----- nvinfo : EIATTR_SW_WAR
	.align		4
.L_246:
        /*027c*/ 	.byte	0x04, 0x36
        /*027e*/ 	.short	(.L_248 - .L_247)
.L_247:
        /*0280*/ 	.word	0x00000008
.L_248:


//--------------------- .nv.info._ZN6thrust24THRUST_300001_SM_1000_NS8cuda_cub4core6detail13_kernel_agentINS1_8__reduce10DrainAgentIiEEJN3cub18CUB_300001_SM_10009GridQueueIjEEiEEEvDpT0_ --------------------------
	.section	.nv.info._ZN6thrust24THRUST_300001_SM_1000_NS8cuda_cub4core6detail13_kernel_agentINS1_8__reduce10DrainAgentIiEEJN3cub18CUB_300001_SM_10009GridQueueIjEEiEEEvDpT0_,"",@"SHT_CUDA_INFO"
	.sectionflags	@""
	.align	4


	//----- nvinfo : EIATTR_CUDA_API_VERSION
	.align		4
        /*0000*/ 	.byte	0x04, 0x37
        /*0002*/ 	.short	(.L_250 - .L_249)
.L_249:
        /*0004*/ 	.word	0x00000082


	//----- nvinfo : EIATTR_KPARAM_INFO
	.align		4
.L_250:
        /*0008*/ 	.byte	0x04, 0x17
        /*000a*/ 	.short	(.L_252 - .L_251)
.L_251:
        /*000c*/ 	.word	0x00000000
        /*0010*/ 	.short	0x0001
        /*0012*/ 	.short	0x0008
        /*0014*/ 	.byte	0x00, 0xf0, 0x11, 0x00


	//----- nvinfo : EIATTR_KPARAM_INFO
	.align		4
.L_252:
        /*0018*/ 	.byte	0x04, 0x17
        /*001a*/ 	.short	(.L_254 - .L_253)
.L_253:
        /*001c*/ 	.word	0x00000000
        /*0020*/ 	.short	0x0000
        /*0022*/ 	.short	0x0000
        /*0024*/ 	.byte	0x00, 0xf0, 0x21, 0x00


	//----- nvinfo : EIATTR_SPARSE_MMA_MASK
	.align		4
.L_254:
        /*0028*/ 	.byte	0x03, 0x50
        /*002a*/ 	.short	0x0000


	//----- nvinfo : EIATTR_MAXREG_COUNT
	.align		4
        /*002c*/ 	.byte	0x03, 0x1b
        /*002e*/ 	.short	0x00ff


	//----- nvinfo : EIATTR_MERCURY_ISA_VERSION
	.align		4
        /*0030*/ 	.byte	0x03, 0x5f
        /*0032*/ 	.short	0x0101


	//----- nvinfo : EIATTR_VRC_CTA_INIT_COUNT
	.align		4
        /*0034*/ 	.byte	0x02, 0x4a
	.zero		1
	.zero		1


	//----- nvinfo : EIATTR_EXIT_INSTR_OFFSETS
	.align		4
        /*0038*/ 	.byte	0x04, 0x1c
        /*003a*/ 	.short	(.L_256 - .L_255)


	//   ....[0]....
.L_255:
        /*003c*/ 	.word	0x00000060


	//----- nvinfo : EIATTR_MAX_THREADS
	.align		4
.L_256:
        /*0040*/ 	.byte	0x04, 0x05
        /*0042*/ 	.short	(.L_258 - .L_257)
.L_257:
        /*0044*/ 	.word	0x00000001
        /*0048*/ 	.word	0x00000001
        /*004c*/ 	.word	0x00000001


	//----- nvinfo : EIATTR_CBANK_PARAM_SIZE
	.align		4
.L_258:
        /*0050*/ 	.byte	0x03, 0x19
        /*0052*/ 	.short	0x000c


	//----- nvinfo : EIATTR_PARAM_CBANK
	.align		4
        /*0054*/ 	.byte	0x04, 0x0a
        /*0056*/ 	.short	(.L_260 - .L_259)
	.align		4
.L_259:
        /*0058*/ 	.word	index@(.nv.constant0._ZN6thrust24THRUST_300001_SM_1000_NS8cuda_cub4core6detail13_kernel_agentINS1_8__reduce10DrainAgentIiEEJN3cub18CUB_300001_SM_10009GridQueueIjEEiEEEvDpT0_)
        /*005c*/ 	.short	0x0380
        /*005e*/ 	.short	0x000c


	//----- nvinfo : EIATTR_SW_WAR
	.align		4
.L_260:
        /*0060*/ 	.byte	0x04, 0x36
        /*0062*/ 	.short	(.L_262 - .L_261)
.L_261:
        /*0064*/ 	.word	0x00000008
.L_262:


//--------------------- .nv.info._ZN6thrust24THRUST_300001_SM_1000_NS8cuda_cub4core6detail13_kernel_agentINS1_8__reduce11ReduceAgentINS0_12zip_iteratorIN4cuda3std3__45tupleIJNS0_10device_ptrIdEENS0_17counting_iteratorIlNS0_11use_defaultESF_SF_EEEEEEEPNSB_IJdlEEESJ_iNS1_9__extrema9arg_max_fIdl10comparatorEEEEJSI_SK_iN3cub18CUB_300001_SM_100013GridEvenShareIiEENSR_9GridQueueIjEESO_EEEvDpT0_ --------------------------
	.section	.nv.info._ZN6thrust24THRUST_300001_SM_1000_NS8cuda_cub4core6detail13_kernel_agentINS1_8__reduce11ReduceAgentINS0_12zip_iteratorIN4cuda3std3__45tupleIJNS0_10device_ptrIdEENS0_17counting_iteratorIlNS0_11use_defaultESF_SF_EEEEEEEPNSB_IJdlEEESJ_iNS1_9__extrema9arg_max_fIdl10comparatorEEEEJSI_SK_iN3cub18CUB_300001_SM_100013GridEvenShareIiEENSR_9GridQueueIjEESO_EEEvDpT0_,"",@"SHT_CUDA_INFO"
	.sectionflags	@""
	.align	4


	//----- nvinfo : EIATTR_CUDA_API_VERSION
	.align		4
        /*0000*/ 	.byte	0x04, 0x37
        /*0002*/ 	.short	(.L_264 - .L_263)
.L_263:
        /*0004*/ 	.word	0x00000082


	//----- nvinfo : EIATTR_KPARAM_INFO
	.align		4
.L_264:
        /*0008*/ 	.byte	0x04, 0x17
        /*000a*/ 	.short	(.L_266 - .L_265)
.L_265:
        /*000c*/ 	.word	0x00000000
        /*0010*/ 	.short	0x0005
        /*0012*/ 	.short	0x0050
        /*0014*/ 	.byte	0x00, 0xf0, 0x05, 0x00


	//----- nvinfo : EIATTR_KPARAM_INFO
	.align		4
.L_266:
        /*0018*/ 	.byte	0x04, 0x17
        /*001a*/ 	.short	(.L_268 - .L_267)
.L_267:
        /*001c*/ 	.word	0x00000000
        /*0020*/ 	.short	0x0004
        /*0022*/ 	.short	0x0048
        /*0024*/ 	.byte	0x00, 0xf0, 0x21, 0x00


	//----- nvinfo : EIATTR_KPARAM_INFO
	.align		4
.L_268:
        /*0028*/ 	.byte	0x04, 0x17
        /*002a*/ 	.short	(.L_270 - .L_269)
.L_269:
        /*002c*/ 	.word	0x00000000
        /*0030*/ 	.short	0x0003
        /*0032*/ 	.short	0x001c
        /*0034*/ 	.byte	0x00, 0xf0, 0xa1, 0x00


	//----- nvinfo : EIATTR_KPARAM_INFO
	.align		4
.L_270:
        /*0038*/ 	.byte	0x04, 0x17
        /*003a*/ 	.short	(.L_272 - .L_271)
.L_271:
        /*003c*/ 	.word	0x00000000
        /*0040*/ 	.short	0x0002
        /*0042*/ 	.short	0x0018
        /*0044*/ 	.byte	0x00, 0xf0, 0x11, 0x00


	//----- nvinfo : EIATTR_KPARAM_INFO
	.align		4
.L_272:
        /*0048*/ 	.byte	0x04, 0x17
        /*004a*/ 	.short	(.L_274 - .L_273)
.L_273:
        /*004c*/ 	.word	0x00000000
        /*0050*/ 	.short	0x0001
        /*0052*/ 	.short	0x0010
        /*0054*/ 	.byte	0x00, 0xf5, 0x21, 0x00


	//----- nvinfo : EIATTR_KPARAM_INFO
	.align		4
.L_274:
        /*0058*/ 	.byte	0x04, 0x17
        /*005a*/ 	.short	(.L_276 - .L_275)
.L_275:
        /*005c*/ 	.word	0x00000000
        /*0060*/ 	.short	0x0000
        /*0062*/ 	.short	0x0000
        /*0064*/ 	.byte	0x00, 0xf0, 0x41, 0x00


	//----- nvinfo : EIATTR_SPARSE_MMA_MASK
	.align		4
.L_276:
        /*0068*/ 	.byte	0x03, 0x50
        /*006a*/ 	.short	0x0000


	//----- nvinfo : EIATTR_MAXREG_COUNT
	.align		4
        /*006c*/ 	.byte	0x03, 0x1b
        /*006e*/ 	.short	0x00ff


	//----- nvinfo : EIATTR_NUM_BARRIERS
	.align		4
        /*0070*/ 	.byte	0x02, 0x4c
        /*0072*/ 	.byte	0x01
	.zero		1


	//----- nvinfo : EIATTR_MERCURY_ISA_VERSION
	.align		4
        /*0074*/ 	.byte	0x03, 0x5f
        /*0076*/ 	.short	0x0101


	//----- nvinfo : EIATTR_COOP_GROUP_MASK_REGIDS
	.align		4
        /*0078*/ 	.byte	0x04, 0x29
        /*007a*/ 	.short	(.L_278 - .L_277)


	//   ....[0]....
.L_277:
        /*007c*/ 	.word	0xffffffff


	//   ....[1]....
        /*0080*/ 	.word	0xffffffff


	//   ....[2]....
        /*0084*/ 	.word	0xffffffff


	//   ....[3]....
        /*0088*/ 	.word	0xffffffff


	//   ....[4]....
        /*008c*/ 	.word	0xffffffff


	//   ....[5]....
        /*0090*/ 	.word	0xffffffff


	//   ....[6]....
        /*0094*/ 	.word	0xffffffff


	//   ....[7]....
        /*0098*/ 	.word	0xffffffff


	//   ....[8]....
        /*009c*/ 	.word	0xffffffff


	//   ....[9]....
        /*00a0*/ 	.word	0xffffffff


	//   ....[10]....
        /*00a4*/ 	.word	0xffffffff


	//   ....[11]....
        /*00a8*/ 	.word	0xffffffff


	//   ....[12]....
        /*00ac*/ 	.word	0xffffffff


	//   ....[13]....
        /*00b0*/ 	.word	0xffffffff


	//   ....[14]....
        /*00b4*/ 	.word	0xffffffff


	//   ....[15]....
        /*00b8*/ 	.word	0xffffffff


	//   ....[16]....
        /*00bc*/ 	.word	0xffffffff


	//   ....[17]....
        /*00c0*/ 	.word	0xffffffff


	//   ....[18]....
        /*00c4*/ 	.word	0xffffffff


	//   ....[19]....
        /*00c8*/ 	.word	0xffffffff


	//   ....[20]....
        /*00cc*/ 	.word	0xffffffff


	//   ....[21]....
        /*00d0*/ 	.word	0xffffffff


	//   ....[22]....
        /*00d4*/ 	.word	0xffffffff


	//   ....[23]....
        /*00d8*/ 	.word	0xffffffff


	//   ....[24]....
        /*00dc*/ 	.word	0xffffffff


	//   ....[25]....
        /*00e0*/ 	.word	0xffffffff


	//   ....[26]....
        /*00e4*/ 	.word	0xffffffff


	//   ....[27]....
        /*00e8*/ 	.word	0xffffffff


	//   ....[28]....
        /*00ec*/ 	.word	0xffffffff


	//   ....[29]....
        /*00f0*/ 	.word	0xffffffff


	//   ....[30]....
        /*00f4*/ 	.word	0xffffffff


	//   ....[31]....
        /*00f8*/ 	.word	0xffffffff


	//   ....[32]....
        /*00fc*/ 	.word	0xffffffff


	//   ....[33]....
        /*0100*/ 	.word	0xffffffff


	//   ....[34]....
        /*0104*/ 	.word	0xffffffff


	//   ....[35]....
        /*0108*/ 	.word	0xffffffff


	//   ....[36]....
        /*010c*/ 	.word	0xffffffff


	//   ....[37]....
        /*0110*/ 	.word	0xffffffff


	//   ....[38]....
        /*0114*/ 	.word	0xffffffff


	//   ....[39]....
        /*0118*/ 	.word	0xffffffff


	//   ....[40]....
        /*011c*/ 	.word	0xffffffff


	//   ....[41]....
        /*0120*/ 	.word	0xffffffff


	//   ....[42]....
        /*0124*/ 	.word	0xffffffff


	//   ....[43]....
        /*0128*/ 	.word	0xffffffff


	//   ....[44]....
        /*012c*/ 	.word	0xffffffff


	//   ....[45]....
        /*0130*/ 	.word	0xffffffff


	//   ....[46]....
        /*0134*/ 	.word	0xffffffff


	//   ....[47]....
        /*0138*/ 	.word	0xffffffff


	//   ....[48]....
        /*013c*/ 	.word	0xffffffff


	//   ....[49]....
        /*0140*/ 	.word	0xffffffff


	//   ....[50]....
        /*0144*/ 	.word	0xffffffff


	//   ....[51]....
        /*0148*/ 	.word	0xffffffff


	//   ....[52]....
        /*014c*/ 	.word	0xffffffff


	//   ....[53]....
        /*0150*/ 	.word	0xffffffff


	//   ....[54]....
        /*0154*/ 	.word	0xffffffff


	//   ....[55]....
        /*0158*/ 	.word	0xffffffff


	//   ....[56]....
        /*015c*/ 	.word	0xffffffff


	//   ....[57]....
        /*0160*/ 	.word	0xffffffff


	//   ....[58]....
        /*0164*/ 	.word	0xffffffff


	//   ....[59]....
        /*0168*/ 	.word	0xffffffff


	//----- nvinfo : EIATTR_COOP_GROUP_INSTR_OFFSETS
	.align		4
.L_278:
        /*016c*/ 	.byte	0x04, 0x28
        /*016e*/ 	.short	(.L_280 - .L_279)


	//   ....[0]....
.L_279:
        /*0170*/ 	.word	0x00000cd0


	//   ....[1]....
        /*0174*/ 	.word	0x00000d00


	//   ....[2]....
        /*0178*/ 	.word	0x00000d20


	//   ....[3]....
        /*017c*/ 	.word	0x00000d30


	//   ....[4]....
        /*0180*/ 	.word	0x00000ec0


	//   ....[5]....
        /*0184*/ 	.word	0x00000ef0


	//   ....[6]....
        /*0188*/ 	.word	0x00000f20


	//   ....[7]....
        /*018c*/ 	.word	0x00000f40


	//   ....[8]....
        /*0190*/ 	.word	0x000010c0


	//   ....[9]....
        /*0194*/ 	.word	0x00001100


	//   ....[10]....
        /*0198*/ 	.word	0x00001130


	//   ....[11]....
        /*019c*/ 	.word	0x00001140


	//   ....[12]....
        /*01a0*/ 	.word	0x000012c0


	//   ....[13]....
        /*01a4*/ 	.word	0x000012f0


	//   ....[14]....
        /*01a8*/ 	.word	0x00001320


	//   ....[15]....
        /*01ac*/ 	.word	0x00001340


	//   ....[16]....
        /*01b0*/ 	.word	0x000014c0


	//   ....[17]....
        /*01b4*/ 	.word	0x000014f0


	//   ....[18]....
        /*01b8*/ 	.word	0x00001520


	//   ....[19]....
        /*01bc*/ 	.word	0x00001540


	//   ....[20]....
        /*01c0*/ 	.word	0x000022b0


	//   ....[21]....
        /*01c4*/ 	.word	0x000022c0


	//   ....[22]....
        /*01c8*/ 	.word	0x000022d0


	//   ....[23]....
        /*01cc*/ 	.word	0x000022f0


	//   ....[24]....
        /*01d0*/ 	.word	0x00002470


	//   ....[25]....
        /*01d4*/ 	.word	0x000024b0


	//   ....[26]....
        /*01d8*/ 	.word	0x000024e0


	//   ....[27]....
        /*01dc*/ 	.word	0x00002500


	//   ....[28]....
        /*01e0*/ 	.word	0x00002680


	//   ....[29]....
        /*01e4*/ 	.word	0x000026c0


	//   ....[30]....
        /*01e8*/ 	.word	0x000026f0


	//   ....[31]....
        /*01ec*/ 	.word	0x00002710


	//   ....[32]....
        /*01f0*/ 	.word	0x00002890


	//   ....[33]....
        /*01f4*/ 	.word	0x000028d0


	//   ....[34]....
        /*01f8*/ 	.word	0x00002900


	//   ....[35]....
        /*01fc*/ 	.word	0x00002920


	//   ....[36]....
        /*0200*/ 	.word	0x00002aa0


	//   ....[37]....
        /*0204*/ 	.word	0x00002ae0


	//   ....[38]....
        /*0208*/ 	.word	0x00002b10


	//   ....[39]....
        /*020c*/ 	.word	0x00002b30


	//   ....[40]....
        /*0210*/ 	.word	0x000051f0


	//   ....[41]....
        /*0214*/ 	.word	0x00005220


	//   ....[42]....
        /*0218*/ 	.word	0x00005240


	//   ....[43]....
        /*021c*/ 	.word	0x00005250


	//   ....[44]....
        /*0220*/ 	.word	0x000053e0


	//   ....[45]....
        /*0224*/ 	.word	0x00005410


	//   ....[46]....
        /*0228*/ 	.word	0x00005440


	//   ....[47]....
        /*022c*/ 	.word	0x00005460


	//   ....[48]....
        /*0230*/ 	.word	0x000055e0


	//   ....[49]....
        /*0234*/ 	.word	0x00005610


	//   ....[50]....
        /*0238*/ 	.word	0x00005640


	//   ....[51]....
        /*023c*/ 	.word	0x00005660


	//   ....[52]....
        /*0240*/ 	.word	0x000057e0


	//   ....[53]....
        /*0244*/ 	.word	0x00005810


	//   ....[54]....
        /*0248*/ 	.word	0x00005840


	//   ....[55]....
        /*024c*/ 	.word	0x00005860


	//   ....[56]....
        /*0250*/ 	.word	0x000059e0


	//   ....[57]....
        /*0254*/ 	.word	0x00005a10


	//   ....[58]....
        /*0258*/ 	.word	0x00005a40


	//   ....[59]....
        /*025c*/ 	.word	0x00005a60


	//----- nvinfo : EIATTR_VRC_CTA_INIT_COUNT
	.align		4
.L_280:
        /*0260*/ 	.byte	0x02, 0x4a
	.zero		1
	.zero		1


	//----- nvinfo : EIATTR_EXIT_INSTR_OFFSETS
	.align		4
        /*0264*/ 	.byte	0x04, 0x1c
        /*0266*/ 	.short	(.L_282 - .L_281)


	//   ....[0]....
.L_281:
        /*0268*/ 	.word	0x00006710


	//   ....[1]....
        /*026c*/ 	.word	0x00006770


	//----- nvinfo : EIATTR_MAX_THREADS
	.align		4
.L_282:
        /*0270*/ 	.byte	0x04, 0x05
        /*0272*/ 	.short	(.L_284 - .L_283)
.L_283:
        /*0274*/ 	.word	0x00000100
        /*0278*/ 	.word	0x00000001
        /*027c*/ 	.word	0x00000001


	//----- nvinfo : EIATTR_CRS_STACK_SIZE
	.align		4
.L_284:
        /*0280*/ 	.byte	0x04, 0x1e
        /*0282*/ 	.short	(.L_286 - .L_285)
.L_285:
        /*0284*/ 	.word	0x00000000


	//----- nvinfo : EIATTR_CBANK_PARAM_SIZE
	.align		4
.L_286:
        /*0288*/ 	.byte	0x03, 0x19
        /*028a*/ 	.short	0x0051


	//----- nvinfo : EIATTR_PARAM_CBANK
	.align		4
        /*028c*/ 	.byte	0x04, 0x0a
        /*028e*/ 	.short	(.L_288 - .L_287)
	.align		4
.L_287:
        /*0290*/ 	.word	index@(.nv.constant0._ZN6thrust24THRUST_300001_SM_1000_NS8cuda_cub4core6detail13_kernel_agentINS1_8__reduce11ReduceAgentINS0_12zip_iteratorIN4cuda3std3__45tupleIJNS0_10device_ptrIdEENS0_17counting_iteratorIlNS0_11use_defaultESF_SF_EEEEEEEPNSB_IJdlEEESJ_iNS1_9__extrema9arg_max_fIdl10comparatorEEEEJSI_SK_iN3cub18CUB_300001_SM_100013GridEvenShareIiEENSR_9GridQueueIjEESO_EEEvDpT0_)
        /*0294*/ 	.short	0x0380
        /*0296*/ 	.short	0x0051


	//----- nvinfo : EIATTR_SW_WAR
	.align		4
.L_288:
        /*0298*/ 	.byte	0x04, 0x36
        /*029a*/ 	.short	(.L_290 - .L_289)
.L_289:
        /*029c*/ 	.word	0x00000008
.L_290:


//--------------------- .nv.info._ZN6thrust24THRUST_300001_SM_1000_NS8cuda_cub4core6detail13_kernel_agentINS1_8__reduce11ReduceAgentINS0_12zip_iteratorIN4cuda3std3__45tupleIJNS0_10device_ptrIdEENS0_17counting_iteratorIlNS0_11use_defaultESF_SF_EEEEEEEPNSB_IJdlEEESJ_iNS1_9__extrema9arg_max_fIdl10comparatorEEEEJSI_SK_iSO_EEEvDpT0_ --------------------------
	.section	.nv.info._ZN6thrust24THRUST_300001_SM_1000_NS8cuda_cub4core6detail13_kernel_agentINS1_8__reduce11ReduceAgentINS0_12zip_iteratorIN4cuda3std3__45tupleIJNS0_10device_ptrIdEENS0_17counting_iteratorIlNS0_11use_defaultESF_SF_EEEEEEEPNSB_IJdlEEESJ_iNS1_9__extrema9arg_max_fIdl10comparatorEEEEJSI_SK_iSO_EEEvDpT0_,"",@"SHT_CUDA_INFO"
	.sectionflags	@""
	.align	4


	//----- nvinfo : EIATTR_CUDA_API_VERSION
	.align		4
        /*0000*/ 	.byte	0x04, 0x37
        /*0002*/ 	.short	(.L_292 - .L_291)
.L_291:
        /*0004*/ 	.word	0x00000082


	//----- nvinfo : EIATTR_KPARAM_INFO
	.align		4
.L_292:
        /*0008*/ 	.byte	0x04, 0x17
        /*000a*/ 	.short	(.L_294 - .L_293)
.L_293:
        /*000c*/ 	.word	0x00000000
        /*0010*/ 	.short	0x0003
        /*0012*/ 	.short	0x001c
        /*0014*/ 	.byte	0x00, 0xf0, 0x05, 0x00


	//----- nvinfo : EIATTR_KPARAM_INFO
	.align		4
.L_294:
        /*0018*/ 	.byte	0x04, 0x17
        /*001a*/ 	.short	(.L_296 - .L_295)
.L_295:
        /*001c*/ 	.word	0x00000000
        /*0020*/ 	.short	0x0002
        /*0022*/ 	.short	0x0018
        /*0024*/ 	.byte	0x00, 0xf0, 0x11, 0x00


	//----- nvinfo : EIATTR_KPARAM_INFO
	.align		4
.L_296:
        /*0028*/ 	.byte	0x04, 0x17
        /*002a*/ 	.short	(.L_298 - .L_297)
.L_297:
        /*002c*/ 	.word	0x00000000
        /*0030*/ 	.short	0x0001
        /*0032*/ 	.short	0x0010
        /*0034*/ 	.byte	0x00, 0xf5, 0x21, 0x00


	//----- nvinfo : EIATTR_KPARAM_INFO
	.align		4
.L_298:
        /*0038*/ 	.byte	0x04, 0x17
        /*003a*/ 	.short	(.L_300 - .L_299)
.L_299:
        /*003c*/ 	.word	0x00000000
        /*0040*/ 	.short	0x0000
        /*0042*/ 	.short	0x0000
        /*0044*/ 	.byte	0x00, 0xf0, 0x41, 0x00


	//----- nvinfo : EIATTR_SPARSE_MMA_MASK
	.align		4
.L_300:
        /*0048*/ 	.byte	0x03, 0x50
        /*004a*/ 	.short	0x0000


	//----- nvinfo : EIATTR_MAXREG_COUNT
	.align		4
        /*004c*/ 	.byte	0x03, 0x1b
        /*004e*/ 	.short	0x00ff


	//----- nvinfo : EIATTR_NUM_BARRIERS
	.align		4
        /*0050*/ 	.byte	0x02, 0x4c
        /*0052*/ 	.byte	0x01
	.zero		1


	//----- nvinfo : EIATTR_MERCURY_ISA_VERSION
	.align		4
        /*0054*/ 	.byte	0x03, 0x5f
        /*0056*/ 	.short	0x0101


	//----- nvinfo : EIATTR_COOP_GROUP_MASK_REGIDS
	.align		4
        /*0058*/ 	.byte	0x04, 0x29
        /*005a*/ 	.short	(.L_302 - .L_301)


	//   ....[0]....
.L_301:
        /*005c*/ 	.word	0xffffffff


	//   ....[1]....
        /*0060*/ 	.word	0xffffffff


	//   ....[2]....
        /*0064*/ 	.word	0xffffffff


	//   ....[3]....
        /*0068*/ 	.word	0xffffffff


	//   ....[4]....
        /*006c*/ 	.word	0xffffffff


	//   ....[5]....
        /*0070*/ 	.word	0xffffffff


	//   ....[6]....
        /*0074*/ 	.word	0xffffffff


	//   ....[7]....
        /*0078*/ 	.word	0xffffffff


	//   ....[8]....
        /*007c*/ 	.word	0xffffffff


	//   ....[9]....
        /*0080*/ 	.word	0xffffffff


	//   ....[10]....
        /*0084*/ 	.word	0xffffffff


	//   ....[11]....
        /*0088*/ 	.word	0xffffffff


	//   ....[12]....
        /*008c*/ 	.word	0xffffffff


	//   ....[13]....
        /*0090*/ 	.word	0xffffffff


	//   ....[14]....
        /*0094*/ 	.word	0xffffffff


	//   ....[15]....
        /*0098*/ 	.word	0xffffffff


	//   ....[16]....
        /*009c*/ 	.word	0xffffffff


	//   ....[17]....
        /*00a0*/ 	.word	0xffffffff


	//   ....[18]....
        /*00a4*/ 	.word	0xffffffff


	//   ....[19]....
        /*00a8*/ 	.word	0xffffffff


	//   ....[20]....
        /*00ac*/ 	.word	0xffffffff


	//   ....[21]....
        /*00b0*/ 	.word	0xffffffff


	//   ....[22]....
        /*00b4*/ 	.word	0xffffffff


	//   ....[23]....
        /*00b8*/ 	.word	0xffffffff


	//   ....[24]....
        /*00bc*/ 	.word	0xffffffff


	//   ....[25]....
        /*00c0*/ 	.word	0xffffffff


	//   ....[26]....
        /*00c4*/ 	.word	0xffffffff


	//   ....[27]....
        /*00c8*/ 	.word	0xffffffff


	//   ....[28]....
        /*00cc*/ 	.word	0xffffffff


	//   ....[29]....
        /*00d0*/ 	.word	0xffffffff


	//   ....[30]....
        /*00d4*/ 	.word	0xffffffff


	//   ....[31]....
        /*00d8*/ 	.word	0xffffffff


	//   ....[32]....
        /*00dc*/ 	.word	0xffffffff


	//   ....[33]....
        /*00e0*/ 	.word	0xffffffff


	//   ....[34]....
        /*00e4*/ 	.word	0xffffffff


	//   ....[35]....
        /*00e8*/ 	.word	0xffffffff


	//   ....[36]....
        /*00ec*/ 	.word	0xffffffff


	//   ....[37]....
        /*00f0*/ 	.word	0xffffffff


	//   ....[38]....
        /*00f4*/ 	.word	0xffffffff


	//   ....[39]....
        /*00f8*/ 	.word	0xffffffff


	//   ....[40]....
        /*00fc*/ 	.word	0xffffffff


	//   ....[41]....
        /*0100*/ 	.word	0xffffffff


	//   ....[42]....
        /*0104*/ 	.word	0xffffffff


	//   ....[43]....
        /*0108*/ 	.word	0xffffffff


	//   ....[44]....
        /*010c*/ 	.word	0xffffffff


	//   ....[45]....
        /*0110*/ 	.word	0xffffffff


	//   ....[46]....
        /*0114*/ 	.word	0xffffffff


	//   ....[47]....
        /*0118*/ 	.word	0xffffffff


	//   ....[48]....
        /*011c*/ 	.word	0xffffffff


	//   ....[49]....
        /*0120*/ 	.word	0xffffffff


	//   ....[50]....
        /*0124*/ 	.word	0xffffffff


	//   ....[51]....
        /*0128*/ 	.word	0xffffffff


	//   ....[52]....
        /*012c*/ 	.word	0xffffffff


	//   ....[53]....
        /*0130*/ 	.word	0xffffffff


	//   ....[54]....
        /*0134*/ 	.word	0xffffffff


	//   ....[55]....
        /*0138*/ 	.word	0xffffffff


	//   ....[56]....
        /*013c*/ 	.word	0xffffffff


	//   ....[57]....
        /*0140*/ 	.word	0xffffffff


	//   ....[58]....
        /*0144*/ 	.word	0xffffffff


	//   ....[59]....
        /*0148*/ 	.word	0xffffffff


	//----- nvinfo : EIATTR_COOP_GROUP_INSTR_OFFSETS
	.align		4
.L_302:
        /*014c*/ 	.byte	0x04, 0x28
        /*014e*/ 	.short	(.L_304 - .L_303)


	//   ....[0]....
.L_303:
        /*0150*/ 	.word	0x00000c90


	//   ....[1]....
        /*0154*/ 	.word	0x00000cc0


	//   ....[2]....
        /*0158*/ 	.word	0x00000ce0


	//   ....[3]....
        /*015c*/ 	.word	0x00000cf0


	//   ....[4]....
        /*0160*/ 	.word	0x00000e80


	//   ....[5]....
        /*0164*/ 	.word	0x00000eb0


	//   ....[6]....
        /*0168*/ 	.word	0x00000ee0


	//   ....[7]....
        /*016c*/ 	.word	0x00000f00


	//   ....[8]....
        /*0170*/ 	.word	0x00001080


	//   ....[9]....
        /*0174*/ 	.word	0x000010b0


	//   ....[10]....
        /*0178*/ 	.word	0x000010e0


	//   ....[11]....
        /*017c*/ 	.word	0x00001100


	//   ....[12]....
        /*0180*/ 	.word	0x00001280


	//   ....[13]....
        /*0184*/ 	.word	0x000012b0


	//   ....[14]....
        /*0188*/ 	.word	0x000012e0


	//   ....[15]....
        /*018c*/ 	.word	0x00001300


	//   ....[16]....
        /*0190*/ 	.word	0x00001480


	//   ....[17]....
        /*0194*/ 	.word	0x000014b0


	//   ....[18]....
        /*0198*/ 	.word	0x000014e0


	//   ....[19]....
        /*019c*/ 	.word	0x00001500


	//   ....[20]....
        /*01a0*/ 	.word	0x00002260


	//   ....[21]....
        /*01a4*/ 	.word	0x00002270


	//   ....[22]....
        /*01a8*/ 	.word	0x00002280


	//   ....[23]....
        /*01ac*/ 	.word	0x000022a0


	//   ....[24]....
        /*01b0*/ 	.word	0x00002420


	//   ....[25]....
        /*01b4*/ 	.word	0x00002460


	//   ....[26]....
        /*01b8*/ 	.word	0x00002490


	//   ....[27]....
        /*01bc*/ 	.word	0x000024b0


	//   ....[28]....
        /*01c0*/ 	.word	0x00002630


	//   ....[29]....
        /*01c4*/ 	.word	0x00002670


	//   ....[30]....
        /*01c8*/ 	.word	0x000026a0


	//   ....[31]....
        /*01cc*/ 	.word	0x000026c0


	//   ....[32]....
        /*01d0*/ 	.word	0x00002840


	//   ....[33]....
        /*01d4*/ 	.word	0x00002880


	//   ....[34]....
        /*01d8*/ 	.word	0x000028b0


	//   ....[35]....
        /*01dc*/ 	.word	0x000028d0


	//   ....[36]....
        /*01e0*/ 	.word	0x00002a50


	//   ....[37]....
        /*01e4*/ 	.word	0x00002a90


	//   ....[38]....
        /*01e8*/ 	.word	0x00002ac0


	//   ....[39]....
        /*01ec*/ 	.word	0x00002ae0


	//   ....[40]....
        /*01f0*/ 	.word	0x00004f90


	//   ....[41]....
        /*01f4*/ 	.word	0x00004fc0


	//   ....[42]....
        /*01f8*/ 	.word	0x00004fe0


	//   ....[43]....
        /*01fc*/ 	.word	0x00004ff0


	//   ....[44]....
        /*0200*/ 	.word	0x00005180


	//   ....[45]....
        /*0204*/ 	.word	0x000051b0


	//   ....[46]....
        /*0208*/ 	.word	0x000051e0


	//   ....[47]....
        /*020c*/ 	.word	0x00005200


	//   ....[48]....
        /*0210*/ 	.word	0x00005380


	//   ....[49]....
        /*0214*/ 	.word	0x000053b0


	//   ....[50]....
        /*0218*/ 	.word	0x000053e0


	//   ....[51]....
        /*021c*/ 	.word	0x00005400


	//   ....[52]....
        /*0220*/ 	.word	0x00005580


	//   ....[53]....
        /*0224*/ 	.word	0x000055c0


	//   ....[54]....
        /*0228*/ 	.word	0x000055f0


	//   ....[55]....
        /*022c*/ 	.word	0x00005600


	//   ....[56]....
        /*0230*/ 	.word	0x00005780


	//   ....[57]....
        /*0234*/ 	.word	0x000057b0


	//   ....[58]....
        /*0238*/ 	.word	0x000057e0


	//   ....[59]....
        /*023c*/ 	.word	0x00005800


	//----- nvinfo : EIATTR_VRC_CTA_INIT_COUNT
	.align		4
.L_304:
        /*0240*/ 	.byte	0x02, 0x4a
	.zero		1
	.zero		1


	//----- nvinfo : EIATTR_EXIT_INSTR_OFFSETS
	.align		4
        /*0244*/ 	.byte	0x04, 0x1c
        /*0246*/ 	.short	(.L_306 - .L_305)


	//   ....[0]....
.L_305:
        /*0248*/ 	.word	0x00000030


	//   ....[1]....
        /*024c*/ 	.word	0x000064a0


	//   ....[2]....
        /*0250*/ 	.word	0x000064e0


	//----- nvinfo : EIATTR_MAX_THREADS
	.align		4
.L_306:
        /*0254*/ 	.byte	0x04, 0x05
        /*0256*/ 	.short	(.L_308 - .L_307)
.L_307:
        /*0258*/ 	.word	0x00000100
        /*025c*/ 	.word	0x00000001
        /*0260*/ 	.word	0x00000001


	//----- nvinfo : EIATTR_CRS_STACK_SIZE
	.align		4
.L_308:
        /*0264*/ 	.byte	0x04, 0x1e
        /*0266*/ 	.short	(.L_310 - .L_309)
.L_309:
        /*0268*/ 	.word	0x00000000


	//----- nvinfo : EIATTR_CBANK_PARAM_SIZE
	.align		4
.L_310:
        /*026c*/ 	.byte	0x03, 0x19
        /*026e*/ 	.short	0x001d


	//----- nvinfo : EIATTR_PARAM_CBANK
	.align		4
        /*0270*/ 	.byte	0x04, 0x0a
        /*0272*/ 	.short	(.L_312 - .L_311)
	.align		4
.L_311:
        /*0274*/ 	.word	index@(.nv.constant0._ZN6thrust24THRUST_300001_SM_1000_NS8cuda_cub4core6detail13_kernel_agentINS1_8__reduce11ReduceAgentINS0_12zip_iteratorIN4cuda3std3__45tupleIJNS0_10device_ptrIdEENS0_17counting_iteratorIlNS0_11use_defaultESF_SF_EEEEEEEPNSB_IJdlEEESJ_iNS1_9__extrema9arg_max_fIdl10comparatorEEEEJSI_SK_iSO_EEEvDpT0_)
        /*0278*/ 	.short	0x0380
        /*027a*/ 	.short	0x001d


	//----- nvinfo : EIATTR_SW_WAR
	.align		4
.L_312:
        /*027c*/ 	.byte	0x04, 0x36
        /*027e*/ 	.short	(.L_314 - .L_313)
.L_313:
        /*0280*/ 	.word	0x00000008
.L_314:


//--------------------- .nv.info._Z25divide_by_diagonal_kernelPdi --------------------------
	.section	.nv.info._Z25divide_by_diagonal_kernelPdi,"",@"SHT_CUDA_INFO"
	.sectionflags	@""
	.align	4


	//----- nvinfo : EIATTR_CUDA_API_VERSION
	.align		4
        /*0000*/ 	.byte	0x04, 0x37
        /*0002*/ 	.short	(.L_316 - .L_315)
.L_315:
        /*0004*/ 	.word	0x00000082


	//----- nvinfo : EIATTR_KPARAM_INFO
	.align		4
.L_316:
        /*0008*/ 	.byte	0x04, 0x17
        /*000a*/ 	.short	(.L_318 - .L_317)
.L_317:
        /*000c*/ 	.word	0x00000000
        /*0010*/ 	.short	0x0001
        /*0012*/ 	.short	0x0008
        /*0014*/ 	.byte	0x00, 0xf0, 0x11, 0x00


	//----- nvinfo : EIATTR_KPARAM_INFO
	.align		4
.L_318:
        /*0018*/ 	.byte	0x04, 0x17
        /*001a*/ 	.short	(.L_320 - .L_319)
.L_319:
        /*001c*/ 	.word	0x00000000
        /*0020*/ 	.short	0x0000
        /*0022*/ 	.short	0x0000
        /*0024*/ 	.byte	0x00, 0xf5, 0x21, 0x00


	//----- nvinfo : EIATTR_SPARSE_MMA_MASK
	.align		4
.L_320:
        /*0028*/ 	.byte	0x03, 0x50
        /*002a*/ 	.short	0x0000


	//----- nvinfo : EIATTR_MAXREG_COUNT
	.align		4
        /*002c*/ 	.byte	0x03, 0x1b
        /*002e*/ 	.short	0x00ff


	//----- nvinfo : EIATTR_MERCURY_ISA_VERSION
	.align		4
        /*0030*/ 	.byte	0x03, 0x5f
        /*0032*/ 	.short	0x0101


	//----- nvinfo : EIATTR_VRC_CTA_INIT_COUNT
	.align		4
        /*0034*/ 	.byte	0x02, 0x4a
	.zero		1
	.zero		1


	//----- nvinfo : EIATTR_EXIT_INSTR_OFFSETS
	.align		4
        /*0038*/ 	.byte	0x04, 0x1c
        /*003a*/ 	.short	(.L_322 - .L_321)


	//   ....[0]....
.L_321:
        /*003c*/ 	.word	0x000000d0


	//   ....[1]....
        /*0040*/ 	.word	0x00001120


	//----- nvinfo : EIATTR_CRS_STACK_SIZE
	.align		4
.L_322:
        /*0044*/ 	.byte	0x04, 0x1e
        /*0046*/ 	.short	(.L_324 - .L_323)
.L_323:
        /*0048*/ 	.word	0x00000000


	//----- nvinfo : EIATTR_CBANK_PARAM_SIZE
	.align		4
.L_324:
        /*004c*/ 	.byte	0x03, 0x19
        /*004e*/ 	.short	0x000c


	//----- nvinfo : EIATTR_PARAM_CBANK
	.align		4
        /*0050*/ 	.byte	0x04, 0x0a
        /*0052*/ 	.short	(.L_326 - .L_325)
	.align		4
.L_325:
        /*0054*/ 	.word	index@(.nv.constant0._Z25divide_by_diagonal_kernelPdi)
        /*0058*/ 	.short	0x0380
        /*005a*/ 	.short	0x000c


	//----- nvinfo : EIATTR_SW_WAR
	.align		4
.L_326:
        /*005c*/ 	.byte	0x04, 0x36
        /*005e*/ 	.short	(.L_328 - .L_327)
.L_327:
        /*0060*/ 	.word	0x00000008
.L_328:


//--------------------- .nv.info._Z23nullification_up_kernelPdii --------------------------
	.section	.nv.info._Z23nullification_up_kernelPdii,"",@"SHT_CUDA_INFO"
	.sectionflags	@""
	.align	4


	//----- nvinfo : EIATTR_CUDA_API_VERSION
	.align		4
        /*0000*/ 	.byte	0x04, 0x37
        /*0002*/ 	.short	(.L_330 - .L_329)
.L_329:
        /*0004*/ 	.word	0x00000082


	//----- nvinfo : EIATTR_KPARAM_INFO
	.align		4
.L_330:
        /*0008*/ 	.byte	0x04, 0x17
        /*000a*/ 	.short	(.L_332 - .L_331)
.L_331:
        /*000c*/ 	.word	0x00000000
        /*0010*/ 	.short	0x0002
        /*0012*/ 	.short	0x000c
        /*0014*/ 	.byte	0x00, 0xf0, 0x11, 0x00


	//----- nvinfo : EIATTR_KPARAM_INFO
	.align		4
.L_332:
        /*0018*/ 	.byte	0x04, 0x17
        /*001a*/ 	.short	(.L_334 - .L_333)
.L_333:
        /*001c*/ 	.word	0x00000000
        /*0020*/ 	.short	0x0001
        /*0022*/ 	.short	0x0008
        /*0024*/ 	.byte	0x00, 0xf0, 0x11, 0x00


	//----- nvinfo : EIATTR_KPARAM_INFO
	.align		4
.L_334:
        /*0028*/ 	.byte	0x04, 0x17
        /*002a*/ 	.short	(.L_336 - .L_335)
.L_335:
        /*002c*/ 	.word	0x00000000
        /*0030*/ 	.short	0x0000
        /*0032*/ 	.short	0x0000
        /*0034*/ 	.byte	0x00, 0xf5, 0x21, 0x00


	//----- nvinfo : EIATTR_SPARSE_MMA_MASK
	.align		4
.L_336:
        /*0038*/ 	.byte	0x03, 0x50
        /*003a*/ 	.short	0x0000


	//----- nvinfo : EIATTR_MAXREG_COUNT
	.align		4
        /*003c*/ 	.byte	0x03, 0x1b
        /*003e*/ 	.short	0x00ff


	//----- nvinfo : EIATTR_MERCURY_ISA_VERSION
	.align		4
        /*0040*/ 	.byte	0x03, 0x5f
        /*0042*/ 	.short	0x0101


	//----- nvinfo : EIATTR_VRC_CTA_INIT_COUNT
	.align		4
        /*0044*/ 	.byte	0x02, 0x4a
	.zero		1
	.zero		1


	//----- nvinfo : EIATTR_EXIT_INSTR_OFFSETS
	.align		4
        /*0048*/ 	.byte	0x04, 0x1c
        /*004a*/ 	.short	(.L_338 - .L_337)


	//   ....[0]....
.L_337:
        /*004c*/ 	.word	0x000000f0


	//   ....[1]....
        /*0050*/ 	.word	0x00001360


	//----- nvinfo : EIATTR_CRS_STACK_SIZE
	.align		4
.L_338:
        /*0054*/ 	.byte	0x04, 0x1e
        /*0056*/ 	.short	(.L_340 - .L_339)
.L_339:
        /*0058*/ 	.word	0x00000000


	//----- nvinfo : EIATTR_CBANK_PARAM_SIZE
	.align		4
.L_340:
        /*005c*/ 	.byte	0x03, 0x19
        /*005e*/ 	.short	0x0010


	//----- nvinfo : EIATTR_PARAM_CBANK
	.align		4
        /*0060*/ 	.byte	0x04, 0x0a
        /*0062*/ 	.short	(.L_342 - .L_341)
	.align		4
.L_341:
        /*0064*/ 	.word	index@(.nv.constant0._Z23nullification_up_kernelPdii)
        /*0068*/ 	.short	0x0380
        /*006a*/ 	.short	0x0010


	//----- nvinfo : EIATTR_SW_WAR
	.align		4
.L_342:
        /*006c*/ 	.byte	0x04, 0x36
        /*006e*/ 	.short	(.L_344 - .L_343)
.L_343:
        /*0070*/ 	.word	0x00000008
.L_344:


//--------------------- .nv.info._Z25nullification_down_kernelPdii --------------------------
	.section	.nv.info._Z25nullification_down_kernelPdii,"",@"SHT_CUDA_INFO"
	.sectionflags	@""
	.align	4


	//----- nvinfo : EIATTR_CUDA_API_VERSION
	.align		4
        /*0000*/ 	.byte	0x04, 0x37
        /*0002*/ 	.short	(.L_346 - .L_345)
.L_345:
        /*0004*/ 	.word	0x00000082


	//----- nvinfo : EIATTR_KPARAM_INFO
	.align		4
.L_346:
        /*0008*/ 	.byte	0x04, 0x17
        /*000a*/ 	.short	(.L_348 - .L_347)
.L_347:
        /*000c*/ 	.word	0x00000000
        /*0010*/ 	.short	0x0002
        /*0012*/ 	.short	0x000c
        /*0014*/ 	.byte	0x00, 0xf0, 0x11, 0x00


	//----- nvinfo : EIATTR_KPARAM_INFO
	.align		4
.L_348:
        /*0018*/ 	.byte	0x04, 0x17
        /*001a*/ 	.short	(.L_350 - .L_349)
.L_349:
        /*001c*/ 	.word	0x00000000
        /*0020*/ 	.short	0x0001
        /*0022*/ 	.short	0x0008
        /*0024*/ 	.byte	0x00, 0xf0, 0x11, 0x00


	//----- nvinfo : EIATTR_KPARAM_INFO
	.align		4
.L_350:
        /*0028*/ 	.byte	0x04, 0x17
        /*002a*/ 	.short	(.L_352 - .L_351)
.L_351:
        /*002c*/ 	.word	0x00000000
        /*0030*/ 	.short	0x0000
        /*0032*/ 	.short	0x0000
        /*0034*/ 	.byte	0x00, 0xf5, 0x21, 0x00


	//----- nvinfo : EIATTR_SPARSE_MMA_MASK
	.align		4
.L_352:
        /*0038*/ 	.byte	0x03, 0x50
        /*003a*/ 	.short	0x0000


	//----- nvinfo : EIATTR_MAXREG_COUNT
	.align		4
        /*003c*/ 	.byte	0x03, 0x1b
        /*003e*/ 	.short	0x00ff


	//----- nvinfo : EIATTR_MERCURY_ISA_VERSION
	.align		4
        /*0040*/ 	.byte	0x03, 0x5f
        /*0042*/ 	.short	0x0101


	//----- nvinfo : EIATTR_VRC_CTA_INIT_COUNT
	.align		4
        /*0044*/ 	.byte	0x02, 0x4a
	.zero		1
	.zero		1


	//----- nvinfo : EIATTR_EXIT_INSTR_OFFSETS
	.align		4
        /*0048*/ 	.byte	0x04, 0x1c
        /*004a*/ 	.short	(.L_354 - .L_353)


	//   ....[0]....
.L_353:
        /*004c*/ 	.word	0x000000d0


	//   ....[1]....
        /*0050*/ 	.word	0x000013d0


	//----- nvinfo : EIATTR_CRS_STACK_SIZE
	.align		4
.L_354:
        /*0054*/ 	.byte	0x04, 0x1e
        /*0056*/ 	.short	(.L_356 - .L_355)
.L_355:
        /*0058*/ 	.word	0x00000000


	//----- nvinfo : EIATTR_CBANK_PARAM_SIZE
	.align		4
.L_356:
        /*005c*/ 	.byte	0x03, 0x19
        /*005e*/ 	.short	0x0010


	//----- nvinfo : EIATTR_PARAM_CBANK
	.align		4
        /*0060*/ 	.byte	0x04, 0x0a
        /*0062*/ 	.short	(.L_358 - .L_357)
	.align		4
.L_357:
        /*0064*/ 	.word	index@(.nv.constant0._Z25nullification_down_kernelPdii)
        /*0068*/ 	.short	0x0380
        /*006a*/ 	.short	0x0010


	//----- nvinfo : EIATTR_SW_WAR
	.align		4
.L_358:
        /*006c*/ 	.byte	0x04, 0x36
        /*006e*/ 	.short	(.L_360 - .L_359)
.L_359:
        /*0070*/ 	.word	0x00000008
.L_360:


//--------------------- .nv.info._Z11swap_kernelPdiii --------------------------
	.section	.nv.info._Z11swap_kernelPdiii,"",@"SHT_CUDA_INFO"
	.sectionflags	@""
	.align	4


	//----- nvinfo : EIATTR_CUDA_API_VERSION
	.align		4
        /*0000*/ 	.byte	0x04, 0x37
        /*0002*/ 	.short	(.L_362 - .L_361)
.L_361:
        /*0004*/ 	.word	0x00000082


	//----- nvinfo : EIATTR_KPARAM_INFO
	.align		4
.L_362:
        /*0008*/ 	.byte	0x04, 0x17
        /*000a*/ 	.short	(.L_364 - .L_363)
.L_363:
        /*000c*/ 	.word	0x00000000
        /*0010*/ 	.short	0x0003
        /*0012*/ 	.short	0x0010
        /*0014*/ 	.byte	0x00, 0xf0, 0x11, 0x00


	//----- nvinfo : EIATTR_KPARAM_INFO
	.align		4
.L_364:
        /*0018*/ 	.byte	0x04, 0x17
        /*001a*/ 	.short	(.L_366 - .L_365)
.L_365:
        /*001c*/ 	.word	0x00000000
        /*0020*/ 	.short	0x0002
        /*0022*/ 	.short	0x000c
        /*0024*/ 	.byte	0x00, 0xf0, 0x11, 0x00


	//----- nvinfo : EIATTR_KPARAM_INFO
	.align		4
.L_366:
        /*0028*/ 	.byte	0x04, 0x17
        /*002a*/ 	.short	(.L_368 - .L_367)
.L_367:
        /*002c*/ 	.word	0x00000000
        /*0030*/ 	.short	0x0001
        /*0032*/ 	.short	0x0008
        /*0034*/ 	.byte	0x00, 0xf0, 0x11, 0x00


	//----- nvinfo : EIATTR_KPARAM_INFO
	.align		4
.L_368:
        /*0038*/ 	.byte	0x04, 0x17
        /*003a*/ 	.short	(.L_370 - .L_369)
.L_369:
        /*003c*/ 	.word	0x00000000
        /*0040*/ 	.short	0x0000
        /*0042*/ 	.short	0x0000
        /*0044*/ 	.byte	0x00, 0xf5, 0x21, 0x00


	//----- nvinfo : EIATTR_SPARSE_MMA_MASK
	.align		4
.L_370:
        /*0048*/ 	.byte	0x03, 0x50
        /*004a*/ 	.short	0x0000


	//----- nvinfo : EIATTR_MAXREG_COUNT
	.align		4
        /*004c*/ 	.byte	0x03, 0x1b
        /*004e*/ 	.short	0x00ff


	//----- nvinfo : EIATTR_MERCURY_ISA_VERSION
	.align		4
        /*0050*/ 	.byte	0x03, 0x5f
        /*0052*/ 	.short	0x0101


	//----- nvinfo : EIATTR_VRC_CTA_INIT_COUNT
	.align		4
        /*0054*/ 	.byte	0x02, 0x4a
	.zero		1
	.zero		1


	//----- nvinfo : EIATTR_EXIT_INSTR_OFFSETS
	.align		4
        /*0058*/ 	.byte	0x04, 0x1c
        /*005a*/ 	.short	(.L_372 - .L_371)


	//   ....[0]....
.L_371:
        /*005c*/ 	.word	0x000000a0


	//   ....[1]....
        /*0060*/ 	.word	0x000003f0


	//   ....[2]....
        /*0064*/ 	.word	0x00000660


	//----- nvinfo : EIATTR_CRS_STACK_SIZE
	.align		4
.L_372:
        /*0068*/ 	.byte	0x04, 0x1e
        /*006a*/ 	.short	(.L_374 - .L_373)
.L_373:
        /*006c*/ 	.word	0x00000000


	//----- nvinfo : EIATTR_CBANK_PARAM_SIZE
	.align		4
.L_374:
        /*0070*/ 	.byte	0x03, 0x19
        /*0072*/ 	.short	0x0014


	//----- nvinfo : EIATTR_PARAM_CBANK
	.align		4
        /*0074*/ 	.byte	0x04, 0x0a
        /*0076*/ 	.short	(.L_376 - .L_375)
	.align		4
.L_375:
        /*0078*/ 	.word	index@(.nv.constant0._Z11swap_kernelPdiii)
        /*007c*/ 	.short	0x0380
        /*007e*/ 	.short	0x0014


	//----- nvinfo : EIATTR_SW_WAR
	.align		4
.L_376:
        /*0080*/ 	.byte	0x04, 0x36
        /*0082*/ 	.short	(.L_378 - .L_377)
.L_377:
        /*0084*/ 	.word	0x00000008
.L_378:


//--------------------- .nv.callgraph             --------------------------
	.section	.nv.callgraph,"",@"SHT_CUDA_CALLGRAPH"
	.align	4
	.sectionentsize	8
	.align		4
        /*0000*/ 	.word	0x00000000
	.align		4
        /*0004*/ 	.word	0xffffffff
	.align		4
        /*0008*/ 	.word	0x00000000
	.align		4
        /*000c*/ 	.word	0xfffffffe
	.align		4
        /*0010*/ 	.word	0x00000000
	.align		4
        /*0014*/ 	.word	0xfffffffd
	.align		4
        /*0018*/ 	.word	0x00000000
	.align		4
        /*001c*/ 	.word	0xfffffffc


//--------------------- .nv.constant4             --------------------------
	.section	.nv.constant4,"a",@progbits
	.align	8
	.align		8
.nv.constant4:
        /*0000*/ 	.dword	_ZN34_INTERNAL_33e36044_4_k_cu_9b4566ec4cuda3std3__45__cpo5beginE
	.align		8
        /*0008*/ 	.dword	_ZN34_INTERNAL_33e36044_4_k_cu_9b4566ec4cuda3std3__45__cpo3endE
	.align		8
        /*0010*/ 	.dword	_ZN34_INTERNAL_33e36044_4_k_cu_9b4566ec4cuda3std3__45__cpo6cbeginE
	.align		8
        /*0018*/ 	.dword	_ZN34_INTERNAL_33e36044_4_k_cu_9b4566ec4cuda3std3__45__cpo4cendE
	.align		8
        /*0020*/ 	.dword	_ZN34_INTERNAL_33e36044_4_k_cu_9b4566ec4cuda3std3__45__cpo6rbeginE
	.align		8
        /*0028*/ 	.dword	_ZN34_INTERNAL_33e36044_4_k_cu_9b4566ec4cuda3std3__45__cpo4rendE
	.align		8
        /*0030*/ 	.dword	_ZN34_INTERNAL_33e36044_4_k_cu_9b4566ec4cuda3std3__45__cpo7crbeginE
	.align		8
        /*0038*/ 	.dword	_ZN34_INTERNAL_33e36044_4_k_cu_9b4566ec4cuda3std3__45__cpo5crendE
	.align		8
        /*0040*/ 	.dword	_ZN34_INTERNAL_33e36044_4_k_cu_9b4566ec4cuda3std3__436_GLOBAL__N__33e36044_4_k_cu_9b4566ec6ignoreE
	.align		8
        /*0048*/ 	.dword	_ZN34_INTERNAL_33e36044_4_k_cu_9b4566ec4cuda3std3__419piecewise_constructE
	.align		8
        /*0050*/ 	.dword	_ZN34_INTERNAL_33e36044_4_k_cu_9b4566ec4cuda3std3__48in_placeE
	.align		8
        /*0058*/ 	.dword	_ZN34_INTERNAL_33e36044_4_k_cu_9b4566ec4cuda3std3__420unreachable_sentinelE
	.align		8
        /*0060*/ 	.dword	_ZN34_INTERNAL_33e36044_4_k_cu_9b4566ec4cuda3std3__47nulloptE
	.align		8
        /*0068*/ 	.dword	_ZN34_INTERNAL_33e36044_4_k_cu_9b4566ec4cuda3std3__48unexpectE
	.align		8
        /*0070*/ 	.dword	_ZN34_INTERNAL_33e36044_4_k_cu_9b4566ec4cuda3std6ranges3__45__cpo4swapE
	.align		8
        /*0078*/ 	.dword	_ZN34_INTERNAL_33e36044_4_k_cu_9b4566ec4cuda3std6ranges3__45__cpo9iter_moveE
	.align		8
        /*0080*/ 	.dword	_ZN34_INTERNAL_33e36044_4_k_cu_9b4566ec4cuda3std6ranges3__45__cpo5beginE
	.align		8
        /*0088*/ 	.dword	_ZN34_INTERNAL_33e36044_4_k_cu_9b4566ec4cuda3std6ranges3__45__cpo3endE
	.align		8
        /*0090*/ 	.dword	_ZN34_INTERNAL_33e36044_4_k_cu_9b4566ec4cuda3std6ranges3__45__cpo6cbeginE
	.align		8
        /*0098*/ 	.dword	_ZN34_INTERNAL_33e36044_4_k_cu_9b4566ec4cuda3std6ranges3__45__cpo4cendE
	.align		8
        /*00a0*/ 	.dword	_ZN34_INTERNAL_33e36044_4_k_cu_9b4566ec4cuda3std6ranges3__45__cpo7advanceE
	.align		8
        /*00a8*/ 	.dword	_ZN34_INTERNAL_33e36044_4_k_cu_9b4566ec4cuda3std6ranges3__45__cpo9iter_swapE
	.align		8
        /*00b0*/ 	.dword	_ZN34_INTERNAL_33e36044_4_k_cu_9b4566ec4cuda3std6ranges3__45__cpo4nextE
	.align		8
        /*00b8*/ 	.dword	_ZN34_INTERNAL_33e36044_4_k_cu_9b4566ec4cuda3std6ranges3__45__cpo4prevE
	.align		8
        /*00c0*/ 	.dword	_ZN34_INTERNAL_33e36044_4_k_cu_9b4566ec4cuda3std6ranges3__45__cpo4dataE
	.align		8
        /*00c8*/ 	.dword	_ZN34_INTERNAL_33e36044_4_k_cu_9b4566ec4cuda3std6ranges3__45__cpo5cdataE
	.align		8
        /*00d0*/ 	.dword	_ZN34_INTERNAL_33e36044_4_k_cu_9b4566ec4cuda3std6ranges3__45__cpo4sizeE
	.align		8
        /*00d8*/ 	.dword	_ZN34_INTERNAL_33e36044_4_k_cu_9b4566ec4cuda3std6ranges3__45__cpo5ssizeE
	.align		8
        /*00e0*/ 	.dword	_ZN34_INTERNAL_33e36044_4_k_cu_9b4566ec4cuda3std6ranges3__45__cpo8distanceE
	.align		8
        /*00e8*/ 	.dword	_ZN34_INTERNAL_33e36044_4_k_cu_9b4566ec6thrust24THRUST_300001_SM_1000_NS8cuda_cub3parE
	.align		8
        /*00f0*/ 	.dword	_ZN34_INTERNAL_33e36044_4_k_cu_9b4566ec6thrust24THRUST_300001_SM_1000_NS8cuda_cub10par_nosyncE
	.align		8
        /*00f8*/ 	.dword	_ZN34_INTERNAL_33e36044_4_k_cu_9b4566ec6thrust24THRUST_300001_SM_1000_NS6system6detail10sequential3seqE
	.align		8
        /*0100*/ 	.dword	_ZN34_INTERNAL_33e36044_4_k_cu_9b4566ec6thrust24THRUST_300001_SM_1000_NS6system3cpp3parE
	.align		8
        /*0108*/ 	.dword	_ZN34_INTERNAL_33e36044_4_k_cu_9b4566ec6thrust24THRUST_300001_SM_1000_NS12placeholders2_1E
	.align		8
        /*0110*/ 	.dword	_ZN34_INTERNAL_33e36044_4_k_cu_9b4566ec6thrust24THRUST_300001_SM_1000_NS12placeholders2_2E
	.align		8
        /*0118*/ 	.dword	_ZN34_INTERNAL_33e36044_4_k_cu_9b4566ec6thrust24THRUST_300001_SM_1000_NS12placeholders2_3E
	.align		8
        /*0120*/ 	.dword	_ZN34_INTERNAL_33e36044_4_k_cu_9b4566ec6thrust24THRUST_300001_SM_1000_NS12placeholders2_4E
	.align		8
        /*0128*/ 	.dword	_ZN34_INTERNAL_33e36044_4_k_cu_9b4566ec6thrust24THRUST_300001_SM_1000_NS12placeholders2_5E
	.align		8
        /*0130*/ 	.dword	_ZN34_INTERNAL_33e36044_4_k_cu_9b4566ec6thrust24THRUST_300001_SM_1000_NS12placeholders2_6E
	.align		8
        /*0138*/ 	.dword	_ZN34_INTERNAL_33e36044_4_k_cu_9b4566ec6thrust24THRUST_300001_SM_1000_NS12placeholders2_7E
	.align		8
        /*0140*/ 	.dword	_ZN34_INTERNAL_33e36044_4_k_cu_9b4566ec6thrust24THRUST_300001_SM_1000_NS12placeholders2_8E
	.align		8
        /*0148*/ 	.dword	_ZN34_INTERNAL_33e36044_4_k_cu_9b4566ec6thrust24THRUST_300001_SM_1000_NS12placeholders2_9E
	.align		8
        /*0150*/ 	.dword	_ZN34_INTERNAL_33e36044_4_k_cu_9b4566ec6thrust24THRUST_300001_SM_1000_NS12placeholders3_10E
	.align		8
        /*0158*/ 	.dword	_ZN34_INTERNAL_33e36044_4_k_cu_9b4566ec6thrust24THRUST_300001_SM_1000_NS3seqE
	.align		8
        /*0160*/ 	.dword	_ZN34_INTERNAL_33e36044_4_k_cu_9b4566ec6thrust24THRUST_300001_SM_1000_NS6deviceE


//--------------------- .text._ZN3cub18CUB_300001_SM_10006detail11EmptyKernelIvEEvv --------------------------
	.section	.text._ZN3cub18CUB_300001_SM_10006detail11EmptyKernelIvEEvv,"ax",@progbits
	.align	128
        .global         _ZN3cub18CUB_300001_SM_10006detail11EmptyKernelIvEEvv
        .type           _ZN3cub18CUB_300001_SM_10006detail11EmptyKernelIvEEvv,@function
        .size           _ZN3cub18CUB_300001_SM_10006detail11EmptyKernelIvEEvv,(.L_x_784 - _ZN3cub18CUB_300001_SM_10006detail11EmptyKernelIvEEvv)
        .other          _ZN3cub18CUB_300001_SM_10006detail11EmptyKernelIvEEvv,@"STO_CUDA_ENTRY STV_DEFAULT"
_ZN3cub18CUB_300001_SM_10006detail11EmptyKernelIvEEvv:
.text._ZN3cub18CUB_300001_SM_10006detail11EmptyKernelIvEEvv:
[----:B------:R-:W-:Y:S01]  /*0000*/  LDC R1, c[0x0][0x37c] ;  /* 0x0000df00ff017b82 */ /* 0x000fe20000000800 */
[----:B------:R-:W-:Y:S05]  /*0010*/  EXIT ;  /* 0x000000000000794d */ /* 0x000fea0003800000 */
.L_x_0:
[----:B------:R-:W-:-:S00]  /*0020*/  BRA `(.L_x_0) ;  /* 0xfffffffc00fc7947 */ /* 0x000fc0000383ffff */
[----:B------:R-:W-:-:S00]  /*0030*/  NOP ;  /* 0x0000000000007918 */ /* 0x000fc00000000000 */
        /* <DEDUP_REMOVED lines=12> */
.L_x_784:


//--------------------- .text._ZN6thrust24THRUST_300001_SM_1000_NS8cuda_cub4core6detail13_kernel_agentINS1_8__reduce11ReduceAgentIPN4cuda3std3__45tupleIJdlEEESC_SB_lNS1_9__extrema9arg_max_fIdl10comparatorEEEEJSC_SC_iSG_EEEvDpT0_ --------------------------
	.section	.text._ZN6thrust24THRUST_300001_SM_1000_NS8cuda_cub4core6detail13_kernel_agentINS1_8__reduce11ReduceAgentIPN4cuda3std3__45tupleIJdlEEESC_SB_lNS1_9__extrema9arg_max_fIdl10comparatorEEEEJSC_SC_iSG_EEEvDpT0_,"ax",@progbits
	.align	128
        .global         _ZN6thrust24THRUST_300001_SM_1000_NS8cuda_cub4core6detail13_kernel_agentINS1_8__reduce11ReduceAgentIPN4cuda3std3__45tupleIJdlEEESC_SB_lNS1_9__extrema9arg_max_fIdl10comparatorEEEEJSC_SC_iSG_EEEvDpT0_
        .type           _ZN6thrust24THRUST_300001_SM_1000_NS8cuda_cub4core6detail13_kernel_agentINS1_8__reduce11ReduceAgentIPN4cuda3std3__45tupleIJdlEEESC_SB_lNS1_9__extrema9arg_max_fIdl10comparatorEEEEJSC_SC_iSG_EEEvDpT0_,@function
        .size           _ZN6thrust24THRUST_300001_SM_1000_NS8cuda_cub4core6detail13_kernel_agentINS1_8__reduce11ReduceAgentIPN4cuda3std3__45tupleIJdlEEESC_SB_lNS1_9__extrema9arg_max_fIdl10comparatorEEEEJSC_SC_iSG_EEEvDpT0_,(.L_x_785 - _ZN6thrust24THRUST_300001_SM_1000_NS8cuda_cub4core6detail13_kernel_agentINS1_8__reduce11ReduceAgentIPN4cuda3std3__45tupleIJdlEEESC_SB_lNS1_9__extrema9arg_max_fIdl10comparatorEEEEJSC_SC_iSG_EEEvDpT0_)
        .other          _ZN6thrust24THRUST_300001_SM_1000_NS8cuda_cub4core6detail13_kernel_agentINS1_8__reduce11ReduceAgentIPN4cuda3std3__45tupleIJdlEEESC_SB_lNS1_9__extrema9arg_max_fIdl10comparatorEEEEJSC_SC_iSG_EEEvDpT0_,@"STO_CUDA_ENTRY STV_DEFAULT"
_ZN6thrust24THRUST_300001_SM_1000_NS8cuda_cub4core6detail13_kernel_agentINS1_8__reduce11ReduceAgentIPN4cuda3std3__45tupleIJdlEEESC_SB_lNS1_9__extrema9arg_max_fIdl10comparatorEEEEJSC_SC_iSG_EEEvDpT0_:
.text._ZN6thrust24THRUST_300001_SM_1000_NS8cuda_cub4core6detail13_kernel_agentINS1_8__reduce11ReduceAgentIPN4cuda3std3__45tupleIJdlEEESC_SB_lNS1_9__extrema9arg_max_fIdl10comparatorEEEEJSC_SC_iSG_EEEvDpT0_:
[----:B------:R-:W-:Y:S01]  /*0000*/  LDC R1, c[0x0][0x37c] ;  /* 0x0000df00ff017b82 */ /* 0x000fe20000000800 */
[----:B------:R-:W0:Y:S02]  /*0010*/  LDCU UR8, c[0x0][0x390] ;  /* 0x00007200ff0877ac */ /* 0x000e240008000800 */
[----:B0-----:R-:W-:-:S13]  /*0020*/  ISETP.NE.AND P0, PT, RZ, UR8, PT ;  /* 0x00000008ff007c0c */ /* 0x001fda000bf05270 */
[----:B------:R-:W-:Y:S05]  /*0030*/  @!P0 EXIT ;  /* 0x000000000000894d */ /* 0x000fea0003800000 */
[----:B------:R-:W-:Y:S01]  /*0040*/  UISETP.GT.AND UP0, UPT, UR8, 0x4ff, UPT ;  /* 0x000004ff0800788c */ /* 0x000fe2000bf04270 */
[----:B------:R-:W-:Y:S01]  /*0050*/  BSSY.RECONVERGENT B0, `(.L_x_1) ;  /* 0x00006c1000007945 */ /* 0x000fe20003800200 */
[----:B------:R-:W0:Y:S07]  /*0060*/  LDCU.64 UR10, c[0x0][0x358] ;  /* 0x00006b00ff0a77ac */ /* 0x000e2e0008000a00 */
[----:B------:R-:W-:Y:S05]  /*0070*/  BRA.U UP0, `(.L_x_2) ;  /* 0x0000003900807547 */ /* 0x000fea000b800000 */
[----:B------:R-:W1:Y:S01]  /*0080*/  S2R R0, SR_TID.X ;  /* 0x0000000000007919 */ /* 0x000e620000002100 */
[----:B------:R-:W2:Y:S01]  /*0090*/  LDCU UR4, c[0x0][0x390] ;  /* 0x00007200ff0477ac */ /* 0x000ea20008000800 */
[----:B------:R-:W-:Y:S01]  /*00a0*/  BSSY.RECONVERGENT B1, `(.L_x_3) ;  /* 0x000000b000017945 */ /* 0x000fe20003800200 */
[----:B------:R-:W-:Y:S02]  /*00b0*/  CS2R R14, SRZ ;  /* 0x00000000000e7805 */ /* 0x000fe4000001ff00 */
[----:B------:R-:W-:Y:S02]  /*00c0*/  CS2R R12, SRZ ;  /* 0x00000000000c7805 */ /* 0x000fe4000001ff00 */
[----:B-1----:R-:W-:Y:S01]  /*00d0*/  ISETP.GE.AND P0, PT, R0, UR8, PT ;  /* 0x0000000800007c0c */ /* 0x002fe2000bf06270 */
[----:B------:R-:W-:-:S12]  /*00e0*/  IMAD.MOV.U32 R19, RZ, RZ, R0 ;  /* 0x000000ffff137224 */ /* 0x000fd800078e0000 */
[----:B--2---:R-:W-:Y:S05]  /*00f0*/  @P0 BRA `(.L_x_4) ;  /* 0x0000000000140947 */ /* 0x004fea0003800000 */
[----:B------:R-:W1:Y:S02]  /*0100*/  LDC.64 R2, c[0x0][0x380] ;  /* 0x0000e000ff027b82 */ /* 0x000e640000000a00 */
[----:B-1----:R-:W-:-:S05]  /*0110*/  IMAD.WIDE.U32 R2, R0, 0x10, R2 ;  /* 0x0000001000027825 */ /* 0x002fca00078e0002 */
[----:B0-----:R1:W5:Y:S04]  /*0120*/  LDG.E.64.CONSTANT R14, desc[UR10][R2.64] ;  /* 0x0000000a020e7981 */ /* 0x001368000c1e9b00 */
[----:B------:R1:W5:Y:S01]  /*0130*/  LDG.E.64.CONSTANT R12, desc[UR10][R2.64+0x8] ;  /* 0x0000080a020c7981 */ /* 0x000362000c1e9b00 */
[----:B------:R-:W-:-:S07]  /*0140*/  VIADD R19, R0, 0x100 ;  /* 0x0000010000137836 */ /* 0x000fce0000000000 */
.L_x_4:
[----:B0-----:R-:W-:Y:S05]  /*0150*/  BSYNC.RECONVERGENT B1 ;  /* 0x0000000000017941 */ /* 0x001fea0003800200 */
.L_x_3:
[----:B------:R-:W-:Y:S01]  /*0160*/  ISETP.GE.AND P0, PT, R19, UR8, PT ;  /* 0x0000000813007c0c */ /* 0x000fe2000bf06270 */
[----:B------:R-:W-:-:S12]  /*0170*/  BSSY.RECONVERGENT B1, `(.L_x_5) ;  /* 0x0000099000017945 */ /* 0x000fd80003800200 */
[----:B------:R-:W-:Y:S05]  /*0180*/  @P0 BRA `(.L_x_6) ;  /* 0x00000008005c0947 */ /* 0x000fea0003800000 */
[----:B------:R-:W-:Y:S01]  /*0190*/  LOP3.LUT R4, RZ, R19, RZ, 0x33, !PT ;  /* 0x00000013ff047212 */ /* 0x000fe200078e33ff */
[----:B------:R-:W-:Y:S04]  /*01a0*/  BSSY.RECONVERGENT B2, `(.L_x_7) ;  /* 0x000002e000027945 */ /* 0x000fe80003800200 */
[----:B------:R-:W-:-:S05]  /*01b0*/  VIADD R4, R4, UR8 ;  /* 0x0000000804047c36 */ /* 0x000fca0008000000 */
[----:B-1----:R-:W-:-:S04]  /*01c0*/  LOP3.LUT R2, R4, 0x300, RZ, 0xc0, !PT ;  /* 0x0000030004027812 */ /* 0x002fc800078ec0ff */
[----:B------:R-:W-:-:S13]  /*01d0*/  ISETP.NE.AND P0, PT, R2, 0x300, PT ;  /* 0x000003000200780c */ /* 0x000fda0003f05270 */
[----:B------:R-:W-:Y:S05]  /*01e0*/  @!P0 BRA `(.L_x_8) ;  /* 0x0000000000a48947 */ /* 0x000fea0003800000 */
[----:B------:R-:W0:Y:S01]  /*01f0*/  LDC.64 R2, c[0x0][0x380] ;  /* 0x0000e000ff027b82 */ /* 0x000e220000000a00 */
[----:B------:R-:W-:-:S04]  /*0200*/  LEA.HI R5, R4, 0x1, RZ, 0x18 ;  /* 0x0000000104057811 */ /* 0x000fc800078fc0ff */
[----:B------:R-:W-:-:S05]  /*0210*/  LOP3.LUT R5, R5, 0x3, RZ, 0xc0, !PT ;  /* 0x0000000305057812 */ /* 0x000fca00078ec0ff */
[----:B------:R-:W-:Y:S02]  /*0220*/  IMAD.MOV R5, RZ, RZ, -R5 ;  /* 0x000000ffff057224 */ /* 0x000fe400078e0a05 */
[----:B0-----:R-:W-:-:S04]  /*0230*/  IMAD.WIDE.U32 R2, R19, 0x10, R2 ;  /* 0x0000001013027825 */ /* 0x001fc800078e0002 */
[----:B------:R-:W-:-:S07]  /*0240*/  IMAD.MOV.U32 R16, RZ, RZ, R2 ;  /* 0x000000ffff107224 */ /* 0x000fce00078e0002 */
.L_x_11:
[----:B------:R-:W-:-:S05]  /*0250*/  IMAD.MOV.U32 R2, RZ, RZ, R16 ;  /* 0x000000ffff027224 */ /* 0x000fca00078e0010 */
[----:B------:R-:W2:Y:S04]  /*0260*/  LDG.E.64.CONSTANT R8, desc[UR10][R2.64] ;  /* 0x0000000a02087981 */ /* 0x000ea8000c1e9b00 */
[----:B------:R-:W3:Y:S01]  /*0270*/  LDG.E.64.CONSTANT R10, desc[UR10][R2.64+0x8] ;  /* 0x0000080a020a7981 */ /* 0x000ee2000c1e9b00 */
[----:B------:R-:W-:Y:S01]  /*0280*/  VIADD R5, R5, 0x1 ;  /* 0x0000000105057836 */ /* 0x000fe20000000000 */
[----:B------:R-:W-:Y:S01]  /*0290*/  BSSY.RECONVERGENT B3, `(.L_x_9) ;  /* 0x000001b000037945 */ /* 0x000fe20003800200 */
[----:B-----5:R-:W-:Y:S01]  /*02a0*/  IMAD.MOV.U32 R21, RZ, RZ, R13 ;  /* 0x000000ffff157224 */ /* 0x020fe200078e000d */
[----:B------:R-:W-:Y:S01]  /*02b0*/  IADD3 R16, P3, PT, R2, 0x1000, RZ ;  /* 0x0000100002107810 */ /* 0x000fe20007f7e0ff */
[----:B------:R-:W-:Y:S01]  /*02c0*/  IMAD.MOV.U32 R17, RZ, RZ, R12 ;  /* 0x000000ffff117224 */ /* 0x000fe200078e000c */
[----:B------:R-:W-:Y:S01]  /*02d0*/  ISETP.NE.AND P2, PT, R5, RZ, PT ;  /* 0x000000ff0500720c */ /* 0x000fe20003f45270 */
[----:B------:R-:W-:-:S02]  /*02e0*/  IMAD.MOV.U32 R6, RZ, RZ, R14 ;  /* 0x000000ffff067224 */ /* 0x000fc400078e000e */
[----:B------:R-:W-:Y:S01]  /*02f0*/  IMAD.MOV.U32 R7, RZ, RZ, R15 ;  /* 0x000000ffff077224 */ /* 0x000fe200078e000f */
[----:B--2---:R-:W-:Y:S01]  /*0300*/  DSETP.GEU.AND P0, PT, |R14|, |R8|, PT ;  /* 0x400000080e00722a */ /* 0x004fe20003f0e200 */
[----:B------:R-:W-:Y:S02]  /*0310*/  IMAD.MOV.U32 R14, RZ, RZ, R8 ;  /* 0x000000ffff0e7224 */ /* 0x000fe400078e0008 */
[----:B---3--:R-:W-:Y:S02]  /*0320*/  IMAD.MOV.U32 R12, RZ, RZ, R10 ;  /* 0x000000ffff0c7224 */ /* 0x008fe400078e000a */
[----:B------:R-:W-:Y:S02]  /*0330*/  IMAD.MOV.U32 R13, RZ, RZ, R11 ;  /* 0x000000ffff0d7224 */ /* 0x000fe400078e000b */
[----:B------:R-:W-:-:S07]  /*0340*/  IMAD.MOV.U32 R15, RZ, RZ, R9 ;  /* 0x000000ffff0f7224 */ /* 0x000fce00078e0009 */
[----:B------:R-:W-:Y:S05]  /*0350*/  @!P0 BRA `(.L_x_10) ;  /* 0x0000000000388947 */ /* 0x000fea0003800000 */
[----:B------:R-:W-:Y:S01]  /*0360*/  DSETP.GEU.AND P0, PT, |R8|, |R6|, PT ;  /* 0x400000060800722a */ /* 0x000fe20003f0e200 */
[----:B------:R-:W-:Y:S02]  /*0370*/  IMAD.MOV.U32 R14, RZ, RZ, R6 ;  /* 0x000000ffff0e7224 */ /* 0x000fe400078e0006 */
[----:B------:R-:W-:Y:S02]  /*0380*/  IMAD.MOV.U32 R15, RZ, RZ, R7 ;  /* 0x000000ffff0f7224 */ /* 0x000fe400078e0007 */
[----:B------:R-:W-:Y:S02]  /*0390*/  IMAD.MOV.U32 R12, RZ, RZ, R17 ;  /* 0x000000ffff0c7224 */ /* 0x000fe400078e0011 */
[----:B------:R-:W-:-:S07]  /*03a0*/  IMAD.MOV.U32 R13, RZ, RZ, R21 ;  /* 0x000000ffff0d7224 */ /* 0x000fce00078e0015 */
[----:B------:R-:W-:Y:S05]  /*03b0*/  @!P0 BRA `(.L_x_10) ;  /* 0x0000000000208947 */ /* 0x000fea0003800000 */
[CC--:B------:R-:W-:Y:S02]  /*03c0*/  ISETP.GE.U32.AND P1, PT, R17.reuse, R10.reuse, PT ;  /* 0x0000000a1100720c */ /* 0x0c0fe40003f26070 */
[----:B------:R-:W-:Y:S02]  /*03d0*/  ISETP.LT.U32.AND P0, PT, R17, R10, PT ;  /* 0x0000000a1100720c */ /* 0x000fe40003f01070 */
[CC--:B------:R-:W-:Y:S02]  /*03e0*/  ISETP.GE.AND.EX P1, PT, R21.reuse, R11.reuse, PT, P1 ;  /* 0x0000000b1500720c */ /* 0x0c0fe40003f26310 */
[----:B------:R-:W-:Y:S02]  /*03f0*/  ISETP.LT.AND.EX P0, PT, R21, R11, PT, P0 ;  /* 0x0000000b1500720c */ /* 0x000fe40003f01300 */
[----:B------:R-:W-:Y:S02]  /*0400*/  FSEL R14, R6, R8, !P1 ;  /* 0x00000008060e7208 */ /* 0x000fe40004800000 */
[----:B------:R-:W-:-:S02]  /*0410*/  FSEL R15, R7, R9, !P1 ;  /* 0x00000009070f7208 */ /* 0x000fc40004800000 */
[----:B------:R-:W-:Y:S02]  /*0420*/  SEL R12, R17, R10, P0 ;  /* 0x0000000a110c7207 */ /* 0x000fe40000000000 */
[----:B------:R-:W-:-:S07]  /*0430*/  SEL R13, R21, R11, P0 ;  /* 0x0000000b150d7207 */ /* 0x000fce0000000000 */
.L_x_10:
[----:B------:R-:W-:Y:S05]  /*0440*/  BSYNC.RECONVERGENT B3 ;  /* 0x0000000000037941 */ /* 0x000fea0003800200 */
.L_x_9:
[----:B------:R-:W-:Y:S02]  /*0450*/  IMAD.X R3, RZ, RZ, R3, P3 ;  /* 0x000000ffff037224 */ /* 0x000fe400018e0603 */
[----:B------:R-:W-:Y:S01]  /*0460*/  VIADD R19, R19, 0x100 ;  /* 0x0000010013137836 */ /* 0x000fe20000000000 */
[----:B------:R-:W-:Y:S06]  /*0470*/  @P2 BRA `(.L_x_11) ;  /* 0xfffffffc00742947 */ /* 0x000fec000383ffff */
.L_x_8:
[----:B------:R-:W-:Y:S05]  /*0480*/  BSYNC.RECONVERGENT B2 ;  /* 0x0000000000027941 */ /* 0x000fea0003800200 */
.L_x_7:
[----:B------:R-:W0:Y:S01]  /*0490*/  LDC.64 R8, c[0x0][0x380] ;  /* 0x0000e000ff087b82 */ /* 0x000e220000000a00 */
[----:B------:R-:W-:-:S13]  /*04a0*/  ISETP.GE.U32.AND P0, PT, R4, 0x300, PT ;  /* 0x000003000400780c */ /* 0x000fda0003f06070 */
[----:B------:R-:W-:Y:S05]  /*04b0*/  @!P0 BRA `(.L_x_6) ;  /* 0x0000000400908947 */ /* 0x000fea0003800000 */
.L_x_20:
[----:B0-----:R-:W-:-:S05]  /*04c0*/  IMAD.WIDE R20, R19, 0x10, R8 ;  /* 0x0000001013147825 */ /* 0x001fca00078e0208 */
[----:B------:R-:W2:Y:S04]  /*04d0*/  LDG.E.64.CONSTANT R10, desc[UR10][R20.64] ;  /* 0x0000000a140a7981 */ /* 0x000ea8000c1e9b00 */
[----:B------:R-:W3:Y:S04]  /*04e0*/  LDG.E.64.CONSTANT R16, desc[UR10][R20.64+0x8] ;  /* 0x0000080a14107981 */ /* 0x000ee8000c1e9b00 */
[----:B-----5:R0:W5:Y:S04]  /*04f0*/  LDG.E.64.CONSTANT R6, desc[UR10][R20.64+0x1000] ;  /* 0x0010000a14067981 */ /* 0x020168000c1e9b00 */
[----:B------:R0:W5:Y:S01]  /*0500*/  LDG.E.64.CONSTANT R4, desc[UR10][R20.64+0x1008] ;  /* 0x0010080a14047981 */ /* 0x000162000c1e9b00 */
[----:B------:R-:W-:Y:S01]  /*0510*/  BSSY.RECONVERGENT B2, `(.L_x_12) ;  /* 0x0000015000027945 */ /* 0x000fe20003800200 */
[----:B--2---:R-:W-:Y:S01]  /*0520*/  DSETP.GEU.AND P0, PT, |R14|, |R10|, PT ;  /* 0x4000000a0e00722a */ /* 0x004fe20003f0e200 */
[----:B------:R-:W-:-:S02]  /*0530*/  IMAD.MOV.U32 R2, RZ, RZ, R10 ;  /* 0x000000ffff027224 */ /* 0x000fc400078e000a */
[----:B------:R-:W-:Y:S02]  /*0540*/  IMAD.MOV.U32 R3, RZ, RZ, R11 ;  /* 0x000000ffff037224 */ /* 0x000fe400078e000b */
[----:B---3--:R-:W-:Y:S02]  /*0550*/  IMAD.MOV.U32 R23, RZ, RZ, R16 ;  /* 0x000000ffff177224 */ /* 0x008fe400078e0010 */
[----:B------:R-:W-:-:S07]  /*0560*/  IMAD.MOV.U32 R25, RZ, RZ, R17 ;  /* 0x000000ffff197224 */ /* 0x000fce00078e0011 */
[----:B0-----:R-:W-:Y:S05]  /*0570*/  @!P0 BRA `(.L_x_13) ;  /* 0x0000000000388947 */ /* 0x001fea0003800000 */
[----:B------:R-:W-:Y:S01]  /*0580*/  DSETP.GEU.AND P0, PT, |R10|, |R14|, PT ;  /* 0x4000000e0a00722a */ /* 0x000fe20003f0e200 */
[----:B------:R-:W-:Y:S02]  /*0590*/  IMAD.MOV.U32 R23, RZ, RZ, R12 ;  /* 0x000000ffff177224 */ /* 0x000fe400078e000c */
[----:B------:R-:W-:Y:S02]  /*05a0*/  IMAD.MOV.U32 R25, RZ, RZ, R13 ;  /* 0x000000ffff197224 */ /* 0x000fe400078e000d */
[----:B------:R-:W-:Y:S02]  /*05b0*/  IMAD.MOV.U32 R2, RZ, RZ, R14 ;  /* 0x000000ffff027224 */ /* 0x000fe400078e000e */
[----:B------:R-:W-:-:S07]  /*05c0*/  IMAD.MOV.U32 R3, RZ, RZ, R15 ;  /* 0x000000ffff037224 */ /* 0x000fce00078e000f */
[----:B------:R-:W-:Y:S05]  /*05d0*/  @!P0 BRA `(.L_x_13) ;  /* 0x0000000000208947 */ /* 0x000fea0003800000 */
[CC--:B------:R-:W-:Y:S02]  /*05e0*/  ISETP.LT.U32.AND P1, PT, R12.reuse, R16.reuse, PT ;  /* 0x000000100c00720c */ /* 0x0c0fe40003f21070 */
[CC--:B------:R-:W-:Y:S02]  /*05f0*/  ISETP.GE.U32.AND P0, PT, R12.reuse, R16.reuse, PT ;  /* 0x000000100c00720c */ /* 0x0c0fe40003f06070 */
[CC--:B------:R-:W-:Y:S02]  /*0600*/  ISETP.LT.AND.EX P1, PT, R13.reuse, R17.reuse, PT, P1 ;  /* 0x000000110d00720c */ /* 0x0c0fe40003f21310 */
[CC--:B------:R-:W-:Y:S02]  /*0610*/  ISETP.GE.AND.EX P0, PT, R13.reuse, R17.reuse, PT, P0 ;  /* 0x000000110d00720c */ /* 0x0c0fe40003f06300 */
[----:B------:R-:W-:Y:S02]  /*0620*/  SEL R23, R12, R16, P1 ;  /* 0x000000100c177207 */ /* 0x000fe40000800000 */
[----:B------:R-:W-:-:S02]  /*0630*/  SEL R25, R13, R17, P1 ;  /* 0x000000110d197207 */ /* 0x000fc40000800000 */
[----:B------:R-:W-:Y:S02]  /*0640*/  FSEL R2, R14, R10, !P0 ;  /* 0x0000000a0e027208 */ /* 0x000fe40004000000 */
[----:B------:R-:W-:-:S07]  /*0650*/  FSEL R3, R15, R11, !P0 ;  /* 0x0000000b0f037208 */ /* 0x000fce0004000000 */
.L_x_13:
[----:B------:R-:W-:Y:S05]  /*0660*/  BSYNC.RECONVERGENT B2 ;  /* 0x0000000000027941 */ /* 0x000fea0003800200 */
.L_x_12:
[----:B------:R0:W5:Y:S04]  /*0670*/  LDG.E.64.CONSTANT R14, desc[UR10][R20.64+0x2000] ;  /* 0x0020000a140e7981 */ /* 0x000168000c1e9b00 */
[----:B------:R0:W5:Y:S04]  /*0680*/  LDG.E.64.CONSTANT R12, desc[UR10][R20.64+0x2008] ;  /* 0x0020080a140c7981 */ /* 0x000168000c1e9b00 */
[----:B------:R0:W5:Y:S04]  /*0690*/  LDG.E.64.CONSTANT R10, desc[UR10][R20.64+0x3000] ;  /* 0x0030000a140a7981 */ /* 0x000168000c1e9b00 */
[----:B------:R0:W5:Y:S02]  /*06a0*/  LDG.E.64.CONSTANT R16, desc[UR10][R20.64+0x3008] ;  /* 0x0030080a14107981 */ /* 0x000164000c1e9b00 */
[----:B-----5:R-:W-:Y:S01]  /*06b0*/  DSETP.GEU.AND P0, PT, |R2|, |R6|, PT ;  /* 0x400000060200722a */ /* 0x020fe20003f0e200 */
[----:B------:R-:W-:Y:S01]  /*06c0*/  BSSY.RECONVERGENT B2, `(.L_x_14) ;  /* 0x0000014000027945 */ /* 0x000fe20003800200 */
[----:B------:R-:W-:-:S02]  /*06d0*/  IMAD.MOV.U32 R26, RZ, RZ, R6 ;  /* 0x000000ffff1a7224 */ /* 0x000fc400078e0006 */
[----:B------:R-:W-:Y:S02]  /*06e0*/  IMAD.MOV.U32 R27, RZ, RZ, R7 ;  /* 0x000000ffff1b7224 */ /* 0x000fe400078e0007 */
[----:B------:R-:W-:Y:S02]  /*06f0*/  IMAD.MOV.U32 R29, RZ, RZ, R4 ;  /* 0x000000ffff1d7224 */ /* 0x000fe400078e0004 */
[----:B------:R-:W-:-:S06]  /*0700*/  IMAD.MOV.U32 R18, RZ, RZ, R5 ;  /* 0x000000ffff127224 */ /* 0x000fcc00078e0005 */
[----:B0-----:R-:W-:Y:S05]  /*0710*/  @!P0 BRA `(.L_x_15) ;  /* 0x0000000000388947 */ /* 0x001fea0003800000 */
        /* <DEDUP_REMOVED lines=14> */
.L_x_15:
[----:B------:R-:W-:Y:S05]  /*0800*/  BSYNC.RECONVERGENT B2 ;  /* 0x0000000000027941 */ /* 0x000fea0003800200 */
.L_x_14:
[----:B------:R-:W-:Y:S01]  /*0810*/  DSETP.GEU.AND P0, PT, |R26|, |R14|, PT ;  /* 0x4000000e1a00722a */ /* 0x000fe20003f0e200 */
[----:B------:R-:W-:Y:S01]  /*0820*/  BSSY.RECONVERGENT B2, `(.L_x_16) ;  /* 0x0000014000027945 */ /* 0x000fe20003800200 */
[----:B------:R-:W-:Y:S02]  /*0830*/  IMAD.MOV.U32 R2, RZ, RZ, R14 ;  /* 0x000000ffff027224 */ /* 0x000fe400078e000e */
[----:B------:R-:W-:Y:S02]  /*0840*/  IMAD.MOV.U32 R3, RZ, RZ, R15 ;  /* 0x000000ffff037224 */ /* 0x000fe400078e000f */
[----:B------:R-:W-:Y:S02]  /*0850*/  IMAD.MOV.U32 R5, RZ, RZ, R12 ;  /* 0x000000ffff057224 */ /* 0x000fe400078e000c */
[----:B------:R-:W-:-:S06]  /*0860*/  IMAD.MOV.U32 R7, RZ, RZ, R13 ;  /* 0x000000ffff077224 */ /* 0x000fcc00078e000d */
        /* <DEDUP_REMOVED lines=15> */
.L_x_17:
[----:B------:R-:W-:Y:S05]  /*0960*/  BSYNC.RECONVERGENT B2 ;  /* 0x0000000000027941 */ /* 0x000fea0003800200 */
.L_x_16:
        /* <DEDUP_REMOVED lines=21> */
.L_x_19:
[----:B------:R-:W-:Y:S05]  /*0ac0*/  BSYNC.RECONVERGENT B2 ;  /* 0x0000000000027941 */ /* 0x000fea0003800200 */
.L_x_18:
[----:B------:R-:W-:-:S05]  /*0ad0*/  VIADD R19, R19, 0x400 ;  /* 0x0000040013137836 */ /* 0x000fca0000000000 */
[----:B------:R-:W-:-:S13]  /*0ae0*/  ISETP.GE.AND P0, PT, R19, UR4, PT ;  /* 0x0000000413007c0c */ /* 0x000fda000bf06270 */
[----:B------:R-:W-:Y:S05]  /*0af0*/  @!P0 BRA `(.L_x_20) ;  /* 0xfffffff800708947 */ /* 0x000fea000383ffff */
.L_x_6:
[----:B------:R-:W-:Y:S05]  /*0b00*/  BSYNC.RECONVERGENT B1 ;  /* 0x0000000000017941 */ /* 0x000fea0003800200 */
.L_x_5:
[----:B------:R-:W2:Y:S02]  /*0b10*/  LDCU UR6, c[0x0][0x390] ;  /* 0x00007200ff0677ac */ /* 0x000ea40008000800 */
[----:B--2---:R-:W-:-:S09]  /*0b20*/  UISETP.GE.AND UP0, UPT, UR6, 0x100, UPT ;  /* 0x000001000600788c */ /* 0x004fd2000bf06270 */
[----:B------:R-:W-:Y:S05]  /*0b30*/  BRA.U !UP0, `(.L_x_21) ;  /* 0x0000001508507547 */ /* 0x000fea000b800000 */
[----:B0-----:R-:W0:Y:S01]  /*0b40*/  S2R R9, SR_LANEID ;  /* 0x0000000000097919 */ /* 0x001e220000000000 */
[----:B------:R-:W-:Y:S01]  /*0b50*/  BSSY.RECONVERGENT B1, `(.L_x_22) ;  /* 0x000001f000017945 */ /* 0x000fe20003800200 */
[----:B-----5:R-:W-:Y:S01]  /*0b60*/  IMAD.MOV.U32 R11, RZ, RZ, R12 ;  /* 0x000000ffff0b7224 */ /* 0x020fe200078e000c */
[----:B------:R2:W3:Y:S01]  /*0b70*/  SHFL.DOWN PT, R4, R14, 0x1, 0x1f ;  /* 0x08201f000e047f89 */ /* 0x0004e200000e0000 */
[----:B------:R-:W-:Y:S02]  /*0b80*/  IMAD.MOV.U32 R16, RZ, RZ, R13 ;  /* 0x000000ffff107224 */ /* 0x000fe400078e000d */
[----:B-1----:R-:W-:Y:S01]  /*0b90*/  IMAD.MOV.U32 R2, RZ, RZ, R14 ;  /* 0x000000ffff027224 */ /* 0x002fe200078e000e */
[----:B------:R2:W1:Y:S01]  /*0ba0*/  SHFL.DOWN PT, R5, R15, 0x1, 0x1f ;  /* 0x08201f000f057f89 */ /* 0x00046200000e0000 */
[----:B------:R-:W-:-:S03]  /*0bb0*/  IMAD.MOV.U32 R3, RZ, RZ, R15 ;  /* 0x000000ffff037224 */ /* 0x000fc600078e000f */
[----:B------:R2:W4:Y:S04]  /*0bc0*/  SHFL.DOWN PT, R7, R12, 0x1, 0x1f ;  /* 0x08201f000c077f89 */ /* 0x00052800000e0000 */
[----:B------:R2:W1:Y:S01]  /*0bd0*/  SHFL.DOWN PT, R17, R13, 0x1, 0x1f ;  /* 0x08201f000d117f89 */ /* 0x00046200000e0000 */
[----:B0-----:R-:W-:-:S13]  /*0be0*/  ISETP.GT.AND P0, PT, R9, 0x1e, PT ;  /* 0x0000001e0900780c */ /* 0x001fda0003f04270 */
[----:B-1234-:R-:W-:Y:S05]  /*0bf0*/  @P0 BRA `(.L_x_23) ;  /* 0x0000000000500947 */ /* 0x01efea0003800000 */
[----:B------:R-:W-:Y:S01]  /*0c00*/  DSETP.GEU.AND P0, PT, |R14|, |R4|, PT ;  /* 0x400000040e00722a */ /* 0x000fe20003f0e200 */
[----:B------:R-:W-:Y:S02]  /*0c10*/  IMAD.MOV.U32 R11, RZ, RZ, R7 ;  /* 0x000000ffff0b7224 */ /* 0x000fe400078e0007 */
[----:B------:R-:W-:Y:S02]  /*0c20*/  IMAD.MOV.U32 R16, RZ, RZ, R17 ;  /* 0x000000ffff107224 */ /* 0x000fe400078e0011 */
        /* <DEDUP_REMOVED lines=9> */
[CC--:B------:R-:W-:Y:S02]  /*0cc0*/  ISETP.LT.U32.AND P1, PT, R12.reuse, R7.reuse, PT ;  /* 0x000000070c00720c */ /* 0x0c0fe40003f21070 */
[C---:B------:R-:W-:Y:S02]  /*0cd0*/  ISETP.GE.U32.AND P0, PT, R12.reuse, R7, PT ;  /* 0x000000070c00720c */ /* 0x040fe40003f06070 */
[CC--:B------:R-:W-:Y:S02]  /*0ce0*/  ISETP.LT.AND.EX P1, PT, R13.reuse, R17.reuse, PT, P1 ;  /* 0x000000110d00720c */ /* 0x0c0fe40003f21310 */
[C---:B------:R-:W-:Y:S02]  /*0cf0*/  ISETP.GE.AND.EX P0, PT, R13.reuse, R17, PT, P0 ;  /* 0x000000110d00720c */ /* 0x040fe40003f06300 */
[----:B------:R-:W-:Y:S02]  /*0d00*/  SEL R11, R12, R7, P1 ;  /* 0x000000070c0b7207 */ /* 0x000fe40000800000 */
[----:B------:R-:W-:-:S02]  /*0d10*/  SEL R16, R13, R17, P1 ;  /* 0x000000110d107207 */ /* 0x000fc40000800000 */
[----:B------:R-:W-:Y:S02]  /*0d20*/  FSEL R2, R14, R4, !P0 ;  /* 0x000000040e027208 */ /* 0x000fe40004000000 */
[----:B------:R-:W-:-:S07]  /*0d30*/  FSEL R3, R15, R5, !P0 ;  /* 0x000000050f037208 */ /* 0x000fce0004000000 */
.L_x_23:
[----:B------:R-:W-:Y:S05]  /*0d40*/  BSYNC.RECONVERGENT B1 ;  /* 0x0000000000017941 */ /* 0x000fea0003800200 */
.L_x_22:
[----:B------:R-:W-:Y:S01]  /*0d50*/  ISETP.GT.AND P0, PT, R9, 0x1d, PT ;  /* 0x0000001d0900780c */ /* 0x000fe20003f04270 */
[----:B------:R0:W1:Y:S01]  /*0d60*/  SHFL.DOWN PT, R6, R2, 0x2, 0x1f ;  /* 0x08401f0002067f89 */ /* 0x00006200000e0000 */
[----:B------:R-:W-:Y:S01]  /*0d70*/  BSSY.RECONVERGENT B1, `(.L_x_24) ;  /* 0x000001d000017945 */ /* 0x000fe20003800200 */
[----:B------:R-:W-:Y:S02]  /*0d80*/  IMAD.MOV.U32 R8, RZ, RZ, R11 ;  /* 0x000000ffff087224 */ /* 0x000fe400078e000b */
[----:B------:R0:W2:Y:S01]  /*0d90*/  SHFL.DOWN PT, R7, R3, 0x2, 0x1f ;  /* 0x08401f0003077f89 */ /* 0x0000a200000e0000 */
[----:B------:R-:W-:Y:S02]  /*0da0*/  IMAD.MOV.U32 R10, RZ, RZ, R16 ;  /* 0x000000ffff0a7224 */ /* 0x000fe400078e0010 */
[----:B------:R-:W-:Y:S01]  /*0db0*/  IMAD.MOV.U32 R4, RZ, RZ, R2 ;  /* 0x000000ffff047224 */ /* 0x000fe200078e0002 */
[----:B------:R0:W3:Y:S01]  /*0dc0*/  SHFL.DOWN PT, R12, R11, 0x2, 0x1f ;  /* 0x08401f000b0c7f89 */ /* 0x0000e200000e0000 */
[----:B------:R-:W-:-:S03]  /*0dd0*/  IMAD.MOV.U32 R5, RZ, RZ, R3 ;  /* 0x000000ffff057224 */ /* 0x000fc600078e0003 */
[----:B------:R0:W4:Y:S01]  /*0de0*/  SHFL.DOWN PT, R13, R16, 0x2, 0x1f ;  /* 0x08401f00100d7f89 */ /* 0x00012200000e0000 */
[----:B------:R-:W-:Y:S05]  /*0df0*/  @P0 BRA `(.L_x_25) ;  /* 0x0000000000500947 */ /* 0x000fea0003800000 */
[----:B-12---:R-:W-:Y:S01]  /*0e00*/  DSETP.GEU.AND P0, PT, |R2|, |R6|, PT ;  /* 0x400000060200722a */ /* 0x006fe20003f0e200 */
[----:B---3--:R-:W-:Y:S02]  /*0e10*/  IMAD.MOV.U32 R8, RZ, RZ, R12 ;  /* 0x000000ffff087224 */ /* 0x008fe400078e000c */
[----:B----4-:R-:W-:Y:S02]  /*0e20*/  IMAD.MOV.U32 R10, RZ, RZ, R13 ;  /* 0x000000ffff0a7224 */ /* 0x010fe400078e000d */
        /* <DEDUP_REMOVED lines=17> */
.L_x_25:
[----:B------:R-:W-:Y:S05]  /*0f40*/  BSYNC.RECONVERGENT B1 ;  /* 0x0000000000017941 */ /* 0x000fea0003800200 */
.L_x_24:
[----:B------:R-:W-:Y:S01]  /*0f50*/  ISETP.GT.AND P0, PT, R9, 0x1b, PT ;  /* 0x0000001b0900780c */ /* 0x000fe20003f04270 */
[----:B-1----:R1:W1:Y:S01]  /*0f60*/  SHFL.DOWN PT, R6, R4, 0x4, 0x1f ;  /* 0x08801f0004067f89 */ /* 0x00226200000e0000 */
[----:B------:R-:W-:Y:S01]  /*0f70*/  BSSY.RECONVERGENT B1, `(.L_x_26) ;  /* 0x000001d000017945 */ /* 0x000fe20003800200 */
[----:B0-----:R-:W-:Y:S02]  /*0f80*/  IMAD.MOV.U32 R11, RZ, RZ, R8 ;  /* 0x000000ffff0b7224 */ /* 0x001fe400078e0008 */
[----:B--2---:R0:W2:Y:S01]  /*0f90*/  SHFL.DOWN PT, R7, R5, 0x4, 0x1f ;  /* 0x08801f0005077f89 */ /* 0x0040a200000e0000 */
[----:B---3--:R-:W-:Y:S02]  /*0fa0*/  IMAD.MOV.U32 R12, RZ, RZ, R10 ;  /* 0x000000ffff0c7224 */ /* 0x008fe400078e000a */
[----:B------:R-:W-:Y:S01]  /*0fb0*/  IMAD.MOV.U32 R2, RZ, RZ, R4 ;  /* 0x000000ffff027224 */ /* 0x000fe200078e0004 */
[----:B----4-:R0:W3:Y:S01]  /*0fc0*/  SHFL.DOWN PT, R13, R8, 0x4, 0x1f ;  /* 0x08801f00080d7f89 */ /* 0x0100e200000e0000 */
        /* <DEDUP_REMOVED lines=23> */
.L_x_27:
[----:B------:R-:W-:Y:S05]  /*1140*/  BSYNC.RECONVERGENT B1 ;  /* 0x0000000000017941 */ /* 0x000fea0003800200 */
.L_x_26:
[----:B------:R-:W-:Y:S01]  /*1150*/  ISETP.GT.AND P0, PT, R9, 0x17, PT ;  /* 0x000000170900780c */ /* 0x000fe20003f04270 */
[----:B-1----:R1:W1:Y:S01]  /*1160*/  SHFL.DOWN PT, R6, R2, 0x8, 0x1f ;  /* 0x09001f0002067f89 */ /* 0x00226200000e0000 */
[----:B------:R-:W-:Y:S01]  /*1170*/  BSSY.RECONVERGENT B1, `(.L_x_28) ;  /* 0x000001d000017945 */ /* 0x000fe20003800200 */
[----:B0-----:R-:W-:Y:S02]  /*1180*/  IMAD.MOV.U32 R8, RZ, RZ, R11 ;  /* 0x000000ffff087224 */ /* 0x001fe400078e000b */
[----:B--2---:R0:W2:Y:S01]  /*1190*/  SHFL.DOWN PT, R7, R3, 0x8, 0x1f ;  /* 0x09001f0003077f89 */ /* 0x0040a200000e0000 */
[----:B------:R-:W-:Y:S02]  /*11a0*/  IMAD.MOV.U32 R10, RZ, RZ, R12 ;  /* 0x000000ffff0a7224 */ /* 0x000fe400078e000c */
[----:B------:R-:W-:Y:S01]  /*11b0*/  IMAD.MOV.U32 R4, RZ, RZ, R2 ;  /* 0x000000ffff047224 */ /* 0x000fe200078e0002 */
[----:B------:R0:W0:Y:S01]  /*11c0*/  SHFL.DOWN PT, R14, R11, 0x8, 0x1f ;  /* 0x09001f000b0e7f89 */ /* 0x00002200000e0000 */
[----:B------:R-:W-:-:S03]  /*11d0*/  IMAD.MOV.U32 R5, RZ, RZ, R3 ;  /* 0x000000ffff057224 */ /* 0x000fc600078e0003 */
[----:B---3--:R3:W0:Y:S01]  /*11e0*/  SHFL.DOWN PT, R13, R12, 0x8, 0x1f ;  /* 0x09001f000c0d7f89 */ /* 0x00862200000e0000 */
[----:B------:R-:W-:Y:S05]  /*11f0*/  @P0 BRA `(.L_x_29) ;  /* 0x0000000000500947 */ /* 0x000fea0003800000 */
[----:B-12---:R-:W-:Y:S01]  /*1200*/  DSETP.GEU.AND P0, PT, |R2|, |R6|, PT ;  /* 0x400000060200722a */ /* 0x006fe20003f0e200 */
[----:B0-----:R-:W-:Y:S02]  /*1210*/  IMAD.MOV.U32 R8, RZ, RZ, R14 ;  /* 0x000000ffff087224 */ /* 0x001fe400078e000e */
        /* <DEDUP_REMOVED lines=18> */
.L_x_29:
[----:B------:R-:W-:Y:S05]  /*1340*/  BSYNC.RECONVERGENT B1 ;  /* 0x0000000000017941 */ /* 0x000fea0003800200 */
.L_x_28:
[----:B------:R-:W-:Y:S01]  /*1350*/  ISETP.GT.AND P0, PT, R9, 0xf, PT ;  /* 0x0000000f0900780c */ /* 0x000fe20003f04270 */
[----:B-1----:R1:W1:Y:S01]  /*1360*/  SHFL.DOWN PT, R6, R4, 0x10, 0x1f ;  /* 0x0a001f0004067f89 */ /* 0x00226200000e0000 */
[----:B------:R-:W-:Y:S01]  /*1370*/  BSSY.RECONVERGENT B1, `(.L_x_30) ;  /* 0x000001d000017945 */ /* 0x000fe20003800200 */
[----:B0-----:R-:W-:Y:S02]  /*1380*/  IMAD.MOV.U32 R14, RZ, RZ, R8 ;  /* 0x000000ffff0e7224 */ /* 0x001fe400078e0008 */
[----:B--2---:R0:W2:Y:S01]  /*1390*/  SHFL.DOWN PT, R7, R5, 0x10, 0x1f ;  /* 0x0a001f0005077f89 */ /* 0x0040a200000e0000 */
[----:B----4-:R-:W-:Y:S02]  /*13a0*/  IMAD.MOV.U32 R15, RZ, RZ, R10 ;  /* 0x000000ffff0f7224 */ /* 0x010fe400078e000a */
[----:B------:R-:W-:Y:S01]  /*13b0*/  IMAD.MOV.U32 R2, RZ, RZ, R4 ;  /* 0x000000ffff027224 */ /* 0x000fe200078e0004 */
[----:B------:R0:W4:Y:S01]  /*13c0*/  SHFL.DOWN PT, R11, R8, 0x10, 0x1f ;  /* 0x0a001f00080b7f89 */ /* 0x00012200000e0000 */
[----:B------:R-:W-:-:S03]  /*13d0*/  IMAD.MOV.U32 R3, RZ, RZ, R5 ;  /* 0x000000ffff037224 */ /* 0x000fc600078e0005 */
[----:B------:R0:W0:Y:S01]  /*13e0*/  SHFL.DOWN PT, R13, R10, 0x10, 0x1f ;  /* 0x0a001f000a0d7f89 */ /* 0x00002200000e0000 */
[----:B------:R-:W-:Y:S05]  /*13f0*/  @P0 BRA `(.L_x_31) ;  /* 0x0000000000500947 */ /* 0x000fea0003800000 */
[----:B-12---:R-:W-:Y:S01]  /*1400*/  DSETP.GEU.AND P0, PT, |R4|, |R6|, PT ;  /* 0x400000060400722a */ /* 0x006fe20003f0e200 */
[----:B----4-:R-:W-:Y:S02]  /*1410*/  IMAD.MOV.U32 R14, RZ, RZ, R11 ;  /* 0x000000ffff0e7224 */ /* 0x010fe400078e000b */
[----:B0-----:R-:W-:Y:S02]  /*1420*/  IMAD.MOV.U32 R15, RZ, RZ, R13 ;  /* 0x000000ffff0f7224 */ /* 0x001fe400078e000d */
        /* <DEDUP_REMOVED lines=17> */
.L_x_31:
[----:B------:R-:W-:Y:S05]  /*1540*/  BSYNC.RECONVERGENT B1 ;  /* 0x0000000000017941 */ /* 0x000fea0003800200 */
.L_x_30:
[----:B------:R-:W-:Y:S01]  /*1550*/  ISETP.NE.AND P0, PT, R9, RZ, PT ;  /* 0x000000ff0900720c */ /* 0x000fe20003f05270 */
[----:B------:R-:W-:-:S12]  /*1560*/  BSSY.RECONVERGENT B1, `(.L_x_32) ;  /* 0x000000a000017945 */ /* 0x000fd80003800200 */
[----:B------:R-:W-:Y:S05]  /*1570*/  @P0 BRA `(.L_x_33) ;  /* 0x0000000000200947 */ /* 0x000fea0003800000 */
[----:B-1----:R-:W1:Y:S01]  /*1580*/  S2R R6, SR_CgaCtaId ;  /* 0x0000000000067919 */ /* 0x002e620000008800 */
[----:B0-----:R-:W-:Y:S02]  /*1590*/  MOV R5, 0x400 ;  /* 0x0000040000057802 */ /* 0x001fe40000000f00 */
[----:B------:R-:W-:-:S04]  /*15a0*/  SHF.R.U32.HI R4, RZ, 0x1, R0 ;  /* 0x00000001ff047819 */ /* 0x000fc80000011600 */
[----:B------:R-:W-:Y:S02]  /*15b0*/  LOP3.LUT R4, R4, 0x1f0, RZ, 0xc0, !PT ;  /* 0x000001f004047812 */ /* 0x000fe400078ec0ff */
[----:B-1----:R-:W-:-:S05]  /*15c0*/  LEA R5, R6, R5, 0x18 ;  /* 0x0000000506057211 */ /* 0x002fca00078ec0ff */
[----:B------:R-:W-:-:S05]  /*15d0*/  IMAD.IADD R5, R4, 0x1, R5 ;  /* 0x0000000104057824 */ /* 0x000fca00078e0205 */
[----:B------:R0:W-:Y:S04]  /*15e0*/  STS.64 [R5+0x10], R14 ;  /* 0x0000100e05007388 */ /* 0x0001e80000000a00 */
[----:B------:R0:W-:Y:S02]  /*15f0*/  STS.64 [R5+0x8], R2 ;  /* 0x0000080205007388 */ /* 0x0001e40000000a00 */
.L_x_33:
[----:B------:R-:W-:Y:S05]  /*1600*/  BSYNC.RECONVERGENT B1 ;  /* 0x0000000000017941 */ /* 0x000fea0003800200 */
.L_x_32:
[----:B------:R-:W-:Y:S01]  /*1610*/  BAR.SYNC.DEFER_BLOCKING 0x0 ;  /* 0x0000000000007b1d */ /* 0x000fe20000010000 */
[----:B------:R-:W-:-:S13]  /*1620*/  ISETP.NE.AND P1, PT, R0, RZ, PT ;  /* 0x000000ff0000720c */ /* 0x000fda0003f25270 */
[----:B------:R-:W-:Y:S05]  /*1630*/  @P1 BRA `(.L_x_34) ;  /* 0x0000005400881947 */ /* 0x000fea0003800000 */
[----:B0-----:R-:W0:Y:S01]  /*1640*/  S2R R5, SR_CgaCtaId ;  /* 0x0000000000057919 */ /* 0x001e220000008800 */
[----:B------:R-:W-:Y:S01]  /*1650*/  MOV R0, 0x400 ;  /* 0x0000040000007802 */ /* 0x000fe20000000f00 */
[----:B------:R-:W-:Y:S03]  /*1660*/  BSSY.RECONVERGENT B1, `(.L_x_35) ;  /* 0x000001a000017945 */ /* 0x000fe60003800200 */
[----:B0-----:R-:W-:-:S05]  /*1670*/  LEA R0, R5, R0, 0x18 ;  /* 0x0000000005007211 */ /* 0x001fca00078ec0ff */
[----:B------:R-:W0:Y:S04]  /*1680*/  LDS.64 R16, [R0+0x18] ;  /* 0x0000180000107984 */ /* 0x000e280000000a00 */
[----:B-12---:R-:W1:Y:S04]  /*1690*/  LDS.128 R4, [R0+0x20] ;  /* 0x0000200000047984 */ /* 0x006e680000000c00 */
[----:B---3--:R2:W3:Y:S04]  /*16a0*/  LDS.64 R12, [R0+0x80] ;  /* 0x00008000000c7984 */ /* 0x0084e80000000a00 */
[----:B----4-:R2:W4:Y:S01]  /*16b0*/  LDS.128 R8, [R0+0x30] ;  /* 0x0000300000087984 */ /* 0x0105220000000c00 */
[----:B0-----:R-:W-:Y:S01]  /*16c0*/  DSETP.GEU.AND P0, PT, |R2|, |R16|, PT ;  /* 0x400000100200722a */ /* 0x001fe20003f0e200 */
[----:B------:R-:W-:-:S02]  /*16d0*/  IMAD.MOV.U32 R24, RZ, RZ, R16 ;  /* 0x000000ffff187224 */ /* 0x000fc400078e0010 */
[----:B------:R-:W-:Y:S02]  /*16e0*/  IMAD.MOV.U32 R25, RZ, RZ, R17 ;  /* 0x000000ffff197224 */ /* 0x000fe400078e0011 */
[----:B-1----:R-:W-:Y:S02]  /*16f0*/  IMAD.MOV.U32 R26, RZ, RZ, R4 ;  /* 0x000000ffff1a7224 */ /* 0x002fe400078e0004 */
[----:B------:R-:W-:-:S07]  /*1700*/  IMAD.MOV.U32 R27, RZ, RZ, R5 ;  /* 0x000000ffff1b7224 */ /* 0x000fce00078e0005 */
[----:B--234-:R-:W-:Y:S05]  /*1710*/  @!P0 BRA `(.L_x_36) ;  /* 0x0000000000388947 */ /* 0x01cfea0003800000 */
        /* <DEDUP_REMOVED lines=14> */
.L_x_36:
[----:B------:R-:W-:Y:S05]  /*1800*/  BSYNC.RECONVERGENT B1 ;  /* 0x0000000000017941 */ /* 0x000fea0003800200 */
.L_x_35:
[----:B------:R0:W1:Y:S01]  /*1810*/  LDS.128 R16, [R0+0x40] ;  /* 0x0000400000107984 */ /* 0x0000620000000c00 */
[----:B------:R-:W-:Y:S01]  /*1820*/  DSETP.GEU.AND P0, PT, |R24|, |R6|, PT ;  /* 0x400000061800722a */ /* 0x000fe20003f0e200 */
[----:B------:R-:W-:Y:S01]  /*1830*/  BSSY.RECONVERGENT B1, `(.L_x_37) ;  /* 0x0000015000017945 */ /* 0x000fe20003800200 */
[----:B------:R-:W-:Y:S01]  /*1840*/  IMAD.MOV.U32 R4, RZ, RZ, R6 ;  /* 0x000000ffff047224 */ /* 0x000fe200078e0006 */
[----:B------:R0:W2:Y:S01]  /*1850*/  LDS.128 R20, [R0+0x50] ;  /* 0x0000500000147984 */ /* 0x0000a20000000c00 */
        /* <DEDUP_REMOVED lines=18> */
.L_x_38:
[----:B------:R-:W-:Y:S05]  /*1980*/  BSYNC.RECONVERGENT B1 ;  /* 0x0000000000017941 */ /* 0x000fea0003800200 */
.L_x_37:
[----:B------:R-:W-:Y:S01]  /*1990*/  DSETP.GEU.AND P0, PT, |R4|, |R10|, PT ;  /* 0x4000000a0400722a */ /* 0x000fe20003f0e200 */
[----:B------:R-:W-:Y:S01]  /*19a0*/  BSSY.RECONVERGENT B1, `(.L_x_39) ;  /* 0x0000014000017945 */ /* 0x000fe20003800200 */
[----:B------:R-:W-:Y:S02]  /*19b0*/  IMAD.MOV.U32 R2, RZ, RZ, R10 ;  /* 0x000000ffff027224 */ /* 0x000fe400078e000a */
[----:B------:R-:W-:Y:S02]  /*19c0*/  IMAD.MOV.U32 R3, RZ, RZ, R11 ;  /* 0x000000ffff037224 */ /* 0x000fe400078e000b */
[----:B-1----:R-:W-:Y:S02]  /*19d0*/  IMAD.MOV.U32 R27, RZ, RZ, R16 ;  /* 0x000000ffff1b7224 */ /* 0x002fe400078e0010 */
        /* <DEDUP_REMOVED lines=16> */
.L_x_40:
[----:B------:R-:W-:Y:S05]  /*1ae0*/  BSYNC.RECONVERGENT B1 ;  /* 0x0000000000017941 */ /* 0x000fea0003800200 */
.L_x_39:
[----:B------:R0:W1:Y:S01]  /*1af0*/  LDS.128 R8, [R0+0x60] ;  /* 0x0000600000087984 */ /* 0x0000620000000c00 */
[----:B------:R-:W-:Y:S01]  /*1b00*/  DSETP.GEU.AND P0, PT, |R2|, |R18|, PT ;  /* 0x400000120200722a */ /* 0x000fe20003f0e200 */
[----:B------:R-:W-:Y:S01]  /*1b10*/  BSSY.RECONVERGENT B1, `(.L_x_41) ;  /* 0x0000015000017945 */ /* 0x000fe20003800200 */
[----:B------:R-:W-:Y:S01]  /*1b20*/  IMAD.MOV.U32 R14, RZ, RZ, R18 ;  /* 0x000000ffff0e7224 */ /* 0x000fe200078e0012 */
[----:B------:R0:W3:Y:S01]  /*1b30*/  LDS.128 R4, [R0+0x70] ;  /* 0x0000700000047984 */ /* 0x0000e20000000c00 */
[----:B------:R-:W-:Y:S02]  /*1b40*/  IMAD.MOV.U32 R15, RZ, RZ, R19 ;  /* 0x000000ffff0f7224 */ /* 0x000fe400078e0013 */
[----:B--2---:R-:W-:Y:S02]  /*1b50*/  IMAD.MOV.U32 R17, RZ, RZ, R20 ;  /* 0x000000ffff117224 */ /* 0x004fe400078e0014 */
        /* <DEDUP_REMOVED lines=16> */
.L_x_42:
[----:B------:R-:W-:Y:S05]  /*1c60*/  BSYNC.RECONVERGENT B1 ;  /* 0x0000000000017941 */ /* 0x000fea0003800200 */
.L_x_41:
        /* <DEDUP_REMOVED lines=21> */
.L_x_44:
[----:B------:R-:W-:Y:S05]  /*1dc0*/  BSYNC.RECONVERGENT B1 ;  /* 0x0000000000017941 */ /* 0x000fea0003800200 */
.L_x_43:
[----:B------:R-:W-:Y:S01]  /*1dd0*/  DSETP.GEU.AND P0, PT, |R2|, |R10|, PT ;  /* 0x4000000a0200722a */ /* 0x000fe20003f0e200 */
[----:B------:R-:W-:Y:S01]  /*1de0*/  BSSY.RECONVERGENT B1, `(.L_x_45) ;  /* 0x0000014000017945 */ /* 0x000fe20003800200 */
[----:B------:R-:W-:Y:S02]  /*1df0*/  IMAD.MOV.U32 R8, RZ, RZ, R10 ;  /* 0x000000ffff087224 */ /* 0x000fe400078e000a */
[----:B------:R-:W-:Y:S02]  /*1e00*/  IMAD.MOV.U32 R9, RZ, RZ, R11 ;  /* 0x000000ffff097224 */ /* 0x000fe400078e000b */
[----:B---3--:R-:W-:Y:S02]  /*1e10*/  IMAD.MOV.U32 R17, RZ, RZ, R4 ;  /* 0x000000ffff117224 */ /* 0x008fe400078e0004 */
        /* <DEDUP_REMOVED lines=16> */
.L_x_46:
[----:B------:R-:W-:Y:S05]  /*1f20*/  BSYNC.RECONVERGENT B1 ;  /* 0x0000000000017941 */ /* 0x000fea0003800200 */
.L_x_45:
        /* <DEDUP_REMOVED lines=19> */
[----:B------:R-:W-:Y:S01]  /*2060*/  SEL R15, R0, R13, P2 ;  /* 0x0000000d000f7207 */ /* 0x000fe20001000000 */
[----:B------:R-:W-:Y:S06]  /*2070*/  BRA `(.L_x_34) ;  /* 0x0000004800f87947 */ /* 0x000fec0003800000 */
.L_x_21:
[----:B------:R-:W2:Y:S01]  /*2080*/  S2R R4, SR_LANEID ;  /* 0x0000000000047919 */ /* 0x000ea20000000000 */
[----:B-1----:R-:W-:Y:S01]  /*2090*/  LOP3.LUT R2, R0, 0x3e0, RZ, 0xc0, !PT ;  /* 0x000003e000027812 */ /* 0x002fe200078ec0ff */
[----:B------:R-:W-:Y:S01]  /*20a0*/  BSSY.RECONVERGENT B1, `(.L_x_47) ;  /* 0x0000024000017945 */ /* 0x000fe20003800200 */
[----:B-----5:R-:W-:Y:S02]  /*20b0*/  IMAD.MOV.U32 R16, RZ, RZ, R12 ;  /* 0x000000ffff107224 */ /* 0x020fe400078e000c */
[----:B------:R-:W-:Y:S02]  /*20c0*/  IMAD.MOV.U32 R18, RZ, RZ, R13 ;  /* 0x000000ffff127224 */ /* 0x000fe400078e000d */
[----:B------:R-:W-:Y:S01]  /*20d0*/  VIADD R3, R2, 0x20 ;  /* 0x0000002002037836 */ /* 0x000fe20000000000 */
[----:B------:R-:W-:-:S04]  /*20e0*/  LOP3.LUT R2, RZ, R2, RZ, 0x33, !PT ;  /* 0x00000002ff027212 */ /* 0x000fc800078e33ff */
[----:B------:R-:W-:Y:S01]  /*20f0*/  ISETP.GT.AND P0, PT, R3, UR6, PT ;  /* 0x0000000603007c0c */ /* 0x000fe2000bf04270 */
[----:B------:R-:W-:Y:S02]  /*2100*/  VIADD R2, R2, UR6 ;  /* 0x0000000602027c36 */ /* 0x000fe40008000000 */
[----:B------:R-:W-:-:S03]  /*2110*/  IMAD.MOV.U32 R3, RZ, RZ, R15 ;  /* 0x000000ffff037224 */ /* 0x000fc600078e000f */
[----:B------:R-:W-:Y:S01]  /*2120*/  SEL R5, R2, 0x1f, P0 ;  /* 0x0000001f02057807 */ /* 0x000fe20000000000 */
[----:B------:R-:W-:-:S04]  /*2130*/  IMAD.MOV.U32 R2, RZ, RZ, R14 ;  /* 0x000000ffff027224 */ /* 0x000fc800078e000e */
[----:B------:R1:W3:Y:S04]  /*2140*/  SHFL.DOWN PT, R6, R14, 0x1, R5 ;  /* 0x082000000e067989 */ /* 0x0002e800000e0005 */
[----:B------:R1:W4:Y:S04]  /*2150*/  SHFL.DOWN PT, R7, R15, 0x1, R5 ;  /* 0x082000000f077989 */ /* 0x00032800000e0005 */
[----:B0-----:R1:W0:Y:S01]  /*2160*/  SHFL.DOWN PT, R9, R12, 0x1, R5 ;  /* 0x082000000c097989 */ /* 0x00122200000e0005 */
[----:B--2---:R-:W-:-:S03]  /*2170*/  ISETP.GE.AND P0, PT, R4, R5, PT ;  /* 0x000000050400720c */ /* 0x004fc60003f06270 */
[----:B------:R1:W2:Y:S10]  /*2180*/  SHFL.DOWN PT, R11, R13, 0x1, R5 ;  /* 0x082000000d0b7989 */ /* 0x0002b400000e0005 */
[----:B-1----:R-:W-:Y:S05]  /*2190*/  @P0 BRA `(.L_x_48) ;  /* 0x0000000000500947 */ /* 0x002fea0003800000 */
[----:B---34-:R-:W-:Y:S01]  /*21a0*/  DSETP.GEU.AND P0, PT, |R14|, |R6|, PT ;  /* 0x400000060e00722a */ /* 0x018fe20003f0e200 */
[----:B0-----:R-:W-:Y:S02]  /*21b0*/  IMAD.MOV.U32 R16, RZ, RZ, R9 ;  /* 0x000000ffff107224 */ /* 0x001fe400078e0009 */
[----:B--2---:R-:W-:Y:S02]  /*21c0*/  IMAD.MOV.U32 R18, RZ, RZ, R11 ;  /* 0x000000ffff127224 */ /* 0x004fe400078e000b */
        /* <DEDUP_REMOVED lines=17> */
.L_x_48:
[----:B------:R-:W-:Y:S05]  /*22e0*/  BSYNC.RECONVERGENT B1 ;  /* 0x0000000000017941 */ /* 0x000fea0003800200 */
.L_x_47:
[----:B---3--:R-:W-:Y:S01]  /*22f0*/  VIADD R6, R4, 0x2 ;  /* 0x0000000204067836 */ /* 0x008fe20000000000 */
[----:B------:R1:W3:Y:S01]  /*2300*/  SHFL.DOWN PT, R8, R2, 0x2, R5 ;  /* 0x0840000002087989 */ /* 0x0002e200000e0005 */
[----:B------:R-:W-:Y:S01]  /*2310*/  BSSY.RECONVERGENT B1, `(.L_x_49) ;  /* 0x000001e000017945 */ /* 0x000fe20003800200 */
[----:B------:R-:W-:Y:S02]  /*2320*/  IMAD.MOV.U32 R10, RZ, RZ, R16 ;  /* 0x000000ffff0a7224 */ /* 0x000fe400078e0010 */
[----:B------:R-:W-:Y:S01]  /*2330*/  ISETP.GT.AND P0, PT, R6, R5, PT ;  /* 0x000000050600720c */ /* 0x000fe20003f04270 */
[----:B0-----:R1:W0:Y:S01]  /*2340*/  SHFL.DOWN PT, R9, R3, 0x2, R5 ;  /* 0x0840000003097989 */ /* 0x00122200000e0005 */
[----:B------:R-:W-:Y:S02]  /*2350*/  IMAD.MOV.U32 R12, RZ, RZ, R18 ;  /* 0x000000ffff0c7224 */ /* 0x000fe400078e0012 */
[----:B------:R-:W-:Y:S01]  /*2360*/  IMAD.MOV.U32 R6, RZ, RZ, R2 ;  /* 0x000000ffff067224 */ /* 0x000fe200078e0002 */
[----:B--2---:R1:W2:Y:S01]  /*2370*/  SHFL.DOWN PT, R11, R16, 0x2, R5 ;  /* 0x08400000100b7989 */ /* 0x0042a200000e0005 */
[----:B----4-:R-:W-:-:S03]  /*2380*/  IMAD.MOV.U32 R7, RZ, RZ, R3 ;  /* 0x000000ffff077224 */ /* 0x010fc600078e0003 */
[----:B------:R1:W4:Y:S04]  /*2390*/  SHFL.DOWN PT, R13, R18, 0x2, R5 ;  /* 0x08400000120d7989 */ /* 0x00032800000e0005 */
[----:B------:R-:W-:Y:S05]  /*23a0*/  @P0 BRA `(.L_x_50) ;  /* 0x0000000000500947 */ /* 0x000fea0003800000 */
[----:B0--3--:R-:W-:Y:S01]  /*23b0*/  DSETP.GEU.AND P0, PT, |R2|, |R8|, PT ;  /* 0x400000080200722a */ /* 0x009fe20003f0e200 */
[----:B--2---:R-:W-:Y:S02]  /*23c0*/  IMAD.MOV.U32 R10, RZ, RZ, R11 ;  /* 0x000000ffff0a7224 */ /* 0x004fe400078e000b */
        /* <DEDUP_REMOVED lines=18> */
.L_x_50:
[----:B------:R-:W-:Y:S05]  /*24f0*/  BSYNC.RECONVERGENT B1 ;  /* 0x0000000000017941 */ /* 0x000fea0003800200 */
.L_x_49:
[----:B-1----:R-:W-:Y:S01]  /*2500*/  VIADD R2, R4, 0x4 ;  /* 0x0000000404027836 */ /* 0x002fe20000000000 */
[----:B---3--:R1:W3:Y:S01]  /*2510*/  SHFL.DOWN PT, R8, R6, 0x4, R5 ;  /* 0x0880000006087989 */ /* 0x0082e200000e0005 */
[----:B------:R-:W-:Y:S01]  /*2520*/  BSSY.RECONVERGENT B1, `(.L_x_51) ;  /* 0x000001e000017945 */ /* 0x000fe20003800200 */
[----:B------:R-:W-:Y:S02]  /*2530*/  IMAD.MOV.U32 R14, RZ, RZ, R10 ;  /* 0x000000ffff0e7224 */ /* 0x000fe400078e000a */
[----:B------:R-:W-:Y:S01]  /*2540*/  ISETP.GT.AND P0, PT, R2, R5, PT ;  /* 0x000000050200720c */ /* 0x000fe20003f04270 */
[----:B0-----:R1:W0:Y:S01]  /*2550*/  SHFL.DOWN PT, R9, R7, 0x4, R5 ;  /* 0x0880000007097989 */ /* 0x00122200000e0005 */
[----:B------:R-:W-:Y:S02]  /*2560*/  IMAD.MOV.U32 R16, RZ, RZ, R12 ;  /* 0x000000ffff107224 */ /* 0x000fe400078e000c */
[----:B------:R-:W-:Y:S01]  /*2570*/  IMAD.MOV.U32 R2, RZ, RZ, R6 ;  /* 0x000000ffff027224 */ /* 0x000fe200078e0006 */
[----:B--2---:R1:W2:Y:S01]  /*2580*/  SHFL.DOWN PT, R11, R10, 0x4, R5 ;  /* 0x088000000a0b7989 */ /* 0x0042a200000e0005 */
[----:B------:R-:W-:-:S03]  /*2590*/  IMAD.MOV.U32 R3, RZ, RZ, R7 ;  /* 0x000000ffff037224 */ /* 0x000fc600078e0007 */
[----:B----4-:R1:W4:Y:S04]  /*25a0*/  SHFL.DOWN PT, R13, R12, 0x4, R5 ;  /* 0x088000000c0d7989 */ /* 0x01032800000e0005 */
        /* <DEDUP_REMOVED lines=21> */
.L_x_52:
[----:B------:R-:W-:Y:S05]  /*2700*/  BSYNC.RECONVERGENT B1 ;  /* 0x0000000000017941 */ /* 0x000fea0003800200 */
.L_x_51:
        /* <DEDUP_REMOVED lines=32> */
.L_x_54:
[----:B------:R-:W-:Y:S05]  /*2910*/  BSYNC.RECONVERGENT B1 ;  /* 0x0000000000017941 */ /* 0x000fea0003800200 */
.L_x_53:
        /* <DEDUP_REMOVED lines=32> */
.L_x_56:
[----:B------:R-:W-:Y:S05]  /*2b20*/  BSYNC.RECONVERGENT B1 ;  /* 0x0000000000017941 */ /* 0x000fea0003800200 */
.L_x_55:
[----:B------:R-:W-:Y:S01]  /*2b30*/  ISETP.NE.AND P0, PT, R4, RZ, PT ;  /* 0x000000ff0400720c */ /* 0x000fe20003f05270 */
[----:B------:R-:W-:-:S12]  /*2b40*/  BSSY.RECONVERGENT B1, `(.L_x_57) ;  /* 0x000000a000017945 */ /* 0x000fd80003800200 */
[----:B------:R-:W-:Y:S05]  /*2b50*/  @P0 BRA `(.L_x_58) ;  /* 0x0000000000200947 */ /* 0x000fea0003800000 */
[----:B-1----:R-:W1:Y:S01]  /*2b60*/  S2R R6, SR_CgaCtaId ;  /* 0x0000000000067919 */ /* 0x002e620000008800 */
[----:B------:R-:W-:Y:S02]  /*2b70*/  MOV R5, 0x400 ;  /* 0x0000040000057802 */ /* 0x000fe40000000f00 */
[----:B------:R-:W-:-:S04]  /*2b80*/  SHF.R.U32.HI R4, RZ, 0x1, R0 ;  /* 0x00000001ff047819 */ /* 0x000fc80000011600 */
[----:B------:R-:W-:Y:S02]  /*2b90*/  LOP3.LUT R4, R4, 0x1f0, RZ, 0xc0, !PT ;  /* 0x000001f004047812 */ /* 0x000fe400078ec0ff */
[----:B-1----:R-:W-:-:S05]  /*2ba0*/  LEA R5, R6, R5, 0x18 ;  /* 0x0000000506057211 */ /* 0x002fca00078ec0ff */
[----:B------:R-:W-:-:S05]  /*2bb0*/  IMAD.IADD R5, R4, 0x1, R5 ;  /* 0x0000000104057824 */ /* 0x000fca00078e0205 */
[----:B------:R1:W-:Y:S04]  /*2bc0*/  STS.64 [R5+0x10], R14 ;  /* 0x0000100e05007388 */ /* 0x0003e80000000a00 */
[----:B------:R1:W-:Y:S02]  /*2bd0*/  STS.64 [R5+0x8], R2 ;  /* 0x0000080205007388 */ /* 0x0003e40000000a00 */
.L_x_58:
[----:B------:R-:W-:Y:S05]  /*2be0*/  BSYNC.RECONVERGENT B1 ;  /* 0x0000000000017941 */ /* 0x000fea0003800200 */
.L_x_57:
[----:B------:R-:W-:Y:S01]  /*2bf0*/  BAR.SYNC.DEFER_BLOCKING 0x0 ;  /* 0x0000000000007b1d */ /* 0x000fe20000010000 */
[----:B------:R-:W-:-:S13]  /*2c00*/  ISETP.NE.AND P1, PT, R0, RZ, PT ;  /* 0x000000ff0000720c */ /* 0x000fda0003f25270 */
[----:B------:R-:W-:Y:S05]  /*2c10*/  @P1 BRA `(.L_x_34) ;  /* 0x0000004000101947 */ /* 0x000fea0003800000 */
[----:B------:R-:W-:Y:S01]  /*2c20*/  UISETP.GE.AND UP0, UPT, UR6, 0x21, UPT ;  /* 0x000000210600788c */ /* 0x000fe2000bf06270 */
[----:B--2---:R-:W-:Y:S02]  /*2c30*/  IMAD.MOV.U32 R11, RZ, RZ, R14 ;  /* 0x000000ffff0b7224 */ /* 0x004fe400078e000e */
[----:B---3--:R-:W-:Y:S02]  /*2c40*/  IMAD.MOV.U32 R8, RZ, RZ, R15 ;  /* 0x000000ffff087224 */ /* 0x008fe400078e000f */
[----:B------:R-:W-:Y:S02]  /*2c50*/  IMAD.MOV.U32 R4, RZ, RZ, R2 ;  /* 0x000000ffff047224 */ /* 0x000fe400078e0002 */
[----:B-1----:R-:W-:Y:S02]  /*2c60*/  IMAD.MOV.U32 R5, RZ, RZ, R3 ;  /* 0x000000ffff057224 */ /* 0x002fe400078e0003 */
[----:B------:R-:W-:Y:S05]  /*2c70*/  BRA.U !UP0, `(.L_x_59) ;  /* 0x00000001086c7547 */ /* 0x000fea000b800000 */
[----:B------:R-:W1:Y:S01]  /*2c80*/  S2UR UR5, SR_CgaCtaId ;  /* 0x00000000000579c3 */ /* 0x000e620000008800 */
[----:B------:R-:W-:Y:S01]  /*2c90*/  UMOV UR4, 0x400 ;  /* 0x0000040000047882 */ /* 0x000fe20000000000 */
[----:B------:R-:W-:Y:S01]  /*2ca0*/  BSSY.RECONVERGENT B1, `(.L_x_59) ;  /* 0x0000018000017945 */ /* 0x000fe20003800200 */
[----:B-1----:R-:W-:-:S09]  /*2cb0*/  ULEA UR4, UR5, UR4, 0x18 ;  /* 0x0000000405047291 */ /* 0x002fd2000f8ec0ff */
[----:B------:R-:W1:Y:S04]  /*2cc0*/  LDS.64 R6, [UR4+0x18] ;  /* 0x00001804ff067984 */ /* 0x000e680008000a00 */
[----:B----4-:R-:W2:Y:S01]  /*2cd0*/  LDS.64 R12, [UR4+0x20] ;  /* 0x00002004ff0c7984 */ /* 0x010ea20008000a00 */
[----:B-1----:R-:W-:Y:S01]  /*2ce0*/  DSETP.GEU.AND P0, PT, |R2|, |R6|, PT ;  /* 0x400000060200722a */ /* 0x002fe20003f0e200 */
[----:B------:R-:W-:Y:S02]  /*2cf0*/  IMAD.MOV.U32 R4, RZ, RZ, R6 ;  /* 0x000000ffff047224 */ /* 0x000fe400078e0006 */
[----:B------:R-:W-:Y:S02]  /*2d00*/  IMAD.MOV.U32 R5, RZ, RZ, R7 ;  /* 0x000000ffff057224 */ /* 0x000fe400078e0007 */
[----:B--2---:R-:W-:-:S02]  /*2d10*/  IMAD.MOV.U32 R11, RZ, RZ, R12 ;  /* 0x000000ffff0b7224 */ /* 0x004fc400078e000c */
        /* <DEDUP_REMOVED lines=16> */
.L_x_60:
[----:B------:R-:W-:Y:S05]  /*2e20*/  BSYNC.RECONVERGENT B1 ;  /* 0x0000000000017941 */ /* 0x000fea0003800200 */
.L_x_59:
[----:B------:R-:W-:Y:S01]  /*2e30*/  UISETP.GE.AND UP0, UPT, UR6, 0x41, UPT ;  /* 0x000000410600788c */ /* 0x000fe2000bf06270 */
[----:B0-----:R-:W-:Y:S02]  /*2e40*/  IMAD.MOV.U32 R9, RZ, RZ, R11 ;  /* 0x000000ffff097224 */ /* 0x001fe400078e000b */
[----:B------:R-:W-:Y:S02]  /*2e50*/  IMAD.MOV.U32 R0, RZ, RZ, R8 ;  /* 0x000000ffff007224 */ /* 0x000fe400078e0008 */
[----:B------:R-:W-:Y:S02]  /*2e60*/  IMAD.MOV.U32 R2, RZ, RZ, R4 ;  /* 0x000000ffff027224 */ /* 0x000fe400078e0004 */
[----:B------:R-:W-:Y:S02]  /*2e70*/  IMAD.MOV.U32 R3, RZ, RZ, R5 ;  /* 0x000000ffff037224 */ /* 0x000fe400078e0005 */
[----:B------:R-:W-:Y:S05]  /*2e80*/  BRA.U !UP0, `(.L_x_61) ;  /* 0x00000001086c7547 */ /* 0x000fea000b800000 */
[----:B------:R-:W0:Y:S01]  /*2e90*/  S2UR UR5, SR_CgaCtaId ;  /* 0x00000000000579c3 */ /* 0x000e220000008800 */
[----:B------:R-:W-:Y:S01]  /*2ea0*/  UMOV UR4, 0x400 ;  /* 0x0000040000047882 */ /* 0x000fe20000000000 */
[----:B------:R-:W-:Y:S01]  /*2eb0*/  BSSY.RECONVERGENT B1, `(.L_x_61) ;  /* 0x0000018000017945 */ /* 0x000fe20003800200 */
[----:B0-----:R-:W-:-:S09]  /*2ec0*/  ULEA UR4, UR5, UR4, 0x18 ;  /* 0x0000000405047291 */ /* 0x001fd2000f8ec0ff */
[----:B------:R-:W0:Y:S04]  /*2ed0*/  LDS.64 R6, [UR4+0x28] ;  /* 0x00002804ff067984 */ /* 0x000e280008000a00 */
[----:B----4-:R-:W1:Y:S01]  /*2ee0*/  LDS.64 R12, [UR4+0x30] ;  /* 0x00003004ff0c7984 */ /* 0x010e620008000a00 */
[----:B0-----:R-:W-:Y:S01]  /*2ef0*/  DSETP.GEU.AND P0, PT, |R4|, |R6|, PT ;  /* 0x400000060400722a */ /* 0x001fe20003f0e200 */
[----:B------:R-:W-:Y:S02]  /*2f00*/  IMAD.MOV.U32 R2, RZ, RZ, R6 ;  /* 0x000000ffff027224 */ /* 0x000fe400078e0006 */
[----:B------:R-:W-:Y:S02]  /*2f10*/  IMAD.MOV.U32 R3, RZ, RZ, R7 ;  /* 0x000000ffff037224 */ /* 0x000fe400078e0007 */
[----:B-1----:R-:W-:-:S02]  /*2f20*/  IMAD.MOV.U32 R9, RZ, RZ, R12 ;  /* 0x000000ffff097224 */ /* 0x002fc400078e000c */
        /* <DEDUP_REMOVED lines=16> */
.L_x_62:
[----:B------:R-:W-:Y:S05]  /*3030*/  BSYNC.RECONVERGENT B1 ;  /* 0x0000000000017941 */ /* 0x000fea0003800200 */
.L_x_61:
[----:B------:R-:W-:Y:S01]  /*3040*/  UISETP.GE.AND UP0, UPT, UR6, 0x61, UPT ;  /* 0x000000610600788c */ /* 0x000fe2000bf06270 */
[----:B------:R-:W-:Y:S02]  /*3050*/  IMAD.MOV.U32 R11, RZ, RZ, R9 ;  /* 0x000000ffff0b7224 */ /* 0x000fe400078e0009 */
        /* <DEDUP_REMOVED lines=30> */
.L_x_64:
[----:B------:R-:W-:Y:S05]  /*3240*/  BSYNC.RECONVERGENT B1 ;  /* 0x0000000000017941 */ /* 0x000fea0003800200 */
.L_x_63:
        /* <DEDUP_REMOVED lines=32> */
.L_x_66:
[----:B------:R-:W-:Y:S05]  /*3450*/  BSYNC.RECONVERGENT B1 ;  /* 0x0000000000017941 */ /* 0x000fea0003800200 */
.L_x_65:
        /* <DEDUP_REMOVED lines=32> */
.L_x_68:
[----:B------:R-:W-:Y:S05]  /*3660*/  BSYNC.RECONVERGENT B1 ;  /* 0x0000000000017941 */ /* 0x000fea0003800200 */
.L_x_67:
        /* <DEDUP_REMOVED lines=32> */
.L_x_70:
[----:B------:R-:W-:Y:S05]  /*3870*/  BSYNC.RECONVERGENT B1 ;  /* 0x0000000000017941 */ /* 0x000fea0003800200 */
.L_x_69:
[----:B------:R-:W-:Y:S01]  /*3880*/  UISETP.GE.AND UP0, UPT, UR6, 0xe1, UPT ;  /* 0x000000e10600788c */ /* 0x000fe2000bf06270 */
[----:B------:R-:W-:Y:S02]  /*3890*/  IMAD.MOV.U32 R14, RZ, RZ, R9 ;  /* 0x000000ffff0e7224 */ /* 0x000fe400078e0009 */
[----:B------:R-:W-:Y:S02]  /*38a0*/  IMAD.MOV.U32 R15, RZ, RZ, R0 ;  /* 0x000000ffff0f7224 */ /* 0x000fe400078e0000 */
[----:B------:R-:W-:Y:S02]  /*38b0*/  IMAD.MOV.U32 R2, RZ, RZ, R6 ;  /* 0x000000ffff027224 */ /* 0x000fe400078e0006 */
[----:B------:R-:W-:Y:S02]  /*38c0*/  IMAD.MOV.U32 R3, RZ, RZ, R7 ;  /* 0x000000ffff037224 */ /* 0x000fe400078e0007 */
[----:B------:R-:W-:Y:S05]  /*38d0*/  BRA.U !UP0, `(.L_x_34) ;  /* 0x0000003108e07547 */ /* 0x000fea000b800000 */
[----:B------:R-:W0:Y:S01]  /*38e0*/  S2UR UR5, SR_CgaCtaId ;  /* 0x00000000000579c3 */ /* 0x000e220000008800 */
[----:B------:R-:W-:Y:S02]  /*38f0*/  UMOV UR4, 0x400 ;  /* 0x0000040000047882 */ /* 0x000fe40000000000 */
[----:B0-----:R-:W-:-:S09]  /*3900*/  ULEA UR4, UR5, UR4, 0x18 ;  /* 0x0000000405047291 */ /* 0x001fd2000f8ec0ff */
[----:B------:R-:W0:Y:S04]  /*3910*/  LDS.64 R4, [UR4+0x78] ;  /* 0x00007804ff047984 */ /* 0x000e280008000a00 */
[----:B------:R-:W1:Y:S01]  /*3920*/  LDS.64 R10, [UR4+0x80] ;  /* 0x00008004ff0a7984 */ /* 0x000e620008000a00 */
        /* <DEDUP_REMOVED lines=21> */
.L_x_2:
[----:B------:R-:W1:Y:S01]  /*3a80*/  S2R R0, SR_TID.X ;  /* 0x0000000000007919 */ /* 0x000e620000002100 */
[----:B------:R-:W1:Y:S02]  /*3a90*/  LDC.64 R2, c[0x0][0x380] ;  /* 0x0000e000ff027b82 */ /* 0x000e640000000a00 */
[----:B-1----:R-:W-:-:S05]  /*3aa0*/  IMAD.WIDE.U32 R18, R0, 0x10, R2 ;  /* 0x0000001000127825 */ /* 0x002fca00078e0002 */
[----:B0-----:R-:W2:Y:S04]  /*3ab0*/  LDG.E.64.CONSTANT R20, desc[UR10][R18.64] ;  /* 0x0000000a12147981 */ /* 0x001ea8000c1e9b00 */
[----:B------:R-:W2:Y:S04]  /*3ac0*/  LDG.E.64.CONSTANT R14, desc[UR10][R18.64+0x1000] ;  /* 0x0010000a120e7981 */ /* 0x000ea8000c1e9b00 */
[----:B------:R-:W3:Y:S04]  /*3ad0*/  LDG.E.64.CONSTANT R12, desc[UR10][R18.64+0x8] ;  /* 0x0000080a120c7981 */ /* 0x000ee8000c1e9b00 */
[----:B------:R-:W3:Y:S04]  /*3ae0*/  LDG.E.64.CONSTANT R10, desc[UR10][R18.64+0x1008] ;  /* 0x0010080a120a7981 */ /* 0x000ee8000c1e9b00 */
[----:B------:R-:W4:Y:S04]  /*3af0*/  LDG.E.64.CONSTANT R8, desc[UR10][R18.64+0x2000] ;  /* 0x0020000a12087981 */ /* 0x000f28000c1e9b00 */
[----:B------:R-:W5:Y:S04]  /*3b00*/  LDG.E.64.CONSTANT R6, desc[UR10][R18.64+0x2008] ;  /* 0x0020080a12067981 */ /* 0x000f68000c1e9b00 */
[----:B------:R-:W5:Y:S04]  /*3b10*/  LDG.E.64.CONSTANT R4, desc[UR10][R18.64+0x3000] ;  /* 0x0030000a12047981 */ /* 0x000f68000c1e9b00 */
[----:B------:R-:W5:Y:S04]  /*3b20*/  LDG.E.64.CONSTANT R2, desc[UR10][R18.64+0x3008] ;  /* 0x0030080a12027981 */ /* 0x000f68000c1e9b00 */
[----:B------:R-:W5:Y:S04]  /*3b30*/  LDG.E.64.CONSTANT R16, desc[UR10][R18.64+0x4000] ;  /* 0x0040000a12107981 */ /* 0x000f68000c1e9b00 */
[----:B------:R-:W5:Y:S01]  /*3b40*/  LDG.E.64.CONSTANT R22, desc[UR10][R18.64+0x4008] ;  /* 0x0040080a12167981 */ /* 0x000f62000c1e9b00 */
[----:B------:R-:W-:Y:S01]  /*3b50*/  UISETP.GE.U32.AND UP0, UPT, UR8, 0xa00, UPT ;  /* 0x00000a000800788c */ /* 0x000fe2000bf06070 */
[----:B--2---:R-:W-:-:S14]  /*3b60*/  DSETP.GEU.AND P2, PT, |R20|, |R14|, PT ;  /* 0x4000000e1400722a */ /* 0x004fdc0003f4e200 */
[----:B---3--:R-:W-:-:S04]  /*3b70*/  @P2 ISETP.GE.U32.AND P0, PT, R12, R10, PT ;  /* 0x0000000a0c00220c */ /* 0x008fc80003f06070 */
[----:B------:R-:W-:-:S13]  /*3b80*/  @P2 ISETP.GE.AND.EX P0, PT, R13, R11, PT, P0 ;  /* 0x0000000b0d00220c */ /* 0x000fda0003f06300 */
[----:B------:R-:W-:-:S06]  /*3b90*/  @P2 DSETP.LT.OR P0, PT, |R14|, |R20|, !P0 ;  /* 0x400000140e00222a */ /* 0x000fcc0004701600 */
[----:B------:R-:W-:Y:S02]  /*3ba0*/  @P2 FSEL R20, R20, R14, P0 ;  /* 0x0000000e14142208 */ /* 0x000fe40000000000 */
[----:B------:R-:W-:Y:S02]  /*3bb0*/  @P2 FSEL R21, R21, R15, P0 ;  /* 0x0000000f15152208 */ /* 0x000fe40000000000 */
[----:B------:R-:W-:Y:S01]  /*3bc0*/  @P2 SEL R10, R12, R10, P0 ;  /* 0x0000000a0c0a2207 */ /* 0x000fe20000000000 */
[----:B------:R-:W-:Y:S01]  /*3bd0*/  @P2 IMAD.MOV.U32 R14, RZ, RZ, R20 ;  /* 0x000000ffff0e2224 */ /* 0x000fe200078e0014 */
[----:B------:R-:W-:Y:S01]  /*3be0*/  @P2 SEL R11, R13, R11, P0 ;  /* 0x0000000b0d0b2207 */ /* 0x000fe20000000000 */
[----:B------:R-:W-:-:S06]  /*3bf0*/  @P2 IMAD.MOV.U32 R15, RZ, RZ, R21 ;  /* 0x000000ffff0f2224 */ /* 0x000fcc00078e0015 */
[----:B----4-:R-:W-:-:S14]  /*3c00*/  DSETP.GEU.AND P1, PT, |R14|, |R8|, PT ;  /* 0x400000080e00722a */ /* 0x010fdc0003f2e200 */
[----:B-----5:R-:W-:-:S04]  /*3c10*/  @P1 ISETP.GE.U32.AND P0, PT, R10, R6, PT ;  /* 0x000000060a00120c */ /* 0x020fc80003f06070 */
        /* <DEDUP_REMOVED lines=8> */
[----:B------:R-:W-:-:S14]  /*3ca0*/  DSETP.GEU.AND P2, PT, |R8|, |R4|, PT ;  /* 0x400000040800722a */ /* 0x000fdc0003f4e200 */
[----:B------:R-:W-:-:S04]  /*3cb0*/  @P2 ISETP.GE.U32.AND P0, PT, R6, R2, PT ;  /* 0x000000020600220c */ /* 0x000fc80003f06070 */
        /* <DEDUP_REMOVED lines=15> */
[----:B------:R-:W-:Y:S01]  /*3db0*/  IMAD.MOV.U32 R2, RZ, RZ, RZ ;  /* 0x000000ffff027224 */ /* 0x000fe200078e00ff */
[----:B------:R-:W-:Y:S01]  /*3dc0*/  @P1 SEL R23, R3, R23, P0 ;  /* 0x0000001703171207 */ /* 0x000fe20000000000 */
[----:B------:R-:W-:Y:S02]  /*3dd0*/  IMAD.MOV.U32 R3, RZ, RZ, 0x500 ;  /* 0x00000500ff037424 */ /* 0x000fe400078e00ff */
[----:B------:R-:W-:Y:S02]  /*3de0*/  @P1 IMAD.MOV.U32 R16, RZ, RZ, R4 ;  /* 0x000000ffff101224 */ /* 0x000fe400078e0004 */
[----:B------:R-:W-:Y:S01]  /*3df0*/  @P1 IMAD.MOV.U32 R17, RZ, RZ, R5 ;  /* 0x000000ffff111224 */ /* 0x000fe200078e0005 */
[----:B------:R-:W-:Y:S06]  /*3e00*/  BRA.U !UP0, `(.L_x_71) ;  /* 0x0000000d08987547 */ /* 0x000fec000b800000 */
[----:B------:R-:W-:Y:S01]  /*3e10*/  UIADD3 UR9, UP0, UPT, UR8, -0xa00, URZ ;  /* 0xfffff60008097890 */ /* 0x000fe2000ff1e0ff */
[----:B------:R-:W-:Y:S02]  /*3e20*/  IMAD.MOV.U32 R3, RZ, RZ, 0x500 ;  /* 0x00000500ff037424 */ /* 0x000fe400078e00ff */
[----:B------:R-:W-:Y:S01]  /*3e30*/  IMAD.MOV.U32 R2, RZ, RZ, RZ ;  /* 0x000000ffff027224 */ /* 0x000fe200078e00ff */
[----:B------:R-:W-:Y:S02]  /*3e40*/  ULEA.HI.X.SX32 UR8, UR8, 0xffffffff, 0x1, UP0 ;  /* 0xffffffff08087891 */ /* 0x000fe400080f0eff */
[----:B------:R-:W-:Y:S02]  /*3e50*/  UIMAD.WIDE.U32 UR12, UR9, -0x33333333, URZ ;  /* 0xcccccccd090c78a5 */ /* 0x000fe4000f8e00ff */
[----:B------:R-:W-:Y:S02]  /*3e60*/  UIMAD.WIDE.U32 UR4, UR8, -0x33333333, URZ ;  /* 0xcccccccd080478a5 */ /* 0x000fe4000f8e00ff */
[----:B------:R-:W-:-:S02]  /*3e70*/  UISETP.GE.U32.AND UP1, UPT, UR9, 0x500, UPT ;  /* 0x000005000900788c */ /* 0x000fc4000bf26070 */
[----:B------:R-:W-:Y:S02]  /*3e80*/  UIMAD.WIDE.U32 UR4, UP0, UR9, -0x33333334, UR4 ;  /* 0xcccccccc090478a5 */ /* 0x000fe4000f800004 */
[----:B------:R-:W-:Y:S02]  /*3e90*/  UISETP.GE.U32.AND.EX UP1, UPT, UR8, URZ, UPT, UP1 ;  /* 0x000000ff0800728c */ /* 0x000fe4000bf26110 */
[----:B------:R-:W-:Y:S02]  /*3ea0*/  UIADD3.X UR7, UPT, UPT, URZ, URZ, URZ, UP0, !UPT ;  /* 0x000000ffff077290 */ /* 0x000fe400087fe4ff */
[----:B------:R-:W-:Y:S01]  /*3eb0*/  UIADD3 URZ, UP0, UPT, UR13, UR4, URZ ;  /* 0x000000040dff7290 */ /* 0x000fe2000ff1e0ff */
[----:B------:R-:W-:-:S03]  /*3ec0*/  UMOV UR6, UR5 ;  /* 0x0000000500067c82 */ /* 0x000fc60008000000 */
[----:B------:R-:W-:-:S04]  /*3ed0*/  UIMAD.WIDE.U32.X UR4, UR8, -0x33333334, UR6, UP0 ;  /* 0xcccccccc080478a5 */ /* 0x000fc800080e0406 */
[----:B------:R-:W-:-:S04]  /*3ee0*/  USHF.R.U64 UR6, UR4, 0xa, UR5 ;  /* 0x0000000a04067899 */ /* 0x000fc80008001205 */
[----:B------:R-:W-:-:S04]  /*3ef0*/  ULOP3.LUT UR7, UR6, 0x1, URZ, 0xc0, !UPT ;  /* 0x0000000106077892 */ /* 0x000fc8000f8ec0ff */
[----:B------:R-:W-:-:S04]  /*3f00*/  UISETP.NE.U32.AND UP0, UPT, UR7, 0x1, UPT ;  /* 0x000000010700788c */ /* 0x000fc8000bf05070 */
[----:B------:R-:W-:Y:S01]  /*3f10*/  UISETP.NE.U32.AND.EX UP0, UPT, URZ, URZ, UPT, UP0 ;  /* 0x000000ffff00728c */ /* 0x000fe2000bf05100 */
[----:B------:R-:W-:Y:S10]  /*3f20*/  BRA.U !UP1, `(.L_x_72) ;  /* 0x00000009093c7547 */ /* 0x000ff4000b800000 */
[----:B------:R-:W0:Y:S01]  /*3f30*/  LDCU.64 UR8, c[0x0][0x380] ;  /* 0x00007000ff0877ac */ /* 0x000e220008000a00 */
[----:B------:R-:W-:Y:S02]  /*3f40*/  IMAD.MOV.U32 R3, RZ, RZ, 0x500 ;  /* 0x00000500ff037424 */ /* 0x000fe400078e00ff */
[----:B------:R-:W-:Y:S01]  /*3f50*/  IMAD.MOV.U32 R2, RZ, RZ, RZ ;  /* 0x000000ffff027224 */ /* 0x000fe200078e00ff */
[----:B------:R-:W-:-:S04]  /*3f60*/  UIADD3 UR4, UP1, UPT, UR6, 0x1, URZ ;  /* 0x0000000106047890 */ /* 0x000fc8000ff3e0ff */
[----:B------:R-:W-:Y:S02]  /*3f70*/  ULEA.HI.X UR5, UR5, URZ, URZ, 0x16, UP1 ;  /* 0x000000ff05057291 */ /* 0x000fe400088fb4ff */
[----:B------:R-:W-:Y:S02]  /*3f80*/  ULOP3.LUT UR4, UR4, 0xfffffffe, URZ, 0xc0, !UPT ;  /* 0xfffffffe04047892 */ /* 0x000fe4000f8ec0ff */
[----:B------:R-:W-:Y:S01]  /*3f90*/  ULOP3.LUT UR5, UR5, 0x7fffff, URZ, 0xc0, !UPT ;  /* 0x007fffff05057892 */ /* 0x000fe2000f8ec0ff */
[----:B0-----:R-:W-:-:S04]  /*3fa0*/  LEA R6, P0, R0, UR8, 0x4 ;  /* 0x0000000800067c11 */ /* 0x001fc8000f8020ff */
[----:B------:R-:W-:Y:S02]  /*3fb0*/  IADD3 R6, P1, PT, R6, 0xe008, RZ ;  /* 0x0000e00806067810 */ /* 0x000fe40007f3e0ff */
[----:B------:R-:W-:-:S05]  /*3fc0*/  LEA.HI.X R5, R0, UR9, RZ, 0x4, P0 ;  /* 0x0000000900057c11 */ /* 0x000fca00080f24ff */
[----:B------:R-:W-:-:S07]  /*3fd0*/  IMAD.X R5, RZ, RZ, R5, P1 ;  /* 0x000000ffff057224 */ /* 0x000fce00008e0605 */
.L_x_73:
[----:B------:R-:W-:-:S05]  /*3fe0*/  IMAD.MOV.U32 R4, RZ, RZ, R6 ;  /* 0x000000ffff047224 */ /* 0x000fca00078e0006 */
[----:B------:R-:W2:Y:S04]  /*3ff0*/  LDG.E.64.CONSTANT R12, desc[UR10][R4.64+-0x9008] ;  /* 0xff6ff80a040c7981 */ /* 0x000ea8000c1e9b00 */
[----:B------:R-:W3:Y:S04]  /*4000*/  LDG.E.64.CONSTANT R8, desc[UR10][R4.64+-0x9000] ;  /* 0xff70000a04087981 */ /* 0x000ee8000c1e9b00 */
[----:B------:R-:W4:Y:S04]  /*4010*/  LDG.E.64.CONSTANT R10, desc[UR10][R4.64+-0x8008] ;  /* 0xff7ff80a040a7981 */ /* 0x000f28000c1e9b00 */
[----:B------:R-:W5:Y:S04]  /*4020*/  LDG.E.64.CONSTANT R6, desc[UR10][R4.64+-0x8000] ;  /* 0xff80000a04067981 */ /* 0x000f68000c1e9b00 */
[----:B------:R-:W5:Y:S04]  /*4030*/  LDG.E.64.CONSTANT R26, desc[UR10][R4.64+-0x7008] ;  /* 0xff8ff80a041a7981 */ /* 0x000f68000c1e9b00 */
[----:B------:R-:W5:Y:S04]  /*4040*/  LDG.E.64.CONSTANT R24, desc[UR10][R4.64+-0x7000] ;  /* 0xff90000a04187981 */ /* 0x000f68000c1e9b00 */
[----:B------:R-:W5:Y:S04]  /*4050*/  LDG.E.64.CONSTANT R20, desc[UR10][R4.64+-0x6008] ;  /* 0xff9ff80a04147981 */ /* 0x000f68000c1e9b00 */
[----:B------:R-:W5:Y:S01]  /*4060*/  LDG.E.64.CONSTANT R18, desc[UR10][R4.64+-0x6000] ;  /* 0xffa0000a04127981 */ /* 0x000f62000c1e9b00 */
[----:B--2---:R-:W-:-:S14]  /*4070*/  DSETP.GEU.AND P2, PT, |R16|, |R12|, PT ;  /* 0x4000000c1000722a */ /* 0x004fdc0003f4e200 */
[----:B---3--:R-:W-:-:S04]  /*4080*/  @P2 ISETP.GE.U32.AND P0, PT, R22, R8, PT ;  /* 0x000000081600220c */ /* 0x008fc80003f06070 */
[----:B------:R-:W-:-:S13]  /*4090*/  @P2 ISETP.GE.AND.EX P0, PT, R23, R9, PT, P0 ;  /* 0x000000091700220c */ /* 0x000fda0003f06300 */
[----:B------:R-:W-:-:S06]  /*40a0*/  @P2 DSETP.LT.OR P0, PT, |R12|, |R16|, !P0 ;  /* 0x400000100c00222a */ /* 0x000fcc0004701600 */
[----:B------:R-:W-:Y:S02]  /*40b0*/  @P2 FSEL R17, R17, R13, P0 ;  /* 0x0000000d11112208 */ /* 0x000fe40000000000 */
[----:B------:R-:W-:-:S03]  /*40c0*/  @P2 FSEL R14, R16, R12, P0 ;  /* 0x0000000c100e2208 */ /* 0x000fc60000000000 */
[----:B------:R-:W-:Y:S02]  /*40d0*/  @P2 IMAD.MOV.U32 R13, RZ, RZ, R17 ;  /* 0x000000ffff0d2224 */ /* 0x000fe400078e0011 */
[----:B------:R-:W2:Y:S01]  /*40e0*/  LDG.E.64.CONSTANT R16, desc[UR10][R4.64+-0x5008] ;  /* 0xffaff80a04107981 */ /* 0x000ea2000c1e9b00 */
[----:B------:R-:W-:-:S03]  /*40f0*/  @P2 IMAD.MOV.U32 R12, RZ, RZ, R14 ;  /* 0x000000ffff0c2224 */ /* 0x000fc600078e000e */
[----:B------:R-:W3:Y:S03]  /*4100*/  LDG.E.64.CONSTANT R14, desc[UR10][R4.64+-0x5000] ;  /* 0xffb0000a040e7981 */ /* 0x000ee6000c1e9b00 */
[----:B----4-:R-:W-:Y:S01]  /*4110*/  DSETP.GEU.AND P1, PT, |R12|, |R10|, PT ;  /* 0x4000000a0c00722a */ /* 0x010fe20003f2e200 */
[----:B------:R-:W-:Y:S02]  /*4120*/  @P2 SEL R8, R22, R8, P0 ;  /* 0x0000000816082207 */ /* 0x000fe40000000000 */
[----:B------:R-:W-:Y:S02]  /*4130*/  @P2 SEL R9, R23, R9, P0 ;  /* 0x0000000917092207 */ /* 0x000fe40000000000 */
[----:B------:R-:W4:Y:S09]  /*4140*/  LDG.E.64.CONSTANT R22, desc[UR10][R4.64+-0x4008] ;  /* 0xffbff80a04167981 */ /* 0x000f32000c1e9b00 */
[----:B-----5:R-:W-:-:S04]  /*4150*/  @P1 ISETP.GE.U32.AND P0, PT, R8, R6, PT ;  /* 0x000000060800120c */ /* 0x020fc80003f06070 */
[----:B------:R-:W-:-:S13]  /*4160*/  @P1 ISETP.GE.AND.EX P0, PT, R9, R7, PT, P0 ;  /* 0x000000070900120c */ /* 0x000fda0003f06300 */
[----:B------:R-:W-:-:S06]  /*4170*/  @P1 DSETP.LT.OR P0, PT, |R10|, |R12|, !P0 ;  /* 0x4000000c0a00122a */ /* 0x000fcc0004701600 */
[----:B------:R-:W-:Y:S02]  /*4180*/  @P1 FSEL R12, R12, R10, P0 ;  /* 0x0000000a0c0c1208 */ /* 0x000fe40000000000 */
[----:B------:R-:W-:-:S03]  /*4190*/  @P1 FSEL R13, R13, R11, P0 ;  /* 0x0000000b0d0d1208 */ /* 0x000fc60000000000 */
[----:B------:R-:W-:Y:S02]  /*41a0*/  @P1 IMAD.MOV.U32 R10, RZ, RZ, R12 ;  /* 0x000000ffff0a1224 */ /* 0x000fe400078e000c */
[----:B------:R-:W-:Y:S02]  /*41b0*/  @P1 IMAD.MOV.U32 R11, RZ, RZ, R13 ;  /* 0x000000ffff0b1224 */ /* 0x000fe400078e000d */
[----:B------:R-:W5:Y:S04]  /*41c0*/  LDG.E.64.CONSTANT R12, desc[UR10][R4.64+-0x4000] ;  /* 0xffc0000a040c7981 */ /* 0x000f68000c1e9b00 */
[----:B------:R-:W-:Y:S01]  /*41d0*/  DSETP.GEU.AND P2, PT, |R10|, |R26|, PT ;  /* 0x4000001a0a00722a */ /* 0x000fe20003f4e200 */
[----:B------:R-:W-:Y:S02]  /*41e0*/  @P1 SEL R6, R8, R6, P0 ;  /* 0x0000000608061207 */ /* 0x000fe40000000000 */
[----:B------:R-:W-:-:S11]  /*41f0*/  @P1 SEL R7, R9, R7, P0 ;  /* 0x0000000709071207 */ /* 0x000fd60000000000 */
[----:B------:R-:W-:-:S04]  /*4200*/  @P2 ISETP.GE.U32.AND P0, PT, R6, R24, PT ;  /* 0x000000180600220c */ /* 0x000fc80003f06070 */
[----:B------:R-:W-:-:S13]  /*4210*/  @P2 ISETP.GE.AND.EX P0, PT, R7, R25, PT, P0 ;  /* 0x000000190700220c */ /* 0x000fda0003f06300 */
[----:B------:R-:W-:-:S06]  /*4220*/  @P2 DSETP.LT.OR P0, PT, |R26|, |R10|, !P0 ;  /* 0x4000000a1a00222a */ /* 0x000fcc0004701600 */
[----:B------:R-:W-:Y:S02]  /*4230*/  @P2 FSEL R8, R10, R26, P0 ;  /* 0x0000001a0a082208 */ /* 0x000fe40000000000 */
[----:B------:R-:W-:-:S03]  /*4240*/  @P2 FSEL R11, R11, R27, P0 ;  /* 0x0000001b0b0b2208 */ /* 0x000fc60000000000 */
[----:B------:R-:W-:Y:S02]  /*4250*/  @P2 IMAD.MOV.U32 R26, RZ, RZ, R8 ;  /* 0x000000ffff1a2224 */ /* 0x000fe400078e0008 */
[----:B------:R-:W-:Y:S01]  /*4260*/  @P2 IMAD.MOV.U32 R27, RZ, RZ, R11 ;  /* 0x000000ffff1b2224 */ /* 0x000fe200078e000b */
[----:B------:R-:W5:Y:S04]  /*4270*/  LDG.E.64.CONSTANT R8, desc[UR10][R4.64+-0x3000] ;  /* 0xffd0000a04087981 */ /* 0x000f68000c1e9b00 */
[----:B------:R-:W5:Y:S01]  /*4280*/  LDG.E.64.CONSTANT R10, desc[UR10][R4.64+-0x3008] ;  /* 0xffcff80a040a7981 */ /* 0x000f62000c1e9b00 */
        /* <DEDUP_REMOVED lines=10> */
[----:B------:R-:W5:Y:S01]  /*4330*/  LDG.E.64.CONSTANT R6, desc[UR10][R4.64+-0x2008] ;  /* 0xffdff80a04067981 */ /* 0x000f62000c1e9b00 */
[----:B------:R-:W-:Y:S02]  /*4340*/  @P1 SEL R18, R24, R18, P0 ;  /* 0x0000001218121207 */ /* 0x000fe40000000000 */
[----:B------:R-:W-:Y:S02]  /*4350*/  @P1 SEL R19, R25, R19, P0 ;  /* 0x0000001319131207 */ /* 0x000fe40000000000 */
        /* <DEDUP_REMOVED lines=8> */
[----:B------:R-:W-:Y:S02]  /*43e0*/  @P2 IMAD.MOV.U32 R17, RZ, RZ, R21 ;  /* 0x000000ffff112224 */ /* 0x000fe400078e0015 */
[----:B------:R-:W2:Y:S04]  /*43f0*/  LDG.E.64.CONSTANT R20, desc[UR10][R4.64+-0x1008] ;  /* 0xffeff80a04147981 */ /* 0x000ea8000c1e9b00 */
[----:B----4-:R-:W-:Y:S01]  /*4400*/  DSETP.GEU.AND P1, PT, |R16|, |R22|, PT ;  /* 0x400000161000722a */ /* 0x010fe20003f2e200 */
[----:B------:R-:W-:Y:S02]  /*4410*/  @P2 SEL R14, R18, R14, P0 ;  /* 0x0000000e120e2207 */ /* 0x000fe40000000000 */
[----:B------:R-:W-:-:S02]  /*4420*/  @P2 SEL R15, R19, R15, P0 ;  /* 0x0000000f130f2207 */ /* 0x000fc40000000000 */
[----:B------:R-:W3:Y:S09]  /*4430*/  LDG.E.64.CONSTANT R18, desc[UR10][R4.64+-0x1000] ;  /* 0xfff0000a04127981 */ /* 0x000ef2000c1e9b00 */
[----:B-----5:R-:W-:-:S04]  /*4440*/  @P1 ISETP.GE.U32.AND P0, PT, R14, R12, PT ;  /* 0x0000000c0e00120c */ /* 0x020fc80003f06070 */
[----:B------:R-:W-:Y:S01]  /*4450*/  @P1 ISETP.GE.AND.EX P0, PT, R15, R13, PT, P0 ;  /* 0x0000000d0f00120c */ /* 0x000fe20003f06300 */
[----:B------:R-:W-:Y:S02]  /*4460*/  IMAD.MOV.U32 R26, RZ, RZ, R22 ;  /* 0x000000ffff1a7224 */ /* 0x000fe400078e0016 */
[----:B------:R-:W-:-:S10]  /*4470*/  IMAD.MOV.U32 R27, RZ, RZ, R23 ;  /* 0x000000ffff1b7224 */ /* 0x000fd400078e0017 */
[----:B------:R-:W-:Y:S01]  /*4480*/  @P1 DSETP.LT.OR P0, PT, |R22|, |R16|, !P0 ;  /* 0x400000101600122a */ /* 0x000fe20004701600 */
[----:B------:R-:W4:Y:S05]  /*4490*/  LDG.E.64.CONSTANT R22, desc[UR10][R4.64] ;  /* 0x0000000a04167981 */ /* 0x000f2a000c1e9b00 */
        /* <DEDUP_REMOVED lines=14> */
[----:B------:R-:W-:-:S06]  /*4580*/  @P2 IMAD.MOV.U32 R11, RZ, RZ, R27 ;  /* 0x000000ffff0b2224 */ /* 0x000fcc00078e001b */
        /* <DEDUP_REMOVED lines=10> */
[----:B------:R-:W-:Y:S02]  /*4630*/  @P1 SEL R24, R8, R24, P0 ;  /* 0x0000001808181207 */ /* 0x000fe40000000000 */
[----:B------:R-:W-:Y:S01]  /*4640*/  @P1 SEL R25, R9, R25, P0 ;  /* 0x0000001909191207 */ /* 0x000fe20000000000 */
[----:B------:R-:W-:-:S04]  /*4650*/  UIADD3 UR4, UP1, UPT, UR4, -0x2, URZ ;  /* 0xfffffffe04047890 */ /* 0x000fc8000ff3e0ff */
[----:B------:R-:W-:Y:S02]  /*4660*/  UIADD3.X UR5, UPT, UPT, UR5, -0x1, URZ, UP1, !UPT ;  /* 0xffffffff05057890 */ /* 0x000fe40008ffe4ff */
[----:B------:R-:W-:-:S04]  /*4670*/  UISETP.NE.U32.AND UP1, UPT, UR4, URZ, UPT ;  /* 0x000000ff0400728c */ /* 0x000fc8000bf25070 */
[----:B------:R-:W-:Y:S01]  /*4680*/  UISETP.NE.AND.EX UP1, UPT, UR5, URZ, UPT, UP1 ;  /* 0x000000ff0500728c */ /* 0x000fe2000bf25310 */
[----:B--2---:R-:W-:-:S14]  /*4690*/  DSETP.GEU.AND P2, PT, |R6|, |R20|, PT ;  /* 0x400000140600722a */ /* 0x004fdc0003f4e200 */
[----:B---3--:R-:W-:-:S04]  /*46a0*/  @P2 ISETP.GE.U32.AND P0, PT, R24, R18, PT ;  /* 0x000000121800220c */ /* 0x008fc80003f06070 */
[----:B------:R-:W-:-:S13]  /*46b0*/  @P2 ISETP.GE.AND.EX P0, PT, R25, R19, PT, P0 ;  /* 0x000000131900220c */ /* 0x000fda0003f06300 */
[----:B------:R-:W-:-:S06]  /*46c0*/  @P2 DSETP.LT.OR P0, PT, |R20|, |R6|, !P0 ;  /* 0x400000061400222a */ /* 0x000fcc0004701600 */
[----:B------:R-:W-:Y:S02]  /*46d0*/  @P2 FSEL R6, R6, R20, P0 ;  /* 0x0000001406062208 */ /* 0x000fe40000000000 */
[----:B------:R-:W-:-:S03]  /*46e0*/  @P2 FSEL R7, R7, R21, P0 ;  /* 0x0000001507072208 */ /* 0x000fc60000000000 */
[----:B------:R-:W-:Y:S02]  /*46f0*/  @P2 IMAD.MOV.U32 R20, RZ, RZ, R6 ;  /* 0x000000ffff142224 */ /* 0x000fe400078e0006 */
[----:B------:R-:W-:-:S06]  /*4700*/  @P2 IMAD.MOV.U32 R21, RZ, RZ, R7 ;  /* 0x000000ffff152224 */ /* 0x000fcc00078e0007 */
[----:B-----5:R-:W-:Y:S01]  /*4710*/  DSETP.GEU.AND P1, PT, |R20|, |R16|, PT ;  /* 0x400000101400722a */ /* 0x020fe20003f2e200 */
[----:B------:R-:W-:Y:S02]  /*4720*/  @P2 SEL R18, R24, R18, P0 ;  /* 0x0000001218122207 */ /* 0x000fe40000000000 */
[----:B------:R-:W-:-:S11]  /*4730*/  @P2 SEL R19, R25, R19, P0 ;  /* 0x0000001319132207 */ /* 0x000fd60000000000 */
[----:B----4-:R-:W-:-:S04]  /*4740*/  @P1 ISETP.GE.U32.AND P0, PT, R18, R22, PT ;  /* 0x000000161200120c */ /* 0x010fc80003f06070 */
[----:B------:R-:W-:Y:S02]  /*4750*/  @P1 ISETP.GE.AND.EX P0, PT, R19, R23, PT, P0 ;  /* 0x000000171300120c */ /* 0x000fe40003f06300 */
[----:B------:R-:W-:-:S05]  /*4760*/  IADD3 R6, P2, PT, R4, 0xa000, RZ ;  /* 0x0000a00004067810 */ /* 0x000fca0007f5e0ff */
[----:B------:R-:W-:-:S06]  /*4770*/  IMAD.X R5, RZ, RZ, R5, P2 ;  /* 0x000000ffff057224 */ /* 0x000fcc00010e0605 */
[----:B------:R-:W-:Y:S01]  /*4780*/  @P1 DSETP.LT.OR P0, PT, |R16|, |R20|, !P0 ;  /* 0x400000141000122a */ /* 0x000fe20004701600 */
[----:B------:R-:W-:-:S05]  /*4790*/  IADD3 R3, P2, PT, R3, 0xa00, RZ ;  /* 0x00000a0003037810 */ /* 0x000fca0007f5e0ff */
[----:B------:R-:W-:Y:S02]  /*47a0*/  @P1 FSEL R4, R20, R16, P0 ;  /* 0x0000001014041208 */ /* 0x000fe40000000000 */
[----:B------:R-:W-:Y:S01]  /*47b0*/  @P1 FSEL R21, R21, R17, P0 ;  /* 0x0000001115151208 */ /* 0x000fe20000000000 */
[----:B------:R-:W-:Y:S01]  /*47c0*/  IMAD.X R2, RZ, RZ, R2, P2 ;  /* 0x000000ffff027224 */ /* 0x000fe200010e0602 */
[----:B------:R-:W-:Y:S01]  /*47d0*/  @P1 SEL R22, R18, R22, P0 ;  /* 0x0000001612161207 */ /* 0x000fe20000000000 */
[----:B------:R-:W-:Y:S01]  /*47e0*/  @P1 IMAD.MOV.U32 R16, RZ, RZ, R4 ;  /* 0x000000ffff101224 */ /* 0x000fe200078e0004 */
[----:B------:R-:W-:Y:S01]  /*47f0*/  @P1 SEL R23, R19, R23, P0 ;  /* 0x0000001713171207 */ /* 0x000fe20000000000 */
[----:B------:R-:W-:Y:S01]  /*4800*/  @P1 IMAD.MOV.U32 R17, RZ, RZ, R21 ;  /* 0x000000ffff111224 */ /* 0x000fe200078e0015 */
[----:B------:R-:W-:Y:S06]  /*4810*/  BRA.U UP1, `(.L_x_73) ;  /* 0xfffffff501f07547 */ /* 0x000fec000b83ffff */
.L_x_72:
[----:B------:R-:W-:Y:S05]  /*4820*/  BRA.U !UP0, `(.L_x_71) ;  /* 0x0000000508107547 */ /* 0x000fea000b800000 */
[----:B------:R-:W0:Y:S02]  /*4830*/  LDC.64 R4, c[0x0][0x380] ;  /* 0x0000e000ff047b82 */ /* 0x000e240000000a00 */
[----:B0-----:R-:W-:-:S03]  /*4840*/  IMAD.WIDE.U32 R4, R0, 0x10, R4 ;  /* 0x0000001000047825 */ /* 0x001fc600078e0004 */
[----:B------:R-:W-:-:S04]  /*4850*/  LEA R24, P0, R3, R4, 0x4 ;  /* 0x0000000403187211 */ /* 0x000fc800078020ff */
[----:B------:R-:W-:-:S05]  /*4860*/  LEA.HI.X R25, R3, R5, R2, 0x4, P0 ;  /* 0x0000000503197211 */ /* 0x000fca00000f2402 */
[----:B------:R-:W2:Y:S04]  /*4870*/  LDG.E.64.CONSTANT R20, desc[UR10][R24.64] ;  /* 0x0000000a18147981 */ /* 0x000ea8000c1e9b00 */
[----:B------:R-:W3:Y:S04]  /*4880*/  LDG.E.64.CONSTANT R18, desc[UR10][R24.64+0x8] ;  /* 0x0000080a18127981 */ /* 0x000ee8000c1e9b00 */
[----:B------:R-:W4:Y:S04]  /*4890*/  LDG.E.64.CONSTANT R14, desc[UR10][R24.64+0x1000] ;  /* 0x0010000a180e7981 */ /* 0x000f28000c1e9b00 */
[----:B------:R-:W5:Y:S04]  /*48a0*/  LDG.E.64.CONSTANT R12, desc[UR10][R24.64+0x1008] ;  /* 0x0010080a180c7981 */ /* 0x000f68000c1e9b00 */
        /* <DEDUP_REMOVED lines=16> */
[----:B------:R-:W-:-:S11]  /*49b0*/  @P2 SEL R19, R23, R19, P0 ;  /* 0x0000001317132207 */ /* 0x000fd60000000000 */
[----:B-----5:R-:W-:-:S04]  /*49c0*/  @P1 ISETP.GE.U32.AND P0, PT, R18, R12, PT ;  /* 0x0000000c1200120c */ /* 0x020fc80003f06070 */
        /* <DEDUP_REMOVED lines=27> */
[----:B------:R-:W-:Y:S02]  /*4b80*/  @P1 SEL R5, R9, R5, P0 ;  /* 0x0000000509051207 */ /* 0x000fe40000000000 */
[----:B------:R-:W-:-:S05]  /*4b90*/  IADD3 R3, P1, PT, R3, 0x500, RZ ;  /* 0x0000050003037810 */ /* 0x000fca0007f3e0ff */
[----:B------:R-:W-:Y:S01]  /*4ba0*/  IMAD.X R2, RZ, RZ, R2, P1 ;  /* 0x000000ffff027224 */ /* 0x000fe200008e0602 */
[----:B--2---:R-:W-:-:S14]  /*4bb0*/  DSETP.GEU.AND P2, PT, |R6|, |R16|, PT ;  /* 0x400000100600722a */ /* 0x004fdc0003f4e200 */
[----:B------:R-:W-:-:S04]  /*4bc0*/  @P2 ISETP.GE.U32.AND P0, PT, R4, R26, PT ;  /* 0x0000001a0400220c */ /* 0x000fc80003f06070 */
[----:B------:R-:W-:-:S13]  /*4bd0*/  @P2 ISETP.GE.AND.EX P0, PT, R5, R27, PT, P0 ;  /* 0x0000001b0500220c */ /* 0x000fda0003f06300 */
[----:B------:R-:W-:-:S06]  /*4be0*/  @P2 DSETP.LT.OR P0, PT, |R16|, |R6|, !P0 ;  /* 0x400000061000222a */ /* 0x000fcc0004701600 */
[----:B------:R-:W-:Y:S02]  /*4bf0*/  @P2 FSEL R6, R6, R16, P0 ;  /* 0x0000001006062208 */ /* 0x000fe40000000000 */
[----:B------:R-:W-:Y:S02]  /*4c00*/  @P2 FSEL R7, R7, R17, P0 ;  /* 0x0000001107072208 */ /* 0x000fe40000000000 */
[----:B------:R-:W-:Y:S02]  /*4c10*/  @P2 SEL R26, R4, R26, P0 ;  /* 0x0000001a041a2207 */ /* 0x000fe40000000000 */
[----:B------:R-:W-:Y:S01]  /*4c20*/  @P2 SEL R27, R5, R27, P0 ;  /* 0x0000001b051b2207 */ /* 0x000fe20000000000 */
[----:B------:R-:W-:Y:S02]  /*4c30*/  @P2 IMAD.MOV.U32 R16, RZ, RZ, R6 ;  /* 0x000000ffff102224 */ /* 0x000fe400078e0006 */
[----:B------:R-:W-:Y:S02]  /*4c40*/  @P2 IMAD.MOV.U32 R17, RZ, RZ, R7 ;  /* 0x000000ffff112224 */ /* 0x000fe400078e0007 */
[----:B------:R-:W-:-:S02]  /*4c50*/  IMAD.MOV.U32 R22, RZ, RZ, R26 ;  /* 0x000000ffff167224 */ /* 0x000fc400078e001a */
[----:B------:R-:W-:-:S07]  /*4c60*/  IMAD.MOV.U32 R23, RZ, RZ, R27 ;  /* 0x000000ffff177224 */ /* 0x000fce00078e001b */
.L_x_71:
[----:B------:R-:W0:Y:S02]  /*4c70*/  LDCU UR4, c[0x0][0x390] ;  /* 0x00007200ff0477ac */ /* 0x000e240008000800 */
[----:B0-----:R-:W-:Y:S02]  /*4c80*/  USHF.R.S32.HI UR5, URZ, 0x1f, UR4 ;  /* 0x0000001fff057899 */ /* 0x001fe40008011404 */
[----:B------:R-:W-:-:S04]  /*4c90*/  ISETP.GE.U32.AND P0, PT, R3, UR4, PT ;  /* 0x0000000403007c0c */ /* 0x000fc8000bf06070 */
[----:B------:R-:W-:-:S13]  /*4ca0*/  ISETP.GE.AND.EX P0, PT, R2, UR5, PT, P0 ;  /* 0x0000000502007c0c */ /* 0x000fda000bf06300 */
[----:B------:R-:W-:Y:S05]  /*4cb0*/  @P0 BRA `(.L_x_74) ;  /* 0x00000008009c0947 */ /* 0x000fea0003800000 */
[----:B------:R-:W-:Y:S01]  /*4cc0*/  IADD3 R21, PT, PT, -R3, UR4, RZ ;  /* 0x0000000403157c10 */ /* 0x000fe2000fffe1ff */
[----:B------:R-:W-:Y:S03]  /*4cd0*/  BSSY.RECONVERGENT B1, `(.L_x_74) ;  /* 0x00000a5000017945 */ /* 0x000fe60003800200 */
[----:B------:R-:W-:-:S13]  /*4ce0*/  ISETP.GE.AND P0, PT, R0, R21, PT ;  /* 0x000000150000720c */ /* 0x000fda0003f06270 */
[----:B------:R-:W-:Y:S05]  /*4cf0*/  @P0 BRA `(.L_x_75) ;  /* 0x0000000800880947 */ /* 0x000fea0003800000 */
[----:B------:R-:W-:Y:S01]  /*4d00*/  LOP3.LUT R12, RZ, R0, RZ, 0x33, !PT ;  /* 0x00000000ff0c7212 */ /* 0x000fe200078e33ff */
[----:B------:R-:W-:Y:S01]  /*4d10*/  BSSY.RECONVERGENT B2, `(.L_x_76) ;  /* 0x0000032000027945 */ /* 0x000fe20003800200 */
[----:B------:R-:W-:Y:S02]  /*4d20*/  IMAD.MOV.U32 R20, RZ, RZ, R0 ;  /* 0x000000ffff147224 */ /* 0x000fe400078e0000 */
[----:B------:R-:W-:-:S04]  /*4d30*/  IADD3 R12, PT, PT, -R3, UR4, R12 ;  /* 0x00000004030c7c10 */ /* 0x000fc8000fffe10c */
[----:B------:R-:W-:-:S04]  /*4d40*/  LOP3.LUT R4, R12, 0x300, RZ, 0xc0, !PT ;  /* 0x000003000c047812 */ /* 0x000fc800078ec0ff */
[----:B------:R-:W-:-:S13]  /*4d50*/  ISETP.NE.AND P0, PT, R4, 0x300, PT ;  /* 0x000003000400780c */ /* 0x000fda0003f05270 */
[----:B------:R-:W-:Y:S05]  /*4d60*/  @!P0 BRA `(.L_x_77) ;  /* 0x0000000000b08947 */ /* 0x000fea0003800000 */
[----:B------:R-:W0:Y:S01]  /*4d70*/  LDCU.64 UR6, c[0x0][0x380] ;  /* 0x00007000ff0677ac */ /* 0x000e220008000a00 */
[----:B------:R-:W-:Y:S01]  /*4d80*/  IADD3 R5, P0, PT, R0, R3, RZ ;  /* 0x0000000300057210 */ /* 0x000fe20007f1e0ff */
[----:B------:R-:W-:Y:S01]  /*4d90*/  IMAD.MOV.U32 R20, RZ, RZ, R0 ;  /* 0x000000ffff147224 */ /* 0x000fe200078e0000 */
[----:B------:R-:W-:-:S03]  /*4da0*/  LEA.HI R4, R12, 0x1, RZ, 0x18 ;  /* 0x000000010c047811 */ /* 0x000fc600078fc0ff */
[----:B------:R-:W-:Y:S01]  /*4db0*/  IMAD.X R6, RZ, RZ, R2, P0 ;  /* 0x000000ffff067224 */ /* 0x000fe200000e0602 */
[----:B------:R-:W-:-:S05]  /*4dc0*/  LOP3.LUT R4, R4, 0x3, RZ, 0xc0, !PT ;  /* 0x0000000304047812 */ /* 0x000fca00078ec0ff */
[----:B------:R-:W-:Y:S01]  /*4dd0*/  IMAD.MOV R13, RZ, RZ, -R4 ;  /* 0x000000ffff0d7224 */ /* 0x000fe200078e0a04 */
[----:B0-----:R-:W-:-:S04]  /*4de0*/  LEA R14, P1, R5, UR6, 0x4 ;  /* 0x00000006050e7c11 */ /* 0x001fc8000f8220ff */
[----:B------:R-:W-:-:S09]  /*4df0*/  LEA.HI.X R5, R5, UR7, R6, 0x4, P1 ;  /* 0x0000000705057c11 */ /* 0x000fd200088f2406 */
.L_x_80:
[----:B------:R-:W-:-:S05]  /*4e00*/  IMAD.MOV.U32 R4, RZ, RZ, R14 ;  /* 0x000000ffff047224 */ /* 0x000fca00078e000e */
[----:B------:R-:W2:Y:S04]  /*4e10*/  LDG.E.64.CONSTANT R8, desc[UR10][R4.64] ;  /* 0x0000000a04087981 */ /* 0x000ea8000c1e9b00 */
[----:B------:R-:W3:Y:S01]  /*4e20*/  LDG.E.64.CONSTANT R6, desc[UR10][R4.64+0x8] ;  /* 0x0000080a04067981 */ /* 0x000ee2000c1e9b00 */
[----:B------:R-:W-:Y:S01]  /*4e30*/  VIADD R13, R13, 0x1 ;  /* 0x000000010d0d7836 */ /* 0x000fe20000000000 */
[----:B------:R-:W-:Y:S01]  /*4e40*/  BSSY.RECONVERGENT B3, `(.L_x_78) ;  /* 0x000001b000037945 */ /* 0x000fe20003800200 */
[----:B------:R-:W-:Y:S01]  /*4e50*/  IMAD.MOV.U32 R15, RZ, RZ, R22 ;  /* 0x000000ffff0f7224 */ /* 0x000fe200078e0016 */
        /* <DEDUP_REMOVED lines=25> */
.L_x_79:
[----:B------:R-:W-:Y:S05]  /*4ff0*/  BSYNC.RECONVERGENT B3 ;  /* 0x0000000000037941 */ /* 0x000fea0003800200 */
.L_x_78:
[----:B------:R-:W-:Y:S02]  /*5000*/  IMAD.X R5, RZ, RZ, R5, P3 ;  /* 0x000000ffff057224 */ /* 0x000fe400018e0605 */
[----:B------:R-:W-:Y:S01]  /*5010*/  VIADD R20, R20, 0x100 ;  /* 0x0000010014147836 */ /* 0x000fe20000000000 */
[----:B------:R-:W-:Y:S06]  /*5020*/  @P2 BRA `(.L_x_80) ;  /* 0xfffffffc00742947 */ /* 0x000fec000383ffff */
.L_x_77:
[----:B------:R-:W-:Y:S05]  /*5030*/  BSYNC.RECONVERGENT B2 ;  /* 0x0000000000027941 */ /* 0x000fea0003800200 */
.L_x_76:
[----:B------:R-:W-:-:S13]  /*5040*/  ISETP.GE.U32.AND P0, PT, R12, 0x300, PT ;  /* 0x000003000c00780c */ /* 0x000fda0003f06070 */
[----:B------:R-:W-:Y:S05]  /*5050*/  @!P0 BRA `(.L_x_75) ;  /* 0x0000000400b08947 */ /* 0x000fea0003800000 */
[----:B------:R-:W0:Y:S01]  /*5060*/  LDCU.64 UR6, c[0x0][0x380] ;  /* 0x00007000ff0677ac */ /* 0x000e220008000a00 */
[----:B------:R-:W-:-:S05]  /*5070*/  IADD3 R3, P0, PT, R20, R3, RZ ;  /* 0x0000000314037210 */ /* 0x000fca0007f1e0ff */
[----:B------:R-:W-:Y:S01]  /*5080*/  IMAD.X R2, RZ, RZ, R2, P0 ;  /* 0x000000ffff027224 */ /* 0x000fe200000e0602 */
[----:B0-----:R-:W-:-:S04]  /*5090*/  LEA R8, P1, R3, UR6, 0x4 ;  /* 0x0000000603087c11 */ /* 0x001fc8000f8220ff */
[----:B------:R-:W-:Y:S02]  /*50a0*/  IADD3 R8, P0, PT, R8, 0x3008, RZ ;  /* 0x0000300808087810 */ /* 0x000fe40007f1e0ff */
[----:B------:R-:W-:-:S05]  /*50b0*/  LEA.HI.X R9, R3, UR7, R2, 0x4, P1 ;  /* 0x0000000703097c11 */ /* 0x000fca00088f2402 */
[----:B------:R-:W-:-:S07]  /*50c0*/  IMAD.X R9, RZ, RZ, R9, P0 ;  /* 0x000000ffff097224 */ /* 0x000fce00000e0609 */
.L_x_89:
[----:B------:R-:W2:Y:S04]  /*50d0*/  LDG.E.64.CONSTANT R10, desc[UR10][R8.64+-0x3008] ;  /* 0xffcff80a080a7981 */ /* 0x000ea8000c1e9b00 */
[----:B------:R-:W3:Y:S04]  /*50e0*/  LDG.E.64.CONSTANT R12, desc[UR10][R8.64+-0x3000] ;  /* 0xffd0000a080c7981 */ /* 0x000ee8000c1e9b00 */
[----:B------:R0:W5:Y:S04]  /*50f0*/  LDG.E.64.CONSTANT R6, desc[UR10][R8.64+-0x2008] ;  /* 0xffdff80a08067981 */ /* 0x000168000c1e9b00 */
        /* <DEDUP_REMOVED lines=22> */
.L_x_82:
[----:B------:R-:W-:Y:S05]  /*5260*/  BSYNC.RECONVERGENT B2 ;  /* 0x0000000000027941 */ /* 0x000fea0003800200 */
.L_x_81:
        /* <DEDUP_REMOVED lines=25> */
.L_x_84:
[----:B------:R-:W-:Y:S05]  /*5400*/  BSYNC.RECONVERGENT B2 ;  /* 0x0000000000027941 */ /* 0x000fea0003800200 */
.L_x_83:
        /* <DEDUP_REMOVED lines=21> */
.L_x_86:
[----:B------:R-:W-:Y:S05]  /*5560*/  BSYNC.RECONVERGENT B2 ;  /* 0x0000000000027941 */ /* 0x000fea0003800200 */
.L_x_85:
        /* <DEDUP_REMOVED lines=21> */
.L_x_88:
[----:B------:R-:W-:Y:S05]  /*56c0*/  BSYNC.RECONVERGENT B2 ;  /* 0x0000000000027941 */ /* 0x000fea0003800200 */
.L_x_87:
[----:B------:R-:W-:Y:S01]  /*56d0*/  VIADD R20, R20, 0x400 ;  /* 0x0000040014147836 */ /* 0x000fe20000000000 */
[----:B------:R-:W-:-:S04]  /*56e0*/  IADD3 R8, P1, PT, R8, 0x4000, RZ ;  /* 0x0000400008087810 */ /* 0x000fc80007f3e0ff */
[----:B------:R-:W-:Y:S01]  /*56f0*/  ISETP.GE.AND P0, PT, R20, R21, PT ;  /* 0x000000151400720c */ /* 0x000fe20003f06270 */
[----:B------:R-:W-:-:S12]  /*5700*/  IMAD.X R9, RZ, RZ, R9, P1 ;  /* 0x000000ffff097224 */ /* 0x000fd800008e0609 */
[----:B------:R-:W-:Y:S05]  /*5710*/  @!P0 BRA `(.L_x_89) ;  /* 0xfffffff8006c8947 */ /* 0x000fea000383ffff */
.L_x_75:
[----:B------:R-:W-:Y:S05]  /*5720*/  BSYNC.RECONVERGENT B1 ;  /* 0x0000000000017941 */ /* 0x000fea0003800200 */
.L_x_74:
[----:B------:R-:W0:Y:S01]  /*5730*/  S2R R8, SR_LANEID ;  /* 0x0000000000087919 */ /* 0x000e220000000000 */
[----:B------:R-:W-:Y:S01]  /*5740*/  BSSY.RECONVERGENT B1, `(.L_x_90) ;  /* 0x000001f000017945 */ /* 0x000fe20003800200 */
[----:B------:R-:W-:Y:S01]  /*5750*/  IMAD.MOV.U32 R11, RZ, RZ, R22 ;  /* 0x000000ffff0b7224 */ /* 0x000fe200078e0016 */
[----:B------:R1:W2:Y:S01]  /*5760*/  SHFL.DOWN PT, R4, R16, 0x1, 0x1f ;  /* 0x08201f0010047f89 */ /* 0x0002a200000e0000 */
[----:B------:R-:W-:Y:S02]  /*5770*/  IMAD.MOV.U32 R12, RZ, RZ, R23 ;  /* 0x000000ffff0c7224 */ /* 0x000fe400078e0017 */
[----:B------:R-:W-:Y:S01]  /*5780*/  IMAD.MOV.U32 R2, RZ, RZ, R16 ;  /* 0x000000ffff027224 */ /* 0x000fe200078e0010 */
[----:B------:R1:W3:Y:S01]  /*5790*/  SHFL.DOWN PT, R5, R17, 0x1, 0x1f ;  /* 0x08201f0011057f89 */ /* 0x0002e200000e0000 */
        /* <DEDUP_REMOVED lines=25> */
.L_x_91:
[----:B------:R-:W-:Y:S05]  /*5930*/  BSYNC.RECONVERGENT B1 ;  /* 0x0000000000017941 */ /* 0x000fea0003800200 */
.L_x_90:
        /* <DEDUP_REMOVED lines=31> */
.L_x_93:
[----:B------:R-:W-:Y:S05]  /*5b30*/  BSYNC.RECONVERGENT B1 ;  /* 0x0000000000017941 */ /* 0x000fea0003800200 */
.L_x_92:
[----:B------:R-:W-:Y:S01]  /*5b40*/  ISETP.GT.AND P0, PT, R8, 0x1b, PT ;  /* 0x0000001b0800780c */ /* 0x000fe20003f04270 */
[----:B-1----:R1:W1:Y:S01]  /*5b50*/  SHFL.DOWN PT, R6, R4, 0x4, 0x1f ;  /* 0x08801f0004067f89 */ /* 0x00226200000e0000 */
[----:B------:R-:W-:Y:S01]  /*5b60*/  BSSY.RECONVERGENT B1, `(.L_x_94) ;  /* 0x000001d000017945 */ /* 0x000fe20003800200 */
[----:B0-----:R-:W-:Y:S02]  /*5b70*/  IMAD.MOV.U32 R11, RZ, RZ, R9 ;  /* 0x000000ffff0b7224 */ /* 0x001fe400078e0009 */
[----:B--2---:R0:W2:Y:S01]  /*5b80*/  SHFL.DOWN PT, R7, R5, 0x4, 0x1f ;  /* 0x08801f0005077f89 */ /* 0x0040a200000e0000 */
[----:B------:R-:W-:Y:S02]  /*5b90*/  IMAD.MOV.U32 R12, RZ, RZ, R10 ;  /* 0x000000ffff0c7224 */ /* 0x000fe400078e000a */
[----:B------:R-:W-:Y:S01]  /*5ba0*/  IMAD.MOV.U32 R2, RZ, RZ, R4 ;  /* 0x000000ffff027224 */ /* 0x000fe200078e0004 */
[----:B---3--:R0:W3:Y:S01]  /*5bb0*/  SHFL.DOWN PT, R14, R9, 0x4, 0x1f ;  /* 0x08801f00090e7f89 */ /* 0x0080e200000e0000 */
[----:B------:R-:W-:-:S03]  /*5bc0*/  IMAD.MOV.U32 R3, RZ, RZ, R5 ;  /* 0x000000ffff037224 */ /* 0x000fc600078e0005 */
[----:B----4-:R0:W4:Y:S01]  /*5bd0*/  SHFL.DOWN PT, R13, R10, 0x4, 0x1f ;  /* 0x08801f000a0d7f89 */ /* 0x01012200000e0000 */
        /* <DEDUP_REMOVED lines=21> */
.L_x_95:
[----:B------:R-:W-:Y:S05]  /*5d30*/  BSYNC.RECONVERGENT B1 ;  /* 0x0000000000017941 */ /* 0x000fea0003800200 */
.L_x_94:
        /* <DEDUP_REMOVED lines=31> */
.L_x_97:
[----:B------:R-:W-:Y:S05]  /*5f30*/  BSYNC.RECONVERGENT B1 ;  /* 0x0000000000017941 */ /* 0x000fea0003800200 */
.L_x_96:
[----:B------:R-:W-:Y:S01]  /*5f40*/  ISETP.GT.AND P0, PT, R8, 0xf, PT ;  /* 0x0000000f0800780c */ /* 0x000fe20003f04270 */
[----:B-1----:R1:W1:Y:S01]  /*5f50*/  SHFL.DOWN PT, R6, R4, 0x10, 0x1f ;  /* 0x0a001f0004067f89 */ /* 0x00226200000e0000 */
[----:B------:R-:W-:Y:S01]  /*5f60*/  BSSY.RECONVERGENT B1, `(.L_x_98) ;  /* 0x000001d000017945 */ /* 0x000fe20003800200 */
[----:B---3--:R-:W-:Y:S02]  /*5f70*/  IMAD.MOV.U32 R14, RZ, RZ, R9 ;  /* 0x000000ffff0e7224 */ /* 0x008fe400078e0009 */
[----:B--2---:R2:W3:Y:S01]  /*5f80*/  SHFL.DOWN PT, R7, R5, 0x10, 0x1f ;  /* 0x0a001f0005077f89 */ /* 0x0044e200000e0000 */
[----:B------:R-:W-:Y:S02]  /*5f90*/  IMAD.MOV.U32 R15, RZ, RZ, R10 ;  /* 0x000000ffff0f7224 */ /* 0x000fe400078e000a */
[----:B------:R-:W-:Y:S01]  /*5fa0*/  IMAD.MOV.U32 R2, RZ, RZ, R4 ;  /* 0x000000ffff027224 */ /* 0x000fe200078e0004 */
[----:B0-----:R2:W0:Y:S01]  /*5fb0*/  SHFL.DOWN PT, R12, R9, 0x10, 0x1f ;  /* 0x0a001f00090c7f89 */ /* 0x00142200000e0000 */
[----:B------:R-:W-:-:S03]  /*5fc0*/  IMAD.MOV.U32 R3, RZ, RZ, R5 ;  /* 0x000000ffff037224 */ /* 0x000fc600078e0005 */
[----:B------:R2:W0:Y:S01]  /*5fd0*/  SHFL.DOWN PT, R11, R10, 0x10, 0x1f ;  /* 0x0a001f000a0b7f89 */ /* 0x00042200000e0000 */
[----:B------:R-:W-:Y:S05]  /*5fe0*/  @P0 BRA `(.L_x_99) ;  /* 0x0000000000500947 */ /* 0x000fea0003800000 */
[----:B-1-3--:R-:W-:Y:S01]  /*5ff0*/  DSETP.GEU.AND P0, PT, |R4|, |R6|, PT ;  /* 0x400000060400722a */ /* 0x00afe20003f0e200 */
        /* <DEDUP_REMOVED lines=19> */
.L_x_99:
[----:B------:R-:W-:Y:S05]  /*6130*/  BSYNC.RECONVERGENT B1 ;  /* 0x0000000000017941 */ /* 0x000fea0003800200 */
.L_x_98:
[----:B------:R-:W-:Y:S01]  /*6140*/  ISETP.NE.AND P0, PT, R8, RZ, PT ;  /* 0x000000ff0800720c */ /* 0x000fe20003f05270 */
[----:B------:R-:W-:-:S12]  /*6150*/  BSSY.RECONVERGENT B1, `(.L_x_100) ;  /* 0x000000a000017945 */ /* 0x000fd80003800200 */
[----:B------:R-:W-:Y:S05]  /*6160*/  @P0 BRA `(.L_x_101) ;  /* 0x0000000000200947 */ /* 0x000fea0003800000 */
[----:B-1----:R-:W1:Y:S01]  /*6170*/  S2R R6, SR_CgaCtaId ;  /* 0x0000000000067919 */ /* 0x002e620000008800 */
[----:B--2---:R-:W-:Y:S02]  /*6180*/  MOV R5, 0x400 ;  /* 0x0000040000057802 */ /* 0x004fe40000000f00 */
[----:B------:R-:W-:-:S04]  /*6190*/  SHF.R.U32.HI R4, RZ, 0x1, R0 ;  /* 0x00000001ff047819 */ /* 0x000fc80000011600 */
[----:B------:R-:W-:Y:S02]  /*61a0*/  LOP3.LUT R4, R4, 0x1f0, RZ, 0xc0, !PT ;  /* 0x000001f004047812 */ /* 0x000fe400078ec0ff */
[----:B-1----:R-:W-:-:S05]  /*61b0*/  LEA R5, R6, R5, 0x18 ;  /* 0x0000000506057211 */ /* 0x002fca00078ec0ff */
[----:B------:R-:W-:-:S05]  /*61c0*/  IMAD.IADD R5, R4, 0x1, R5 ;  /* 0x0000000104057824 */ /* 0x000fca00078e0205 */
[----:B------:R1:W-:Y:S04]  /*61d0*/  STS.64 [R5+0x10], R14 ;  /* 0x0000100e05007388 */ /* 0x0003e80000000a00 */
[----:B------:R1:W-:Y:S02]  /*61e0*/  STS.64 [R5+0x8], R2 ;  /* 0x0000080205007388 */ /* 0x0003e40000000a00 */
.L_x_101:
[----:B------:R-:W-:Y:S05]  /*61f0*/  BSYNC.RECONVERGENT B1 ;  /* 0x0000000000017941 */ /* 0x000fea0003800200 */
.L_x_100:
[----:B------:R-:W-:Y:S01]  /*6200*/  BAR.SYNC.DEFER_BLOCKING 0x0 ;  /* 0x0000000000007b1d */ /* 0x000fe20000010000 */
[----:B------:R-:W-:-:S13]  /*6210*/  ISETP.NE.AND P1, PT, R0, RZ, PT ;  /* 0x000000ff0000720c */ /* 0x000fda0003f25270 */
[----:B------:R-:W-:Y:S05]  /*6220*/  @P1 BRA `(.L_x_34) ;  /* 0x00000008008c1947 */ /* 0x000fea0003800000 */
[----:B-12---:R-:W1:Y:S01]  /*6230*/  S2R R5, SR_CgaCtaId ;  /* 0x0000000000057919 */ /* 0x006e620000008800 */
[----:B------:R-:W-:Y:S01]  /*6240*/  MOV R0, 0x400 ;  /* 0x0000040000007802 */ /* 0x000fe20000000f00 */
[----:B------:R-:W-:Y:S03]  /*6250*/  BSSY.RECONVERGENT B1, `(.L_x_102) ;  /* 0x000001a000017945 */ /* 0x000fe60003800200 */
[----:B-1----:R-:W-:-:S05]  /*6260*/  LEA R0, R5, R0, 0x18 ;  /* 0x0000000005007211 */ /* 0x002fca00078ec0ff */
[----:B------:R-:W1:Y:S04]  /*6270*/  LDS.64 R16, [R0+0x18] ;  /* 0x0000180000107984 */ /* 0x000e680000000a00 */
[----:B---3--:R-:W2:Y:S04]  /*6280*/  LDS.128 R4, [R0+0x20] ;  /* 0x0000200000047984 */ /* 0x008ea80000000c00 */
[----:B0---4-:R0:W3:Y:S04]  /*6290*/  LDS.64 R12, [R0+0x80] ;  /* 0x00008000000c7984 */ /* 0x0110e80000000a00 */
[----:B------:R0:W4:Y:S01]  /*62a0*/  LDS.128 R8, [R0+0x30] ;  /* 0x0000300000087984 */ /* 0x0001220000000c00 */
[----:B-1----:R-:W-:Y:S01]  /*62b0*/  DSETP.GEU.AND P0, PT, |R2|, |R16|, PT ;  /* 0x400000100200722a */ /* 0x002fe20003f0e200 */
[----:B------:R-:W-:-:S02]  /*62c0*/  IMAD.MOV.U32 R24, RZ, RZ, R16 ;  /* 0x000000ffff187224 */ /* 0x000fc400078e0010 */
[----:B------:R-:W-:Y:S02]  /*62d0*/  IMAD.MOV.U32 R25, RZ, RZ, R17 ;  /* 0x000000ffff197224 */ /* 0x000fe400078e0011 */
[----:B--2---:R-:W-:Y:S02]  /*62e0*/  IMAD.MOV.U32 R27, RZ, RZ, R4 ;  /* 0x000000ffff1b7224 */ /* 0x004fe400078e0004 */
[----:B------:R-:W-:-:S07]  /*62f0*/  IMAD.MOV.U32 R29, RZ, RZ, R5 ;  /* 0x000000ffff1d7224 */ /* 0x000fce00078e0005 */
[----:B0--34-:R-:W-:Y:S05]  /*6300*/  @!P0 BRA `(.L_x_103) ;  /* 0x0000000000388947 */ /* 0x019fea0003800000 */
        /* <DEDUP_REMOVED lines=14> */
.L_x_103:
[----:B------:R-:W-:Y:S05]  /*63f0*/  BSYNC.RECONVERGENT B1 ;  /* 0x0000000000017941 */ /* 0x000fea0003800200 */
.L_x_102:
        /* <DEDUP_REMOVED lines=23> */
.L_x_105:
[----:B------:R-:W-:Y:S05]  /*6570*/  BSYNC.RECONVERGENT B1 ;  /* 0x0000000000017941 */ /* 0x000fea0003800200 */
.L_x_104:
        /* <DEDUP_REMOVED lines=21> */
.L_x_107:
[----:B------:R-:W-:Y:S05]  /*66d0*/  BSYNC.RECONVERGENT B1 ;  /* 0x0000000000017941 */ /* 0x000fea0003800200 */
.L_x_106:
        /* <DEDUP_REMOVED lines=23> */
.L_x_109:
[----:B------:R-:W-:Y:S05]  /*6850*/  BSYNC.RECONVERGENT B1 ;  /* 0x0000000000017941 */ /* 0x000fea0003800200 */
.L_x_108:
        /* <DEDUP_REMOVED lines=21> */
.L_x_111:
[----:B------:R-:W-:Y:S05]  /*69b0*/  BSYNC.RECONVERGENT B1 ;  /* 0x0000000000017941 */ /* 0x000fea0003800200 */
.L_x_110:
        /* <DEDUP_REMOVED lines=21> */
.L_x_113:
[----:B------:R-:W-:Y:S05]  /*6b10*/  BSYNC.RECONVERGENT B1 ;  /* 0x0000000000017941 */ /* 0x000fea0003800200 */
.L_x_112:
        /* <DEDUP_REMOVED lines=20> */
.L_x_34:
[----:B------:R-:W-:Y:S05]  /*6c60*/  BSYNC.RECONVERGENT B0 ;  /* 0x0000000000007941 */ /* 0x000fea0003800200 */
.L_x_1:
[----:B------:R-:W-:Y:S05]  /*6c70*/  @P1 EXIT ;  /* 0x000000000000194d */ /* 0x000fea0003800000 */
[----:B012---:R-:W0:Y:S02]  /*6c80*/  LDC.64 R4, c[0x0][0x388] ;  /* 0x0000e200ff047b82 */ /* 0x007e240000000a00 */
[----:B0-----:R-:W-:Y:S04]  /*6c90*/  STG.E.64 desc[UR10][R4.64], R2 ;  /* 0x0000000204007986 */ /* 0x001fe8000c101b0a */
[----:B------:R-:W-:Y:S01]  /*6ca0*/  STG.E.64 desc[UR10][R4.64+0x8], R14 ;  /* 0x0000080e04007986 */ /* 0x000fe2000c101b0a */
[----:B------:R-:W-:Y:S05]  /*6cb0*/  EXIT ;  /* 0x000000000000794d */ /* 0x000fea0003800000 */
.L_x_114:
        /* <DEDUP_REMOVED lines=12> */
.L_x_785:


//--------------------- .text._ZN6thrust24THRUST_300001_SM_1000_NS8cuda_cub4core6detail13_kernel_agentINS1_8__reduce10DrainAgentIlEEJN3cub18CUB_300001_SM_10009GridQueueIyEElEEEvDpT0_ --------------------------
	.section	.text._ZN6thrust24THRUST_300001_SM_1000_NS8cuda_cub4core6detail13_kernel_agentINS1_8__reduce10DrainAgentIlEEJN3cub18CUB_300001_SM_10009GridQueueIyEElEEEvDpT0_,"ax",@progbits
	.align	128
        .global         _ZN6thrust24THRUST_300001_SM_1000_NS8cuda_cub4core6detail13_kernel_agentINS1_8__reduce10DrainAgentIlEEJN3cub18CUB_300001_SM_10009GridQueueIyEElEEEvDpT0_
        .type           _ZN6thrust24THRUST_300001_SM_1000_NS8cuda_cub4core6detail13_kernel_agentINS1_8__reduce10DrainAgentIlEEJN3cub18CUB_300001_SM_10009GridQueueIyEElEEEvDpT0_,@function
        .size           _ZN6thrust24THRUST_300001_SM_1000_NS8cuda_cub4core6detail13_kernel_agentINS1_8__reduce10DrainAgentIlEEJN3cub18CUB_300001_SM_10009GridQueueIyEElEEEvDpT0_,(.L_x_786 - _ZN6thrust24THRUST_300001_SM_1000_NS8cuda_cub4core6detail13_kernel_agentINS1_8__reduce10DrainAgentIlEEJN3cub18CUB_300001_SM_10009GridQueueIyEElEEEvDpT0_)
        .other          _ZN6thrust24THRUST_300001_SM_1000_NS8cuda_cub4core6detail13_kernel_agentINS1_8__reduce10DrainAgentIlEEJN3cub18CUB_300001_SM_10009GridQueueIyEElEEEvDpT0_,@"STO_CUDA_ENTRY STV_DEFAULT"
_ZN6thrust24THRUST_300001_SM_1000_NS8cuda_cub4core6detail13_kernel_agentINS1_8__reduce10DrainAgentIlEEJN3cub18CUB_300001_SM_10009GridQueueIyEElEEEvDpT0_:
.text._ZN6thrust24THRUST_300001_SM_1000_NS8cuda_cub4core6detail13_kernel_agentINS1_8__reduce10DrainAgentIlEEJN3cub18CUB_300001_SM_10009GridQueueIyEElEEEvDpT0_:
[----:B------:R-:W-:Y:S08]  /*0000*/  LDC R1, c[0x0][0x37c] ;  /* 0x0000df00ff017b82 */ /* 0x000ff00000000800 */
[----:B------:R-:W0:Y:S01]  /*0010*/  LDC.64 R2, c[0x0][0x380] ;  /* 0x0000e000ff027b82 */ /* 0x000e220000000a00 */
[----:B------:R-:W0:Y:S07]  /*0020*/  LDCU.64 UR4, c[0x0][0x358] ;  /* 0x00006b00ff0477ac */ /* 0x000e2e0008000a00 */
[----:B------:R-:W1:Y:S01]  /*0030*/  LDC.64 R4, c[0x0][0x388] ;  /* 0x0000e200ff047b82 */ /* 0x000e620000000a00 */
[----:B0-----:R-:W-:Y:S04]  /*0040*/  STG.E.64 desc[UR4][R2.64+0x8], RZ ;  /* 0x000008ff02007986 */ /* 0x001fe8000c101b04 */
[----:B-1----:R-:W-:Y:S01]  /*0050*/  STG.E.64 desc[UR4][R2.64], R4 ;  /* 0x0000000402007986 */ /* 0x002fe2000c101b04 */
[----:B------:R-:W-:Y:S05]  /*0060*/  EXIT ;  /* 0x000000000000794d */ /* 0x000fea0003800000 */
.L_x_115:
        /* <DEDUP_REMOVED lines=9> */
.L_x_786:


//--------------------- .text._ZN6thrust24THRUST_300001_SM_1000_NS8cuda_cub4core6detail13_kernel_agentINS1_8__reduce11ReduceAgentINS0_12zip_iteratorIN4cuda3std3__45tupleIJNS0_10device_ptrIdEENS0_17counting_iteratorIlNS0_11use_defaultESF_SF_EEEEEEEPNSB_IJdlEEESJ_lNS1_9__extrema9arg_max_fIdl10comparatorEEEEJSI_SK_lN3cub18CUB_300001_SM_100013GridEvenShareIlEENSR_9GridQueueIyEESO_EEEvDpT0_ --------------------------
	.section	.text._ZN6thrust24THRUST_300001_SM_1000_NS8cuda_cub4core6detail13_kernel_agentINS1_8__reduce11ReduceAgentINS0_12zip_iteratorIN4cuda3std3__45tupleIJNS0_10device_ptrIdEENS0_17counting_iteratorIlNS0_11use_defaultESF_SF_EEEEEEEPNSB_IJdlEEESJ_lNS1_9__extrema9arg_max_fIdl10comparatorEEEEJSI_SK_lN3cub18CUB_300001_SM_100013GridEvenShareIlEENSR_9GridQueueIyEESO_EEEvDpT0_,"ax",@progbits
	.align	128
        .global         _ZN6thrust24THRUST_300001_SM_1000_NS8cuda_cub4core6detail13_kernel_agentINS1_8__reduce11ReduceAgentINS0_12zip_iteratorIN4cuda3std3__45tupleIJNS0_10device_ptrIdEENS0_17counting_iteratorIlNS0_11use_defaultESF_SF_EEEEEEEPNSB_IJdlEEESJ_lNS1_9__extrema9arg_max_fIdl10comparatorEEEEJSI_SK_lN3cub18CUB_300001_SM_100013GridEvenShareIlEENSR_9GridQueueIyEESO_EEEvDpT0_
        .type           _ZN6thrust24THRUST_300001_SM_1000_NS8cuda_cub4core6detail13_kernel_agentINS1_8__reduce11ReduceAgentINS0_12zip_iteratorIN4cuda3std3__45tupleIJNS0_10device_ptrIdEENS0_17counting_iteratorIlNS0_11use_defaultESF_SF_EEEEEEEPNSB_IJdlEEESJ_lNS1_9__extrema9arg_max_fIdl10comparatorEEEEJSI_SK_lN3cub18CUB_300001_SM_100013GridEvenShareIlEENSR_9GridQueueIyEESO_EEEvDpT0_,@function
        .size           _ZN6thrust24THRUST_300001_SM_1000_NS8cuda_cub4core6detail13_kernel_agentINS1_8__reduce11ReduceAgentINS0_12zip_iteratorIN4cuda3std3__45tupleIJNS0_10device_ptrIdEENS0_17counting_iteratorIlNS0_11use_defaultESF_SF_EEEEEEEPNSB_IJdlEEESJ_lNS1_9__extrema9arg_max_fIdl10comparatorEEEEJSI_SK_lN3cub18CUB_300001_SM_100013GridEvenShareIlEENSR_9GridQueueIyEESO_EEEvDpT0_,(.L_x_787 - _ZN6thrust24THRUST_300001_SM_1000_NS8cuda_cub4core6detail13_kernel_agentINS1_8__reduce11ReduceAgentINS0_12zip_iteratorIN4cuda3std3__45tupleIJNS0_10device_ptrIdEENS0_17counting_iteratorIlNS0_11use_defaultESF_SF_EEEEEEEPNSB_IJdlEEESJ_lNS1_9__extrema9arg_max_fIdl10comparatorEEEEJSI_SK_lN3cub18CUB_300001_SM_100013GridEvenShareIlEENSR_9GridQueueIyEESO_EEEvDpT0_)
        .other          _ZN6thrust24THRUST_300001_SM_1000_NS8cuda_cub4core6detail13_kernel_agentINS1_8__reduce11ReduceAgentINS0_12zip_iteratorIN4cuda3std3__45tupleIJNS0_10device_ptrIdEENS0_17counting_iteratorIlNS0_11use_defaultESF_SF_EEEEEEEPNSB_IJdlEEESJ_lNS1_9__extrema9arg_max_fIdl10comparatorEEEEJSI_SK_lN3cub18CUB_300001_SM_100013GridEvenShareIlEENSR_9GridQueueIyEESO_EEEvDpT0_,@"STO_CUDA_ENTRY STV_DEFAULT"
_ZN6thrust24THRUST_300001_SM_1000_NS8cuda_cub4core6detail13_kernel_agentINS1_8__reduce11ReduceAgentINS0_12zip_iteratorIN4cuda3std3__45tupleIJNS0_10device_ptrIdEENS0_17counting_iteratorIlNS0_11use_defaultESF_SF_EEEEEEEPNSB_IJdlEEESJ_lNS1_9__extrema9arg_max_fIdl10comparatorEEEEJSI_SK_lN3cub18CUB_300001_SM_100013GridEvenShareIlEENSR_9GridQueueIyEESO_EEEvDpT0_:
.text._ZN6thrust24THRUST_300001_SM_1000_NS8cuda_cub4core6detail13_kernel_agentINS1_8__reduce11ReduceAgentINS0_12zip_iteratorIN4cuda3std3__45tupleIJNS0_10device_ptrIdEENS0_17counting_iteratorIlNS0_11use_defaultESF_SF_EEEEEEEPNSB_IJdlEEESJ_lNS1_9__extrema9arg_max_fIdl10comparatorEEEEJSI_SK_lN3cub18CUB_300001_SM_100013GridEvenShareIlEENSR_9GridQueueIyEESO_EEEvDpT0_:
[----:B------:R-:W-:Y:S01]  /*0000*/  LDC R1, c[0x0][0x37c] ;  /* 0x0000df00ff017b82 */ /* 0x000fe20000000800 */
[----:B------:R-:W0:Y:S01]  /*0010*/  S2R R0, SR_CTAID.X ;  /* 0x0000000000007919 */ /* 0x000e220000002500 */
[----:B------:R-:W1:Y:S01]  /*0020*/  LDCU.64 UR4, c[0x0][0x398] ;  /* 0x00007300ff0477ac */ /* 0x000e620008000a00 */
[----:B------:R-:W-:Y:S01]  /*0030*/  BSSY.RECONVERGENT B0, `(.L_x_116) ;  /* 0x0000689000007945 */ /* 0x000fe20003800200 */
[----:B------:R-:W2:Y:S01]  /*0040*/  LDCU UR6, c[0x0][0x370] ;  /* 0x00006e00ff0677ac */ /* 0x000ea20008000800 */
[----:B------:R-:W3:Y:S01]  /*0050*/  LDCU.64 UR10, c[0x0][0x358] ;  /* 0x00006b00ff0a77ac */ /* 0x000ee20008000a00 */
[----:B-1----:R-:W-:Y:S02]  /*0060*/  IMAD.U32 R25, RZ, RZ, UR4 ;  /* 0x00000004ff197e24 */ /* 0x002fe4000f8e00ff */
[----:B------:R-:W-:Y:S01]  /*0070*/  IMAD.U32 R16, RZ, RZ, UR5 ;  /* 0x00000005ff107e24 */ /* 0x000fe2000f8e00ff */
[----:B--2---:R-:W-:Y:S01]  /*0080*/  UIMAD UR6, UR6, 0x500, URZ ;  /* 0x00000500060678a4 */ /* 0x004fe2000f8e02ff */
[----:B0-----:R-:W-:-:S05]  /*0090*/  IMAD R8, R0, 0x500, RZ ;  /* 0x0000050000087824 */ /* 0x001fca00078e02ff */
[----:B------:R-:W-:-:S04]  /*00a0*/  IADD3 R2, P1, PT, R8, 0x500, RZ ;  /* 0x0000050008027810 */ /* 0x000fc80007f3e0ff */
[----:B------:R-:W-:Y:S01]  /*00b0*/  ISETP.GT.U32.AND P0, PT, R2, R25, PT ;  /* 0x000000190200720c */ /* 0x000fe20003f04070 */
[----:B------:R-:W-:-:S05]  /*00c0*/  IMAD.X R3, RZ, RZ, RZ, P1 ;  /* 0x000000ffff037224 */ /* 0x000fca00008e06ff */
[----:B------:R-:W-:-:S13]  /*00d0*/  ISETP.GT.AND.EX P0, PT, R3, R16, PT, P0 ;  /* 0x000000100300720c */ /* 0x000fda0003f04300 */
[----:B---3--:R-:W-:Y:S05]  /*00e0*/  @!P0 BRA `(.L_x_117) ;  /* 0x0000003800e48947 */ /* 0x008fea0003800000 */
[----:B------:R-:W0:Y:S01]  /*00f0*/  S2R R10, SR_TID.X ;  /* 0x00000000000a7919 */ /* 0x000e220000002100 */
[----:B------:R-:W-:Y:S01]  /*0100*/  IMAD.IADD R9, R25, 0x1, -R8 ;  /* 0x0000000119097824 */ /* 0x000fe200078e0a08 */
[----:B------:R-:W-:Y:S01]  /*0110*/  BSSY.RECONVERGENT B1, `(.L_x_118) ;  /* 0x000000f000017945 */ /* 0x000fe20003800200 */
[----:B------:R-:W-:Y:S02]  /*0120*/  CS2R R20, SRZ ;  /* 0x0000000000147805 */ /* 0x000fe4000001ff00 */
[----:B------:R-:W-:Y:S02]  /*0130*/  CS2R R14, SRZ ;  /* 0x00000000000e7805 */ /* 0x000fe4000001ff00 */
[----:B0-----:R-:W-:Y:S01]  /*0140*/  ISETP.GE.AND P0, PT, R10, R9, PT ;  /* 0x000000090a00720c */ /* 0x001fe20003f06270 */
[----:B------:R-:W-:-:S12]  /*0150*/  IMAD.MOV.U32 R6, RZ, RZ, R10 ;  /* 0x000000ffff067224 */ /* 0x000fd800078e000a */
[----:B------:R-:W-:Y:S05]  /*0160*/  @P0 BRA `(.L_x_119) ;  /* 0x0000000000240947 */ /* 0x000fea0003800000 */
[----:B------:R-:W0:Y:S01]  /*0170*/  LDCU.128 UR4, c[0x0][0x380] ;  /* 0x00007000ff0477ac */ /* 0x000e220008000c00 */
[----:B------:R-:W-:-:S05]  /*0180*/  IADD3 R21, P0, PT, R8, R10, RZ ;  /* 0x0000000a08157210 */ /* 0x000fca0007f1e0ff */
[----:B------:R-:W-:Y:S01]  /*0190*/  IMAD.X R20, RZ, RZ, RZ, P0 ;  /* 0x000000ffff147224 */ /* 0x000fe200000e06ff */
[----:B0-----:R-:W-:-:S04]  /*01a0*/  LEA R14, P1, R21, UR4, 0x3 ;  /* 0x00000004150e7c11 */ /* 0x001fc8000f8218ff */
[----:B------:R-:W-:-:S06]  /*01b0*/  LEA.HI.X R15, R21, UR5, R20, 0x3, P1 ;  /* 0x00000005150f7c11 */ /* 0x000fcc00088f1c14 */
[----:B------:R-:W5:Y:S01]  /*01c0*/  LDG.E.64 R14, desc[UR10][R14.64] ;  /* 0x0000000a0e0e7981 */ /* 0x000f62000c1e1b00 */
[----:B------:R-:W-:Y:S01]  /*01d0*/  IADD3 R21, P0, PT, R21, UR6, RZ ;  /* 0x0000000615157c10 */ /* 0x000fe2000ff1e0ff */
[----:B------:R-:W-:-:S03]  /*01e0*/  VIADD R6, R10, 0x100 ;  /* 0x000001000a067836 */ /* 0x000fc60000000000 */
[----:B------:R-:W-:-:S09]  /*01f0*/  IADD3.X R20, PT, PT, R20, UR7, RZ, P0, !PT ;  /* 0x0000000714147c10 */ /* 0x000fd200087fe4ff */
.L_x_119:
[----:B------:R-:W-:Y:S05]  /*0200*/  BSYNC.RECONVERGENT B1 ;  /* 0x0000000000017941 */ /* 0x000fea0003800200 */
.L_x_118:
[----:B------:R-:W-:Y:S01]  /*0210*/  ISETP.GE.AND P0, PT, R6, R9, PT ;  /* 0x000000090600720c */ /* 0x000fe20003f06270 */
[----:B------:R-:W-:-:S12]  /*0220*/  BSSY.RECONVERGENT B1, `(.L_x_120) ;  /* 0x00000af000017945 */ /* 0x000fd80003800200 */
[----:B------:R-:W-:Y:S05]  /*0230*/  @P0 BRA `(.L_x_121) ;  /* 0x0000000800b40947 */ /* 0x000fea0003800000 */
[----:B------:R-:W-:Y:S01]  /*0240*/  LOP3.LUT R2, RZ, R6, RZ, 0x33, !PT ;  /* 0x00000006ff027212 */ /* 0x000fe200078e33ff */
[----:B------:R-:W-:Y:S03]  /*0250*/  BSSY.RECONVERGENT B2, `(.L_x_122) ;  /* 0x0000034000027945 */ /* 0x000fe60003800200 */
[----:B------:R-:W-:-:S04]  /*0260*/  IADD3 R25, PT, PT, -R8, R25, R2 ;  /* 0x0000001908197210 */ /* 0x000fc80007ffe102 */
[----:B------:R-:W-:-:S04]  /*0270*/  LOP3.LUT R2, R25, 0x300, RZ, 0xc0, !PT ;  /* 0x0000030019027812 */ /* 0x000fc800078ec0ff */
[----:B------:R-:W-:-:S13]  /*0280*/  ISETP.NE.AND P0, PT, R2, 0x300, PT ;  /* 0x000003000200780c */ /* 0x000fda0003f05270 */
[----:B------:R-:W-:Y:S05]  /*0290*/  @!P0 BRA `(.L_x_123) ;  /* 0x0000000000bc8947 */ /* 0x000fea0003800000 */
[----:B------:R-:W0:Y:S01]  /*02a0*/  LDCU.128 UR4, c[0x0][0x380] ;  /* 0x00007000ff0477ac */ /* 0x000e220008000c00 */
[----:B------:R-:W-:Y:S02]  /*02b0*/  IADD3 R12, P0, PT, R8, R6, RZ ;  /* 0x00000006080c7210 */ /* 0x000fe40007f1e0ff */
[----:B------:R-:W-:-:S03]  /*02c0*/  LEA.HI R2, R25, 0x1, RZ, 0x18 ;  /* 0x0000000119027811 */ /* 0x000fc600078fc0ff */
[----:B------:R-:W-:Y:S01]  /*02d0*/  IMAD.X R3, RZ, RZ, RZ, P0 ;  /* 0x000000ffff037224 */ /* 0x000fe200000e06ff */
[----:B------:R-:W-:-:S05]  /*02e0*/  LOP3.LUT R2, R2, 0x3, RZ, 0xc0, !PT ;  /* 0x0000000302027812 */ /* 0x000fca00078ec0ff */
[----:B------:R-:W-:Y:S01]  /*02f0*/  IMAD.MOV R7, RZ, RZ, -R2 ;  /* 0x000000ffff077224 */ /* 0x000fe200078e0a02 */
[C---:B0-----:R-:W-:Y:S02]  /*0300*/  IADD3 R13, P1, PT, R12.reuse, UR6, RZ ;  /* 0x000000060c0d7c10 */ /* 0x041fe4000ff3e0ff */
[C---:B------:R-:W-:Y:S02]  /*0310*/  LEA R11, P2, R12.reuse, UR4, 0x3 ;  /* 0x000000040c0b7c11 */ /* 0x040fe4000f8418ff */
[----:B------:R-:W-:Y:S02]  /*0320*/  IADD3.X R16, PT, PT, R3, UR7, RZ, P1, !PT ;  /* 0x0000000703107c10 */ /* 0x000fe40008ffe4ff */
[----:B------:R-:W-:-:S09]  /*0330*/  LEA.HI.X R12, R12, UR5, R3, 0x3, P2 ;  /* 0x000000050c0c7c11 */ /* 0x000fd200090f1c03 */
.L_x_126:
[----:B------:R-:W-:Y:S02]  /*0340*/  IMAD.MOV.U32 R2, RZ, RZ, R11 ;  /* 0x000000ffff027224 */ /* 0x000fe400078e000b */
[----:B------:R-:W-:-:S06]  /*0350*/  IMAD.MOV.U32 R3, RZ, RZ, R12 ;  /* 0x000000ffff037224 */ /* 0x000fcc00078e000c */
[----:B------:R-:W2:Y:S01]  /*0360*/  LDG.E.64 R2, desc[UR10][R2.64] ;  /* 0x0000000a02027981 */ /* 0x000ea2000c1e1b00 */
[----:B------:R-:W-:Y:S01]  /*0370*/  VIADD R7, R7, 0x1 ;  /* 0x0000000107077836 */ /* 0x000fe20000000000 */
[----:B------:R-:W-:Y:S01]  /*0380*/  BSSY.RECONVERGENT B3, `(.L_x_124) ;  /* 0x000001b000037945 */ /* 0x000fe20003800200 */
[----:B------:R-:W-:Y:S01]  /*0390*/  IMAD.MOV.U32 R18, RZ, RZ, R21 ;  /* 0x000000ffff127224 */ /* 0x000fe200078e0015 */
[----:B------:R-:W-:Y:S01]  /*03a0*/  IADD3 R11, P3, PT, R11, 0x800, RZ ;  /* 0x000008000b0b7810 */ /* 0x000fe20007f7e0ff */
[----:B------:R-:W-:Y:S01]  /*03b0*/  IMAD.MOV.U32 R17, RZ, RZ, R20 ;  /* 0x000000ffff117224 */ /* 0x000fe200078e0014 */
[----:B------:R-:W-:Y:S01]  /*03c0*/  ISETP.NE.AND P2, PT, R7, RZ, PT ;  /* 0x000000ff0700720c */ /* 0x000fe20003f45270 */
[----:B-----5:R-:W-:Y:S02]  /*03d0*/  IMAD.MOV.U32 R4, RZ, RZ, R14 ;  /* 0x000000ffff047224 */ /* 0x020fe400078e000e */
[----:B------:R-:W-:Y:S02]  /*03e0*/  IMAD.MOV.U32 R5, RZ, RZ, R15 ;  /* 0x000000ffff057224 */ /* 0x000fe400078e000f */
[----:B------:R-:W-:-:S02]  /*03f0*/  IMAD.MOV.U32 R21, RZ, RZ, R13 ;  /* 0x000000ffff157224 */ /* 0x000fc400078e000d */
[----:B------:R-:W-:Y:S01]  /*0400*/  IMAD.MOV.U32 R20, RZ, RZ, R16 ;  /* 0x000000ffff147224 */ /* 0x000fe200078e0010 */
[----:B--2---:R-:W-:Y:S01]  /*0410*/  DSETP.GEU.AND P0, PT, |R14|, |R2|, PT ;  /* 0x400000020e00722a */ /* 0x004fe20003f0e200 */
[----:B------:R-:W-:Y:S02]  /*0420*/  IMAD.MOV.U32 R14, RZ, RZ, R2 ;  /* 0x000000ffff0e7224 */ /* 0x000fe400078e0002 */
[----:B------:R-:W-:-:S11]  /*0430*/  IMAD.MOV.U32 R15, RZ, RZ, R3 ;  /* 0x000000ffff0f7224 */ /* 0x000fd600078e0003 */
        /* <DEDUP_REMOVED lines=15> */
.L_x_125:
[----:B------:R-:W-:Y:S05]  /*0530*/  BSYNC.RECONVERGENT B3 ;  /* 0x0000000000037941 */ /* 0x000fea0003800200 */
.L_x_124:
[----:B------:R-:W-:Y:S01]  /*0540*/  IADD3 R13, P0, PT, R13, 0x100, RZ ;  /* 0x000001000d0d7810 */ /* 0x000fe20007f1e0ff */
[----:B------:R-:W-:Y:S02]  /*0550*/  VIADD R6, R6, 0x100 ;  /* 0x0000010006067836 */ /* 0x000fe40000000000 */
[----:B------:R-:W-:Y:S02]  /*0560*/  IMAD.X R12, RZ, RZ, R12, P3 ;  /* 0x000000ffff0c7224 */ /* 0x000fe400018e060c */
[----:B------:R-:W-:Y:S01]  /*0570*/  IMAD.X R16, RZ, RZ, R16, P0 ;  /* 0x000000ffff107224 */ /* 0x000fe200000e0610 */
[----:B------:R-:W-:Y:S07]  /*0580*/  @P2 BRA `(.L_x_126) ;  /* 0xfffffffc006c2947 */ /* 0x000fee000383ffff */
.L_x_123:
[----:B------:R-:W-:Y:S05]  /*0590*/  BSYNC.RECONVERGENT B2 ;  /* 0x0000000000027941 */ /* 0x000fea0003800200 */
.L_x_122:
[----:B------:R-:W-:-:S13]  /*05a0*/  ISETP.GE.U32.AND P0, PT, R25, 0x300, PT ;  /* 0x000003001900780c */ /* 0x000fda0003f06070 */
[----:B------:R-:W-:Y:S05]  /*05b0*/  @!P0 BRA `(.L_x_121) ;  /* 0x0000000400d48947 */ /* 0x000fea0003800000 */
[----:B------:R-:W0:Y:S01]  /*05c0*/  LDC.64 R4, c[0x0][0x380] ;  /* 0x0000e000ff047b82 */ /* 0x000e220000000a00 */
[----:B------:R-:W-:-:S07]  /*05d0*/  VIADD R11, R6, 0x200 ;  /* 0x00000200060b7836 */ /* 0x000fce0000000000 */
[----:B------:R-:W1:Y:S02]  /*05e0*/  LDC.64 R2, c[0x0][0x388] ;  /* 0x0000e200ff027b82 */ /* 0x000e640000000a00 */
.L_x_135:
[----:B------:R-:W-:-:S05]  /*05f0*/  VIADD R7, R11, 0xfffffe00 ;  /* 0xfffffe000b077836 */ /* 0x000fca0000000000 */
[----:B------:R-:W-:-:S04]  /*0600*/  IADD3 R13, P0, PT, R8, R7, RZ ;  /* 0x00000007080d7210 */ /* 0x000fc80007f1e0ff */
[----:B------:R-:W-:Y:S02]  /*0610*/  LEA.HI.X.SX32 R12, R7, RZ, 0x1, P0 ;  /* 0x000000ff070c7211 */ /* 0x000fe400000f0eff */
[----:B0-----:R-:W-:-:S04]  /*0620*/  LEA R16, P0, R13, R4, 0x3 ;  /* 0x000000040d107211 */ /* 0x001fc800078018ff */
[----:B------:R-:W-:-:S05]  /*0630*/  LEA.HI.X R17, R13, R5, R12, 0x3, P0 ;  /* 0x000000050d117211 */ /* 0x000fca00000f1c0c */
[----:B------:R-:W2:Y:S04]  /*0640*/  LDG.E.64 R18, desc[UR10][R16.64] ;  /* 0x0000000a10127981 */ /* 0x000ea8000c1e1b00 */
[----:B-----5:R0:W5:Y:S01]  /*0650*/  LDG.E.64 R6, desc[UR10][R16.64+0x800] ;  /* 0x0008000a10067981 */ /* 0x020162000c1e1b00 */
[----:B-1----:R-:W-:Y:S01]  /*0660*/  IADD3 R24, P1, PT, R13, R2, RZ ;  /* 0x000000020d187210 */ /* 0x002fe20007f3e0ff */
[----:B------:R-:W-:Y:S04]  /*0670*/  BSSY.RECONVERGENT B2, `(.L_x_127) ;  /* 0x0000016000027945 */ /* 0x000fe80003800200 */
[----:B------:R-:W-:-:S02]  /*0680*/  IMAD.X R25, R12, 0x1, R3, P1 ;  /* 0x000000010c197824 */ /* 0x000fc400008e0603 */
[----:B------:R-:W-:Y:S02]  /*0690*/  IMAD.MOV.U32 R23, RZ, RZ, R24 ;  /* 0x000000ffff177224 */ /* 0x000fe400078e0018 */
[----:B------:R-:W-:Y:S01]  /*06a0*/  IMAD.MOV.U32 R22, RZ, RZ, R25 ;  /* 0x000000ffff167224 */ /* 0x000fe200078e0019 */
[----:B--2---:R-:W-:Y:S01]  /*06b0*/  DSETP.GEU.AND P0, PT, |R14|, |R18|, PT ;  /* 0x400000120e00722a */ /* 0x004fe20003f0e200 */
[----:B------:R-:W-:Y:S02]  /*06c0*/  IMAD.MOV.U32 R12, RZ, RZ, R18 ;  /* 0x000000ffff0c7224 */ /* 0x000fe400078e0012 */
[----:B------:R-:W-:-:S11]  /*06d0*/  IMAD.MOV.U32 R13, RZ, RZ, R19 ;  /* 0x000000ffff0d7224 */ /* 0x000fd600078e0013 */
        /* <DEDUP_REMOVED lines=15> */
.L_x_128:
[----:B------:R-:W-:Y:S05]  /*07d0*/  BSYNC.RECONVERGENT B2 ;  /* 0x0000000000027941 */ /* 0x000fea0003800200 */
.L_x_127:
[----:B------:R0:W5:Y:S04]  /*07e0*/  LDG.E.64 R14, desc[UR10][R16.64+0x1000] ;  /* 0x0010000a100e7981 */ /* 0x000168000c1e1b00 */
[----:B------:R0:W5:Y:S02]  /*07f0*/  LDG.E.64 R18, desc[UR10][R16.64+0x1800] ;  /* 0x0018000a10127981 */ /* 0x000164000c1e1b00 */
[----:B-----5:R-:W-:Y:S01]  /*0800*/  DSETP.GEU.AND P0, PT, |R12|, |R6|, PT ;  /* 0x400000060c00722a */ /* 0x020fe20003f0e200 */
[----:B------:R-:W-:Y:S01]  /*0810*/  VIADD R21, R11, 0xffffff00 ;  /* 0xffffff000b157836 */ /* 0x000fe20000000000 */
[----:B------:R-:W-:Y:S04]  /*0820*/  BSSY.RECONVERGENT B2, `(.L_x_129) ;  /* 0x0000017000027945 */ /* 0x000fe80003800200 */
[----:B------:R-:W-:-:S02]  /*0830*/  SHF.R.S32.HI R20, RZ, 0x1f, R21 ;  /* 0x0000001fff147819 */ /* 0x000fc40000011415 */
[----:B------:R-:W-:Y:S01]  /*0840*/  IADD3 R26, P1, P2, R21, R2, R8 ;  /* 0x00000002151a7210 */ /* 0x000fe20007a3e008 */
[----:B------:R-:W-:-:S03]  /*0850*/  IMAD.MOV.U32 R21, RZ, RZ, R7 ;  /* 0x000000ffff157224 */ /* 0x000fc600078e0007 */
[----:B------:R-:W-:Y:S01]  /*0860*/  IADD3.X R27, PT, PT, R20, R3, RZ, P1, P2 ;  /* 0x00000003141b7210 */ /* 0x000fe20000fe44ff */
[----:B------:R-:W-:Y:S02]  /*0870*/  IMAD.MOV.U32 R24, RZ, RZ, R26 ;  /* 0x000000ffff187224 */ /* 0x000fe400078e001a */
[----:B------:R-:W-:Y:S02]  /*0880*/  IMAD.MOV.U32 R20, RZ, RZ, R6 ;  /* 0x000000ffff147224 */ /* 0x000fe400078e0006 */
[----:B------:R-:W-:Y:S01]  /*0890*/  IMAD.MOV.U32 R25, RZ, RZ, R27 ;  /* 0x000000ffff197224 */ /* 0x000fe200078e001b */
[----:B0-----:R-:W-:Y:S06]  /*08a0*/  @!P0 BRA `(.L_x_130) ;  /* 0x0000000000388947 */ /* 0x001fec0003800000 */
        /* <DEDUP_REMOVED lines=14> */
.L_x_130:
[----:B------:R-:W-:Y:S05]  /*0990*/  BSYNC.RECONVERGENT B2 ;  /* 0x0000000000027941 */ /* 0x000fea0003800200 */
.L_x_129:
[----:B------:R-:W-:Y:S01]  /*09a0*/  DSETP.GEU.AND P0, PT, |R20|, |R14|, PT ;  /* 0x4000000e1400722a */ /* 0x000fe20003f0e200 */
[----:B------:R-:W-:Y:S01]  /*09b0*/  SHF.R.S32.HI R6, RZ, 0x1f, R11 ;  /* 0x0000001fff067819 */ /* 0x000fe2000001140b */
[----:B------:R-:W-:Y:S01]  /*09c0*/  BSSY.RECONVERGENT B2, `(.L_x_131) ;  /* 0x0000017000027945 */ /* 0x000fe20003800200 */
[C---:B------:R-:W-:Y:S01]  /*09d0*/  IADD3 R23, P1, P2, R11.reuse, R2, R8 ;  /* 0x000000020b177210 */ /* 0x040fe20007a3e008 */
[----:B------:R-:W-:Y:S02]  /*09e0*/  VIADD R17, R11, 0x100 ;  /* 0x000001000b117836 */ /* 0x000fe40000000000 */
[----:B------:R-:W-:Y:S01]  /*09f0*/  IMAD.MOV.U32 R7, RZ, RZ, R15 ;  /* 0x000000ffff077224 */ /* 0x000fe200078e000f */
[----:B------:R-:W-:Y:S01]  /*0a00*/  IADD3.X R16, PT, PT, R6, R3, RZ, P1, P2 ;  /* 0x0000000306107210 */ /* 0x000fe20000fe44ff */
[----:B------:R-:W-:Y:S02]  /*0a10*/  IMAD.MOV.U32 R12, RZ, RZ, R23 ;  /* 0x000000ffff0c7224 */ /* 0x000fe400078e0017 */
[----:B------:R-:W-:-:S02]  /*0a20*/  IMAD.MOV.U32 R6, RZ, RZ, R14 ;  /* 0x000000ffff067224 */ /* 0x000fc400078e000e */
[----:B------:R-:W-:Y:S02]  /*0a30*/  IMAD.MOV.U32 R13, RZ, RZ, R16 ;  /* 0x000000ffff0d7224 */ /* 0x000fe400078e0010 */
        /* <DEDUP_REMOVED lines=15> */
.L_x_132:
[----:B------:R-:W-:Y:S05]  /*0b30*/  BSYNC.RECONVERGENT B2 ;  /* 0x0000000000027941 */ /* 0x000fea0003800200 */
.L_x_131:
[----:B------:R-:W-:Y:S01]  /*0b40*/  DSETP.GEU.AND P0, PT, |R6|, |R18|, PT ;  /* 0x400000120600722a */ /* 0x000fe20003f0e200 */
[----:B------:R-:W-:Y:S01]  /*0b50*/  SHF.R.S32.HI R14, RZ, 0x1f, R17 ;  /* 0x0000001fff0e7819 */ /* 0x000fe20000011411 */
[----:B------:R-:W-:Y:S01]  /*0b60*/  BSSY.RECONVERGENT B2, `(.L_x_133) ;  /* 0x0000016000027945 */ /* 0x000fe20003800200 */
[----:B------:R-:W-:Y:S01]  /*0b70*/  IADD3 R17, P1, P2, R17, R2, R8 ;  /* 0x0000000211117210 */ /* 0x000fe20007a3e008 */
[----:B------:R-:W-:-:S03]  /*0b80*/  IMAD.MOV.U32 R15, RZ, RZ, R19 ;  /* 0x000000ffff0f7224 */ /* 0x000fc600078e0013 */
[----:B------:R-:W-:Y:S01]  /*0b90*/  IADD3.X R16, PT, PT, R14, R3, RZ, P1, P2 ;  /* 0x000000030e107210 */ /* 0x000fe20000fe44ff */
[----:B------:R-:W-:Y:S02]  /*0ba0*/  IMAD.MOV.U32 R21, RZ, RZ, R17 ;  /* 0x000000ffff157224 */ /* 0x000fe400078e0011 */
[----:B------:R-:W-:Y:S02]  /*0bb0*/  IMAD.MOV.U32 R14, RZ, RZ, R18 ;  /* 0x000000ffff0e7224 */ /* 0x000fe400078e0012 */
        /* <DEDUP_REMOVED lines=16> */
.L_x_134:
[----:B------:R-:W-:Y:S05]  /*0cc0*/  BSYNC.RECONVERGENT B2 ;  /* 0x0000000000027941 */ /* 0x000fea0003800200 */
.L_x_133:
[C---:B------:R-:W-:Y:S02]  /*0cd0*/  VIADD R6, R11.reuse, 0x200 ;  /* 0x000002000b067836 */ /* 0x040fe40000000000 */
[----:B------:R-:W-:-:S03]  /*0ce0*/  VIADD R11, R11, 0x400 ;  /* 0x000004000b0b7836 */ /* 0x000fc60000000000 */
[----:B------:R-:W-:-:S13]  /*0cf0*/  ISETP.GE.AND P0, PT, R6, R9, PT ;  /* 0x000000090600720c */ /* 0x000fda0003f06270 */
[----:B------:R-:W-:Y:S05]  /*0d00*/  @!P0 BRA `(.L_x_135) ;  /* 0xfffffff800388947 */ /* 0x000fea000383ffff */
.L_x_121:
[----:B------:R-:W-:Y:S05]  /*0d10*/  BSYNC.RECONVERGENT B1 ;  /* 0x0000000000017941 */ /* 0x000fea0003800200 */
.L_x_120:
[----:B------:R-:W-:-:S13]  /*0d20*/  ISETP.GE.AND P0, PT, R9, 0x100, PT ;  /* 0x000001000900780c */ /* 0x000fda0003f06270 */
[----:B------:R-:W-:Y:S05]  /*0d30*/  @!P0 BRA `(.L_x_136) ;  /* 0x0000001400508947 */ /* 0x000fea0003800000 */
[----:B------:R-:W0:Y:S01]  /*0d40*/  S2R R11, SR_LANEID ;  /* 0x00000000000b7919 */ /* 0x000e220000000000 */
[----:B------:R-:W-:Y:S01]  /*0d50*/  BSSY.RECONVERGENT B1, `(.L_x_137) ;  /* 0x000001f000017945 */ /* 0x000fe20003800200 */
[----:B------:R-:W-:Y:S01]  /*0d60*/  IMAD.MOV.U32 R12, RZ, RZ, R21 ;  /* 0x000000ffff0c7224 */ /* 0x000fe200078e0015 */
[----:B-----5:R1:W2:Y:S01]  /*0d70*/  SHFL.DOWN PT, R4, R14, 0x1, 0x1f ;  /* 0x08201f000e047f89 */ /* 0x0202a200000e0000 */
        /* <DEDUP_REMOVED lines=9> */
[----:B------:R-:W-:Y:S01]  /*0e10*/  IMAD.MOV.U32 R12, RZ, RZ, R6 ;  /* 0x000000ffff0c7224 */ /* 0x000fe200078e0006 */
[----:B------:R-:W-:Y:S01]  /*0e20*/  MOV R13, R7 ;  /* 0x00000007000d7202 */ /* 0x000fe20000000f00 */
[----:B------:R-:W-:Y:S02]  /*0e30*/  IMAD.MOV.U32 R2, RZ, RZ, R4 ;  /* 0x000000ffff027224 */ /* 0x000fe400078e0004 */
[----:B------:R-:W-:-:S09]  /*0e40*/  IMAD.MOV.U32 R3, RZ, RZ, R5 ;  /* 0x000000ffff037224 */ /* 0x000fd200078e0005 */
        /* <DEDUP_REMOVED lines=15> */
.L_x_138:
[----:B------:R-:W-:Y:S05]  /*0f40*/  BSYNC.RECONVERGENT B1 ;  /* 0x0000000000017941 */ /* 0x000fea0003800200 */
.L_x_137:
        /* <DEDUP_REMOVED lines=31> */
.L_x_140:
[----:B------:R-:W-:Y:S05]  /*1140*/  BSYNC.RECONVERGENT B1 ;  /* 0x0000000000017941 */ /* 0x000fea0003800200 */
.L_x_139:
[----:B------:R-:W-:Y:S01]  /*1150*/  ISETP.GT.AND P0, PT, R11, 0x1b, PT ;  /* 0x0000001b0b00780c */ /* 0x000fe20003f04270 */
[----:B-1----:R1:W1:Y:S01]  /*1160*/  SHFL.DOWN PT, R6, R4, 0x4, 0x1f ;  /* 0x08801f0004067f89 */ /* 0x00226200000e0000 */
[----:B------:R-:W-:Y:S01]  /*1170*/  BSSY.RECONVERGENT B1, `(.L_x_141) ;  /* 0x000001d000017945 */ /* 0x000fe20003800200 */
[----:B----4-:R-:W-:Y:S02]  /*1180*/  IMAD.MOV.U32 R14, RZ, RZ, R8 ;  /* 0x000000ffff0e7224 */ /* 0x010fe400078e0008 */
[----:B--2---:R2:W4:Y:S01]  /*1190*/  SHFL.DOWN PT, R7, R5, 0x4, 0x1f ;  /* 0x08801f0005077f89 */ /* 0x00452200000e0000 */
[----:B---3--:R-:W-:Y:S02]  /*11a0*/  IMAD.MOV.U32 R15, RZ, RZ, R9 ;  /* 0x000000ffff0f7224 */ /* 0x008fe400078e0009 */
[----:B0-----:R-:W-:Y:S01]  /*11b0*/  IMAD.MOV.U32 R2, RZ, RZ, R4 ;  /* 0x000000ffff027224 */ /* 0x001fe200078e0004 */
[----:B------:R2:W0:Y:S01]  /*11c0*/  SHFL.DOWN PT, R13, R8, 0x4, 0x1f ;  /* 0x08801f00080d7f89 */ /* 0x00042200000e0000 */
[----:B------:R-:W-:-:S03]  /*11d0*/  IMAD.MOV.U32 R3, RZ, RZ, R5 ;  /* 0x000000ffff037224 */ /* 0x000fc600078e0005 */
[----:B------:R2:W3:Y:S01]  /*11e0*/  SHFL.DOWN PT, R12, R9, 0x4, 0x1f ;  /* 0x08801f00090c7f89 */ /* 0x0004e200000e0000 */
[----:B------:R-:W-:Y:S05]  /*11f0*/  @P0 BRA `(.L_x_142) ;  /* 0x0000000000500947 */ /* 0x000fea0003800000 */
[----:B-1--4-:R-:W-:Y:S01]  /*1200*/  DSETP.GEU.AND P0, PT, |R4|, |R6|, PT ;  /* 0x400000060400722a */ /* 0x012fe20003f0e200 */
[----:B0-----:R-:W-:Y:S02]  /*1210*/  IMAD.MOV.U32 R14, RZ, RZ, R13 ;  /* 0x000000ffff0e7224 */ /* 0x001fe400078e000d */
        /* <DEDUP_REMOVED lines=18> */
.L_x_142:
[----:B------:R-:W-:Y:S05]  /*1340*/  BSYNC.RECONVERGENT B1 ;  /* 0x0000000000017941 */ /* 0x000fea0003800200 */
.L_x_141:
[----:B------:R-:W-:Y:S01]  /*1350*/  ISETP.GT.AND P0, PT, R11, 0x17, PT ;  /* 0x000000170b00780c */ /* 0x000fe20003f04270 */
[----:B-1----:R1:W1:Y:S01]  /*1360*/  SHFL.DOWN PT, R4, R2, 0x8, 0x1f ;  /* 0x09001f0002047f89 */ /* 0x00226200000e0000 */
[----:B------:R-:W-:Y:S01]  /*1370*/  BSSY.RECONVERGENT B1, `(.L_x_143) ;  /* 0x000001d000017945 */ /* 0x000fe20003800200 */
[----:B---3--:R-:W-:Y:S02]  /*1380*/  IMAD.MOV.U32 R12, RZ, RZ, R14 ;  /* 0x000000ffff0c7224 */ /* 0x008fe400078e000e */
[----:B--2---:R2:W3:Y:S01]  /*1390*/  SHFL.DOWN PT, R5, R3, 0x8, 0x1f ;  /* 0x09001f0003057f89 */ /* 0x0044e200000e0000 */
[----:B0-----:R-:W-:Y:S02]  /*13a0*/  IMAD.MOV.U32 R13, RZ, RZ, R15 ;  /* 0x000000ffff0d7224 */ /* 0x001fe400078e000f */
[----:B------:R-:W-:Y:S01]  /*13b0*/  IMAD.MOV.U32 R8, RZ, RZ, R2 ;  /* 0x000000ffff087224 */ /* 0x000fe200078e0002 */
[----:B----4-:R2:W0:Y:S01]  /*13c0*/  SHFL.DOWN PT, R7, R14, 0x8, 0x1f ;  /* 0x09001f000e077f89 */ /* 0x01042200000e0000 */
[----:B------:R-:W-:-:S03]  /*13d0*/  IMAD.MOV.U32 R9, RZ, RZ, R3 ;  /* 0x000000ffff097224 */ /* 0x000fc600078e0003 */
[----:B------:R2:W4:Y:S01]  /*13e0*/  SHFL.DOWN PT, R6, R15, 0x8, 0x1f ;  /* 0x09001f000f067f89 */ /* 0x00052200000e0000 */
[----:B------:R-:W-:Y:S05]  /*13f0*/  @P0 BRA `(.L_x_144) ;  /* 0x0000000000500947 */ /* 0x000fea0003800000 */
[----:B-1-3--:R-:W-:Y:S01]  /*1400*/  DSETP.GEU.AND P0, PT, |R2|, |R4|, PT ;  /* 0x400000040200722a */ /* 0x00afe20003f0e200 */
[----:B0-----:R-:W-:Y:S02]  /*1410*/  IMAD.MOV.U32 R12, RZ, RZ, R7 ;  /* 0x000000ffff0c7224 */ /* 0x001fe400078e0007 */
        /* <DEDUP_REMOVED lines=18> */
.L_x_144:
[----:B------:R-:W-:Y:S05]  /*1540*/  BSYNC.RECONVERGENT B1 ;  /* 0x0000000000017941 */ /* 0x000fea0003800200 */
.L_x_143:
[----:B------:R-:W-:Y:S01]  /*1550*/  ISETP.GT.AND P0, PT, R11, 0xf, PT ;  /* 0x0000000f0b00780c */ /* 0x000fe20003f04270 */
[----:B-1----:R1:W1:Y:S01]  /*1560*/  SHFL.DOWN PT, R2, R8, 0x10, 0x1f ;  /* 0x0a001f0008027f89 */ /* 0x00226200000e0000 */
[----:B------:R-:W-:Y:S01]  /*1570*/  BSSY.RECONVERGENT B1, `(.L_x_145) ;  /* 0x000001d000017945 */ /* 0x000fe20003800200 */
[----:B------:R-:W-:Y:S02]  /*1580*/  IMAD.MOV.U32 R4, RZ, RZ, R12 ;  /* 0x000000ffff047224 */ /* 0x000fe400078e000c */
[----:B--2---:R2:W1:Y:S01]  /*1590*/  SHFL.DOWN PT, R3, R9, 0x10, 0x1f ;  /* 0x0a001f0009037f89 */ /* 0x00446200000e0000 */
[----:B---3--:R-:W-:Y:S02]  /*15a0*/  IMAD.MOV.U32 R5, RZ, RZ, R13 ;  /* 0x000000ffff057224 */ /* 0x008fe400078e000d */
[----:B----4-:R-:W-:Y:S01]  /*15b0*/  IMAD.MOV.U32 R6, RZ, RZ, R8 ;  /* 0x000000ffff067224 */ /* 0x010fe200078e0008 */
[----:B------:R2:W3:Y:S01]  /*15c0*/  SHFL.DOWN PT, R15, R12, 0x10, 0x1f ;  /* 0x0a001f000c0f7f89 */ /* 0x0004e200000e0000 */
[----:B0-----:R-:W-:-:S03]  /*15d0*/  IMAD.MOV.U32 R7, RZ, RZ, R9 ;  /* 0x000000ffff077224 */ /* 0x001fc600078e0009 */
[----:B------:R2:W0:Y:S01]  /*15e0*/  SHFL.DOWN PT, R14, R13, 0x10, 0x1f ;  /* 0x0a001f000d0e7f89 */ /* 0x00042200000e0000 */
[----:B------:R-:W-:Y:S05]  /*15f0*/  @P0 BRA `(.L_x_146) ;  /* 0x0000000000500947 */ /* 0x000fea0003800000 */
[----:B-1----:R-:W-:Y:S01]  /*1600*/  DSETP.GEU.AND P0, PT, |R8|, |R2|, PT ;  /* 0x400000020800722a */ /* 0x002fe20003f0e200 */
[----:B---3--:R-:W-:Y:S02]  /*1610*/  IMAD.MOV.U32 R4, RZ, RZ, R15 ;  /* 0x000000ffff047224 */ /* 0x008fe400078e000f */
        /* <DEDUP_REMOVED lines=18> */
.L_x_146:
[----:B------:R-:W-:Y:S05]  /*1740*/  BSYNC.RECONVERGENT B1 ;  /* 0x0000000000017941 */ /* 0x000fea0003800200 */
.L_x_145:
        /* <DEDUP_REMOVED lines=11> */
.L_x_148:
[----:B------:R-:W-:Y:S05]  /*1800*/  BSYNC.RECONVERGENT B1 ;  /* 0x0000000000017941 */ /* 0x000fea0003800200 */
.L_x_147:
[----:B------:R-:W-:Y:S01]  /*1810*/  BAR.SYNC.DEFER_BLOCKING 0x0 ;  /* 0x0000000000007b1d */ /* 0x000fe20000010000 */
[----:B------:R-:W-:-:S13]  /*1820*/  ISETP.NE.AND P1, PT, R10, RZ, PT ;  /* 0x000000ff0a00720c */ /* 0x000fda0003f25270 */
[----:B------:R-:W-:Y:S05]  /*1830*/  @P1 BRA `(.L_x_149) ;  /* 0x0000005000201947 */ /* 0x000fea0003800000 */
[----:B-1--4-:R-:W1:Y:S01]  /*1840*/  S2R R3, SR_CgaCtaId ;  /* 0x0000000000037919 */ /* 0x012e620000008800 */
[----:B------:R-:W-:Y:S01]  /*1850*/  MOV R20, 0x400 ;  /* 0x0000040000147802 */ /* 0x000fe20000000f00 */
[----:B------:R-:W-:Y:S03]  /*1860*/  BSSY.RECONVERGENT B1, `(.L_x_150) ;  /* 0x000001a000017945 */ /* 0x000fe60003800200 */
[----:B-1----:R-:W-:-:S05]  /*1870*/  LEA R20, R3, R20, 0x18 ;  /* 0x0000001403147211 */ /* 0x002fca00078ec0ff */
[----:B------:R-:W1:Y:S04]  /*1880*/  LDS.64 R16, [R20+0x18] ;  /* 0x0000180014107984 */ /* 0x000e680000000a00 */
[----:B--2---:R-:W2:Y:S04]  /*1890*/  LDS.128 R8, [R20+0x20] ;  /* 0x0000200014087984 */ /* 0x004ea80000000c00 */
[----:B------:R4:W4:Y:S04]  /*18a0*/  LDS.64 R2, [R20+0x80] ;  /* 0x0000800014027984 */ /* 0x0009280000000a00 */
[----:B0--3--:R0:W3:Y:S01]  /*18b0*/  LDS.128 R12, [R20+0x30] ;  /* 0x00003000140c7984 */ /* 0x0090e20000000c00 */
[----:B-1----:R-:W-:Y:S01]  /*18c0*/  DSETP.GEU.AND P0, PT, |R6|, |R16|, PT ;  /* 0x400000100600722a */ /* 0x002fe20003f0e200 */
[----:B------:R-:W-:-:S02]  /*18d0*/  IMAD.MOV.U32 R22, RZ, RZ, R16 ;  /* 0x000000ffff167224 */ /* 0x000fc400078e0010 */
[----:B------:R-:W-:Y:S02]  /*18e0*/  IMAD.MOV.U32 R23, RZ, RZ, R17 ;  /* 0x000000ffff177224 */ /* 0x000fe400078e0011 */
[----:B--2---:R-:W-:Y:S02]  /*18f0*/  IMAD.MOV.U32 R24, RZ, RZ, R8 ;  /* 0x000000ffff187224 */ /* 0x004fe400078e0008 */
[----:B------:R-:W-:-:S07]  /*1900*/  IMAD.MOV.U32 R25, RZ, RZ, R9 ;  /* 0x000000ffff197224 */ /* 0x000fce00078e0009 */
[----:B0--34-:R-:W-:Y:S05]  /*1910*/  @!P0 BRA `(.L_x_151) ;  /* 0x0000000000388947 */ /* 0x019fea0003800000 */
[----:B------:R-:W-:Y:S01]  /*1920*/  DSETP.GEU.AND P0, PT, |R16|, |R6|, PT ;  /* 0x400000061000722a */ /* 0x000fe20003f0e200 */
[----:B------:R-:W-:Y:S01]  /*1930*/  IMAD.MOV.U32 R22, RZ, RZ, R6 ;  /* 0x000000ffff167224 */ /* 0x000fe200078e0006 */
[----:B------:R-:W-:Y:S01]  /*1940*/  MOV R25, R5 ;  /* 0x0000000500197202 */ /* 0x000fe20000000f00 */
[----:B------:R-:W-:Y:S02]  /*1950*/  IMAD.MOV.U32 R23, RZ, RZ, R7 ;  /* 0x000000ffff177224 */ /* 0x000fe400078e0007 */
[----:B------:R-:W-:-:S09]  /*1960*/  IMAD.MOV.U32 R24, RZ, RZ, R4 ;  /* 0x000000ffff187224 */ /* 0x000fd200078e0004 */
        /* <DEDUP_REMOVED lines=9> */
.L_x_151:
[----:B------:R-:W-:Y:S05]  /*1a00*/  BSYNC.RECONVERGENT B1 ;  /* 0x0000000000017941 */ /* 0x000fea0003800200 */
.L_x_150:
        /* <DEDUP_REMOVED lines=23> */
.L_x_153:
[----:B------:R-:W-:Y:S05]  /*1b80*/  BSYNC.RECONVERGENT B1 ;  /* 0x0000000000017941 */ /* 0x000fea0003800200 */
.L_x_152:
        /* <DEDUP_REMOVED lines=21> */
.L_x_155:
[----:B------:R-:W-:Y:S05]  /*1ce0*/  BSYNC.RECONVERGENT B1 ;  /* 0x0000000000017941 */ /* 0x000fea0003800200 */
.L_x_154:
        /* <DEDUP_REMOVED lines=23> */
.L_x_157:
[----:B------:R-:W-:Y:S05]  /*1e60*/  BSYNC.RECONVERGENT B1 ;  /* 0x0000000000017941 */ /* 0x000fea0003800200 */
.L_x_156:
        /* <DEDUP_REMOVED lines=21> */
.L_x_159:
[----:B------:R-:W-:Y:S05]  /*1fc0*/  BSYNC.RECONVERGENT B1 ;  /* 0x0000000000017941 */ /* 0x000fea0003800200 */
.L_x_158:
        /* <DEDUP_REMOVED lines=21> */
.L_x_161:
[----:B------:R-:W-:Y:S05]  /*2120*/  BSYNC.RECONVERGENT B1 ;  /* 0x0000000000017941 */ /* 0x000fea0003800200 */
.L_x_160:
        /* <DEDUP_REMOVED lines=21> */
.L_x_136:
[----:B------:R-:W0:Y:S01]  /*2280*/  S2R R2, SR_LANEID ;  /* 0x0000000000027919 */ /* 0x000e220000000000 */
[----:B------:R-:W-:Y:S01]  /*2290*/  LOP3.LUT R3, R10, 0x3e0, RZ, 0xc0, !PT ;  /* 0x000003e00a037812 */ /* 0x000fe200078ec0ff */
[----:B------:R-:W-:Y:S01]  /*22a0*/  BSSY.RECONVERGENT B1, `(.L_x_162) ;  /* 0x0000024000017945 */ /* 0x000fe20003800200 */
[----:B------:R-:W-:Y:S02]  /*22b0*/  IMAD.MOV.U32 R18, RZ, RZ, R21 ;  /* 0x000000ffff127224 */ /* 0x000fe400078e0015 */
[----:B------:R-:W-:Y:S01]  /*22c0*/  LOP3.LUT R6, RZ, R3, RZ, 0x33, !PT ;  /* 0x00000003ff067212 */ /* 0x000fe200078e33ff */
[----:B------:R-:W-:Y:S02]  /*22d0*/  VIADD R4, R3, 0x20 ;  /* 0x0000002003047836 */ /* 0x000fe40000000000 */
[----:B------:R-:W-:Y:S02]  /*22e0*/  IMAD.MOV.U32 R22, RZ, RZ, R20 ;  /* 0x000000ffff167224 */ /* 0x000fe400078e0014 */
[----:B------:R-:W-:Y:S01]  /*22f0*/  IMAD.IADD R3, R9, 0x1, R6 ;  /* 0x0000000109037824 */ /* 0x000fe200078e0206 */
[----:B------:R-:W-:Y:S01]  /*2300*/  ISETP.GT.AND P0, PT, R4, R9, PT ;  /* 0x000000090400720c */ /* 0x000fe20003f04270 */
[----:B-----5:R-:W-:-:S02]  /*2310*/  IMAD.MOV.U32 R4, RZ, RZ, R14 ;  /* 0x000000ffff047224 */ /* 0x020fc400078e000e */
[----:B------:R-:W-:Y:S01]  /*2320*/  IMAD.MOV.U32 R5, RZ, RZ, R15 ;  /* 0x000000ffff057224 */ /* 0x000fe200078e000f */
[----:B------:R-:W-:-:S05]  /*2330*/  SEL R3, R3, 0x1f, P0 ;  /* 0x0000001f03037807 */ /* 0x000fca0000000000 */
[----:B------:R1:W2:Y:S04]  /*2340*/  SHFL.DOWN PT, R6, R14, 0x1, R3 ;  /* 0x082000000e067989 */ /* 0x0002a800000e0003 */
[----:B------:R1:W3:Y:S04]  /*2350*/  SHFL.DOWN PT, R7, R15, 0x1, R3 ;  /* 0x082000000f077989 */ /* 0x0002e800000e0003 */
[----:B------:R1:W4:Y:S01]  /*2360*/  SHFL.DOWN PT, R8, R21, 0x1, R3 ;  /* 0x0820000015087989 */ /* 0x00032200000e0003 */
[----:B0-----:R-:W-:-:S03]  /*2370*/  ISETP.GE.AND P0, PT, R2, R3, PT ;  /* 0x000000030200720c */ /* 0x001fc60003f06270 */
[----:B------:R1:W0:Y:S10]  /*2380*/  SHFL.DOWN PT, R11, R20, 0x1, R3 ;  /* 0x08200000140b7989 */ /* 0x00023400000e0003 */
[----:B-12---:R-:W-:Y:S05]  /*2390*/  @P0 BRA `(.L_x_163) ;  /* 0x0000000000500947 */ /* 0x006fea0003800000 */
[----:B---3--:R-:W-:Y:S01]  /*23a0*/  DSETP.GEU.AND P0, PT, |R14|, |R6|, PT ;  /* 0x400000060e00722a */ /* 0x008fe20003f0e200 */
        /* <DEDUP_REMOVED lines=19> */
.L_x_163:
[----:B------:R-:W-:Y:S05]  /*24e0*/  BSYNC.RECONVERGENT B1 ;  /* 0x0000000000017941 */ /* 0x000fea0003800200 */
.L_x_162:
[----:B------:R-:W-:Y:S01]  /*24f0*/  IADD3 R6, PT, PT, R2, 0x2, RZ ;  /* 0x0000000202067810 */ /* 0x000fe20007ffe0ff */
[----:B------:R1:W2:Y:S01]  /*2500*/  SHFL.DOWN PT, R12, R4, 0x2, R3 ;  /* 0x08400000040c7989 */ /* 0x0002a200000e0003 */
[----:B------:R-:W-:Y:S01]  /*2510*/  BSSY.RECONVERGENT B1, `(.L_x_164) ;  /* 0x000001e000017945 */ /* 0x000fe20003800200 */
[----:B----4-:R-:W-:Y:S01]  /*2520*/  IMAD.MOV.U32 R8, RZ, RZ, R18 ;  /* 0x000000ffff087224 */ /* 0x010fe200078e0012 */
[----:B------:R-:W-:Y:S01]  /*2530*/  ISETP.GT.AND P0, PT, R6, R3, PT ;  /* 0x000000030600720c */ /* 0x000fe20003f04270 */
[----:B------:R1:W4:Y:S01]  /*2540*/  SHFL.DOWN PT, R13, R5, 0x2, R3 ;  /* 0x08400000050d7989 */ /* 0x00032200000e0003 */
[----:B------:R-:W-:Y:S02]  /*2550*/  IMAD.MOV.U32 R16, RZ, RZ, R22 ;  /* 0x000000ffff107224 */ /* 0x000fe400078e0016 */
[----:B------:R-:W-:Y:S01]  /*2560*/  IMAD.MOV.U32 R6, RZ, RZ, R4 ;  /* 0x000000ffff067224 */ /* 0x000fe200078e0004 */
[----:B0-----:R1:W0:Y:S01]  /*2570*/  SHFL.DOWN PT, R11, R18, 0x2, R3 ;  /* 0x08400000120b7989 */ /* 0x00122200000e0003 */
[----:B---3--:R-:W-:-:S03]  /*2580*/  IMAD.MOV.U32 R7, RZ, RZ, R5 ;  /* 0x000000ffff077224 */ /* 0x008fc600078e0005 */
[----:B------:R1:W3:Y:S04]  /*2590*/  SHFL.DOWN PT, R15, R22, 0x2, R3 ;  /* 0x08400000160f7989 */ /* 0x0002e800000e0003 */
[----:B------:R-:W-:Y:S05]  /*25a0*/  @P0 BRA `(.L_x_165) ;  /* 0x0000000000500947 */ /* 0x000fea0003800000 */
[----:B--2-4-:R-:W-:Y:S01]  /*25b0*/  DSETP.GEU.AND P0, PT, |R4|, |R12|, PT ;  /* 0x4000000c0400722a */ /* 0x014fe20003f0e200 */
        /* <DEDUP_REMOVED lines=19> */
.L_x_165:
[----:B------:R-:W-:Y:S05]  /*26f0*/  BSYNC.RECONVERGENT B1 ;  /* 0x0000000000017941 */ /* 0x000fea0003800200 */
.L_x_164:
[----:B-1----:R-:W-:Y:S01]  /*2700*/  VIADD R4, R2, 0x4 ;  /* 0x0000000402047836 */ /* 0x002fe20000000000 */
[----:B--2---:R1:W2:Y:S01]  /*2710*/  SHFL.DOWN PT, R12, R6, 0x4, R3 ;  /* 0x08800000060c7989 */ /* 0x0042a200000e0003 */
[----:B------:R-:W-:Y:S01]  /*2720*/  BSSY.RECONVERGENT B1, `(.L_x_166) ;  /* 0x000001e000017945 */ /* 0x000fe20003800200 */
[----:B------:R-:W-:Y:S02]  /*2730*/  IMAD.MOV.U32 R14, RZ, RZ, R8 ;  /* 0x000000ffff0e7224 */ /* 0x000fe400078e0008 */
[----:B------:R-:W-:Y:S01]  /*2740*/  ISETP.GT.AND P0, PT, R4, R3, PT ;  /* 0x000000030400720c */ /* 0x000fe20003f04270 */
[----:B----4-:R1:W4:Y:S01]  /*2750*/  SHFL.DOWN PT, R13, R7, 0x4, R3 ;  /* 0x08800000070d7989 */ /* 0x01032200000e0003 */
[----:B------:R-:W-:Y:S02]  /*2760*/  IMAD.MOV.U32 R18, RZ, RZ, R16 ;  /* 0x000000ffff127224 */ /* 0x000fe400078e0010 */
[----:B------:R-:W-:Y:S01]  /*2770*/  IMAD.MOV.U32 R4, RZ, RZ, R6 ;  /* 0x000000ffff047224 */ /* 0x000fe200078e0006 */
[----:B0-----:R1:W0:Y:S01]  /*2780*/  SHFL.DOWN PT, R11, R8, 0x4, R3 ;  /* 0x08800000080b7989 */ /* 0x00122200000e0003 */
[----:B------:R-:W-:-:S03]  /*2790*/  IMAD.MOV.U32 R5, RZ, RZ, R7 ;  /* 0x000000ffff057224 */ /* 0x000fc600078e0007 */
[----:B---3--:R1:W3:Y:S04]  /*27a0*/  SHFL.DOWN PT, R15, R16, 0x4, R3 ;  /* 0x08800000100f7989 */ /* 0x0082e800000e0003 */
        /* <DEDUP_REMOVED lines=21> */
.L_x_167:
[----:B------:R-:W-:Y:S05]  /*2900*/  BSYNC.RECONVERGENT B1 ;  /* 0x0000000000017941 */ /* 0x000fea0003800200 */
.L_x_166:
[----:B-1----:R-:W-:Y:S01]  /*2910*/  VIADD R8, R2, 0x8 ;  /* 0x0000000802087836 */ /* 0x002fe20000000000 */
[----:B------:R1:W1:Y:S01]  /*2920*/  SHFL.DOWN PT, R6, R4, 0x8, R3 ;  /* 0x0900000004067989 */ /* 0x00026200000e0003 */
[----:B------:R-:W-:Y:S01]  /*2930*/  BSSY.RECONVERGENT B1, `(.L_x_168) ;  /* 0x000001e000017945 */ /* 0x000fe20003800200 */
[----:B------:R-:W-:Y:S02]  /*2940*/  IMAD.MOV.U32 R16, RZ, RZ, R18 ;  /* 0x000000ffff107224 */ /* 0x000fe400078e0012 */
[----:B------:R-:W-:Y:S01]  /*2950*/  ISETP.GT.AND P0, PT, R8, R3, PT ;  /* 0x000000030800720c */ /* 0x000fe20003f04270 */
[----:B------:R1:W1:Y:S01]  /*2960*/  SHFL.DOWN PT, R7, R5, 0x8, R3 ;  /* 0x0900000005077989 */ /* 0x00026200000e0003 */
[----:B------:R-:W-:Y:S02]  /*2970*/  IMAD.MOV.U32 R8, RZ, RZ, R14 ;  /* 0x000000ffff087224 */ /* 0x000fe400078e000e */
[----:B--2---:R-:W-:Y:S01]  /*2980*/  IMAD.MOV.U32 R12, RZ, RZ, R4 ;  /* 0x000000ffff0c7224 */ /* 0x004fe200078e0004 */
[----:B0-----:R0:W2:Y:S01]  /*2990*/  SHFL.DOWN PT, R11, R14, 0x8, R3 ;  /* 0x090000000e0b7989 */ /* 0x0010a200000e0003 */
[----:B----4-:R-:W-:-:S03]  /*29a0*/  IMAD.MOV.U32 R13, RZ, RZ, R5 ;  /* 0x000000ffff0d7224 */ /* 0x010fc600078e0005 */
[----:B---3--:R0:W3:Y:S04]  /*29b0*/  SHFL.DOWN PT, R15, R18, 0x8, R3 ;  /* 0x09000000120f7989 */ /* 0x0080e800000e0003 */
[----:B------:R-:W-:Y:S05]  /*29c0*/  @P0 BRA `(.L_x_169) ;  /* 0x0000000000500947 */ /* 0x000fea0003800000 */
[----:B-1----:R-:W-:Y:S01]  /*29d0*/  DSETP.GEU.AND P0, PT, |R4|, |R6|, PT ;  /* 0x400000060400722a */ /* 0x002fe20003f0e200 */
[----:B--2---:R-:W-:Y:S02]  /*29e0*/  IMAD.MOV.U32 R8, RZ, RZ, R11 ;  /* 0x000000ffff087224 */ /* 0x004fe400078e000b */
        /* <DEDUP_REMOVED lines=18> */
.L_x_169:
[----:B------:R-:W-:Y:S05]  /*2b10*/  BSYNC.RECONVERGENT B1 ;  /* 0x0000000000017941 */ /* 0x000fea0003800200 */
.L_x_168:
[----:B-1----:R-:W-:Y:S01]  /*2b20*/  VIADD R4, R2, 0x10 ;  /* 0x0000001002047836 */ /* 0x002fe20000000000 */
[----:B0-----:R0:W1:Y:S01]  /*2b30*/  SHFL.DOWN PT, R14, R12, 0x10, R3 ;  /* 0x0a0000000c0e7989 */ /* 0x00106200000e0003 */
[----:B------:R-:W-:Y:S01]  /*2b40*/  BSSY.RECONVERGENT B1, `(.L_x_170) ;  /* 0x000001e000017945 */ /* 0x000fe20003800200 */
[----:B------:R-:W-:Y:S02]  /*2b50*/  IMAD.MOV.U32 R5, RZ, RZ, R16 ;  /* 0x000000ffff057224 */ /* 0x000fe400078e0010 */
[----:B------:R-:W-:Y:S01]  /*2b60*/  ISETP.GT.AND P0, PT, R4, R3, PT ;  /* 0x000000030400720c */ /* 0x000fe20003f04270 */
[----:B---3--:R0:W3:Y:S01]  /*2b70*/  SHFL.DOWN PT, R15, R13, 0x10, R3 ;  /* 0x0a0000000d0f7989 */ /* 0x0080e200000e0003 */
[----:B------:R-:W-:Y:S02]  /*2b80*/  IMAD.MOV.U32 R4, RZ, RZ, R8 ;  /* 0x000000ffff047224 */ /* 0x000fe400078e0008 */
[----:B------:R-:W-:Y:S01]  /*2b90*/  IMAD.MOV.U32 R6, RZ, RZ, R12 ;  /* 0x000000ffff067224 */ /* 0x000fe200078e000c */
[----:B--2---:R0:W2:Y:S01]  /*2ba0*/  SHFL.DOWN PT, R11, R8, 0x10, R3 ;  /* 0x0a000000080b7989 */ /* 0x0040a200000e0003 */
[----:B------:R-:W-:-:S03]  /*2bb0*/  IMAD.MOV.U32 R7, RZ, RZ, R13 ;  /* 0x000000ffff077224 */ /* 0x000fc600078e000d */
[----:B------:R0:W4:Y:S04]  /*2bc0*/  SHFL.DOWN PT, R17, R16, 0x10, R3 ;  /* 0x0a00000010117989 */ /* 0x00012800000e0003 */
[----:B------:R-:W-:Y:S05]  /*2bd0*/  @P0 BRA `(.L_x_171) ;  /* 0x0000000000500947 */ /* 0x000fea0003800000 */
[----:B-1-3--:R-:W-:Y:S01]  /*2be0*/  DSETP.GEU.AND P0, PT, |R12|, |R14|, PT ;  /* 0x4000000e0c00722a */ /* 0x00afe20003f0e200 */
        /* <DEDUP_REMOVED lines=19> */
.L_x_171:
[----:B------:R-:W-:Y:S05]  /*2d20*/  BSYNC.RECONVERGENT B1 ;  /* 0x0000000000017941 */ /* 0x000fea0003800200 */
.L_x_170:
[----:B------:R-:W-:Y:S01]  /*2d30*/  ISETP.NE.AND P0, PT, R2, RZ, PT ;  /* 0x000000ff0200720c */ /* 0x000fe20003f05270 */
[----:B------:R-:W-:-:S12]  /*2d40*/  BSSY.RECONVERGENT B1, `(.L_x_172) ;  /* 0x000000a000017945 */ /* 0x000fd80003800200 */
[----:B------:R-:W-:Y:S05]  /*2d50*/  @P0 BRA `(.L_x_173) ;  /* 0x0000000000200947 */ /* 0x000fea0003800000 */
[----:B0-----:R-:W0:Y:S01]  /*2d60*/  S2R R8, SR_CgaCtaId ;  /* 0x0000000000087919 */ /* 0x001e220000008800 */
[----:B------:R-:W-:Y:S02]  /*2d70*/  MOV R3, 0x400 ;  /* 0x0000040000037802 */ /* 0x000fe40000000f00 */
[----:B------:R-:W-:-:S04]  /*2d80*/  SHF.R.U32.HI R2, RZ, 0x1, R10 ;  /* 0x00000001ff027819 */ /* 0x000fc8000001160a */
[----:B------:R-:W-:Y:S02]  /*2d90*/  LOP3.LUT R2, R2, 0x1f0, RZ, 0xc0, !PT ;  /* 0x000001f002027812 */ /* 0x000fe400078ec0ff */
[----:B0-----:R-:W-:-:S05]  /*2da0*/  LEA R3, R8, R3, 0x18 ;  /* 0x0000000308037211 */ /* 0x001fca00078ec0ff */
[----:B------:R-:W-:-:S05]  /*2db0*/  IMAD.IADD R3, R2, 0x1, R3 ;  /* 0x0000000102037824 */ /* 0x000fca00078e0203 */
[----:B------:R0:W-:Y:S04]  /*2dc0*/  STS.64 [R3+0x10], R4 ;  /* 0x0000100403007388 */ /* 0x0001e80000000a00 */
[----:B------:R0:W-:Y:S02]  /*2dd0*/  STS.64 [R3+0x8], R6 ;  /* 0x0000080603007388 */ /* 0x0001e40000000a00 */
.L_x_173:
[----:B------:R-:W-:Y:S05]  /*2de0*/  BSYNC.RECONVERGENT B1 ;  /* 0x0000000000017941 */ /* 0x000fea0003800200 */
.L_x_172:
[----:B------:R-:W-:Y:S01]  /*2df0*/  BAR.SYNC.DEFER_BLOCKING 0x0 ;  /* 0x0000000000007b1d */ /* 0x000fe20000010000 */
[----:B------:R-:W-:-:S13]  /*2e00*/  ISETP.NE.AND P1, PT, R10, RZ, PT ;  /* 0x000000ff0a00720c */ /* 0x000fda0003f25270 */
[----:B------:R-:W-:Y:S05]  /*2e10*/  @P1 BRA `(.L_x_149) ;  /* 0x0000003800a81947 */ /* 0x000fea0003800000 */
[----:B------:R-:W-:Y:S01]  /*2e20*/  ISETP.GE.AND P0, PT, R9, 0x21, PT ;  /* 0x000000210900780c */ /* 0x000fe20003f06270 */
[----:B0-----:R-:W-:Y:S02]  /*2e30*/  IMAD.MOV.U32 R13, RZ, RZ, R4 ;  /* 0x000000ffff0d7224 */ /* 0x001fe400078e0004 */
[----:B------:R-:W-:Y:S02]  /*2e40*/  IMAD.MOV.U32 R8, RZ, RZ, R5 ;  /* 0x000000ffff087224 */ /* 0x000fe400078e0005 */
[----:B------:R-:W-:Y:S02]  /*2e50*/  IMAD.MOV.U32 R2, RZ, RZ, R6 ;  /* 0x000000ffff027224 */ /* 0x000fe400078e0006 */
[----:B------:R-:W-:-:S06]  /*2e60*/  IMAD.MOV.U32 R3, RZ, RZ, R7 ;  /* 0x000000ffff037224 */ /* 0x000fcc00078e0007 */
[----:B------:R-:W-:Y:S05]  /*2e70*/  @!P0 BRA `(.L_x_174) ;  /* 0x00000000006c8947 */ /* 0x000fea0003800000 */
[----:B------:R-:W0:Y:S01]  /*2e80*/  S2UR UR5, SR_CgaCtaId ;  /* 0x00000000000579c3 */ /* 0x000e220000008800 */
[----:B------:R-:W-:Y:S01]  /*2e90*/  UMOV UR4, 0x400 ;  /* 0x0000040000047882 */ /* 0x000fe20000000000 */
[----:B------:R-:W-:Y:S01]  /*2ea0*/  BSSY.RECONVERGENT B1, `(.L_x_174) ;  /* 0x0000018000017945 */ /* 0x000fe20003800200 */
[----:B0-----:R-:W-:-:S09]  /*2eb0*/  ULEA UR4, UR5, UR4, 0x18 ;  /* 0x0000000405047291 */ /* 0x001fd2000f8ec0ff */
[----:B--2---:R-:W0:Y:S04]  /*2ec0*/  LDS.64 R10, [UR4+0x18] ;  /* 0x00001804ff0a7984 */ /* 0x004e280008000a00 */
[----:B-1-3--:R-:W1:Y:S01]  /*2ed0*/  LDS.64 R14, [UR4+0x20] ;  /* 0x00002004ff0e7984 */ /* 0x00ae620008000a00 */
[----:B0-----:R-:W-:Y:S01]  /*2ee0*/  DSETP.GEU.AND P0, PT, |R6|, |R10|, PT ;  /* 0x4000000a0600722a */ /* 0x001fe20003f0e200 */
[----:B------:R-:W-:Y:S02]  /*2ef0*/  IMAD.MOV.U32 R2, RZ, RZ, R10 ;  /* 0x000000ffff027224 */ /* 0x000fe400078e000a */
[----:B------:R-:W-:Y:S02]  /*2f00*/  IMAD.MOV.U32 R3, RZ, RZ, R11 ;  /* 0x000000ffff037224 */ /* 0x000fe400078e000b */
[----:B-1----:R-:W-:-:S02]  /*2f10*/  IMAD.MOV.U32 R13, RZ, RZ, R14 ;  /* 0x000000ffff0d7224 */ /* 0x002fc400078e000e */
[----:B------:R-:W-:-:S07]  /*2f20*/  IMAD.MOV.U32 R8, RZ, RZ, R15 ;  /* 0x000000ffff087224 */ /* 0x000fce00078e000f */
[----:B------:R-:W-:Y:S05]  /*2f30*/  @!P0 BRA `(.L_x_175) ;  /* 0x0000000000388947 */ /* 0x000fea0003800000 */
        /* <DEDUP_REMOVED lines=14> */
.L_x_175:
[----:B------:R-:W-:Y:S05]  /*3020*/  BSYNC.RECONVERGENT B1 ;  /* 0x0000000000017941 */ /* 0x000fea0003800200 */
.L_x_174:
[----:B------:R-:W-:Y:S01]  /*3030*/  ISETP.GE.AND P0, PT, R9, 0x41, PT ;  /* 0x000000410900780c */ /* 0x000fe20003f06270 */
[----:B--2---:R-:W-:Y:S02]  /*3040*/  IMAD.MOV.U32 R11, RZ, RZ, R13 ;  /* 0x000000ffff0b7224 */ /* 0x004fe400078e000d */
        /* <DEDUP_REMOVED lines=8> */
[----:B------:R-:W0:Y:S04]  /*30d0*/  LDS.64 R6, [UR4+0x28] ;  /* 0x00002804ff067984 */ /* 0x000e280008000a00 */
        /* <DEDUP_REMOVED lines=21> */
.L_x_177:
[----:B------:R-:W-:Y:S05]  /*3230*/  BSYNC.RECONVERGENT B1 ;  /* 0x0000000000017941 */ /* 0x000fea0003800200 */
.L_x_176:
[----:B------:R-:W-:Y:S01]  /*3240*/  ISETP.GE.AND P0, PT, R9, 0x61, PT ;  /* 0x000000610900780c */ /* 0x000fe20003f06270 */
[----:B------:R-:W-:Y:S02]  /*3250*/  IMAD.MOV.U32 R13, RZ, RZ, R11 ;  /* 0x000000ffff0d7224 */ /* 0x000fe400078e000b */
        /* <DEDUP_REMOVED lines=30> */
.L_x_179:
[----:B------:R-:W-:Y:S05]  /*3440*/  BSYNC.RECONVERGENT B1 ;  /* 0x0000000000017941 */ /* 0x000fea0003800200 */
.L_x_178:
        /* <DEDUP_REMOVED lines=32> */
.L_x_181:
[----:B------:R-:W-:Y:S05]  /*3650*/  BSYNC.RECONVERGENT B1 ;  /* 0x0000000000017941 */ /* 0x000fea0003800200 */
.L_x_180:
        /* <DEDUP_REMOVED lines=32> */
.L_x_183:
[----:B------:R-:W-:Y:S05]  /*3860*/  BSYNC.RECONVERGENT B1 ;  /* 0x0000000000017941 */ /* 0x000fea0003800200 */
.L_x_182:
        /* <DEDUP_REMOVED lines=32> */
.L_x_185:
[----:B------:R-:W-:Y:S05]  /*3a70*/  BSYNC.RECONVERGENT B1 ;  /* 0x0000000000017941 */ /* 0x000fea0003800200 */
.L_x_184:
[----:B------:R-:W-:Y:S01]  /*3a80*/  ISETP.GE.AND P0, PT, R9, 0xe1, PT ;  /* 0x000000e10900780c */ /* 0x000fe20003f06270 */
[----:B------:R-:W-:Y:S01]  /*3a90*/  IMAD.MOV.U32 R5, RZ, RZ, R10 ;  /* 0x000000ffff057224 */ /* 0x000fe200078e000a */
[----:B------:R-:W-:Y:S01]  /*3aa0*/  MOV R4, R11 ;  /* 0x0000000b00047202 */ /* 0x000fe20000000f00 */
[----:B------:R-:W-:Y:S02]  /*3ab0*/  IMAD.MOV.U32 R6, RZ, RZ, R2 ;  /* 0x000000ffff067224 */ /* 0x000fe400078e0002 */
[----:B------:R-:W-:-:S08]  /*3ac0*/  IMAD.MOV.U32 R7, RZ, RZ, R3 ;  /* 0x000000ffff077224 */ /* 0x000fd000078e0003 */
[----:B------:R-:W-:Y:S05]  /*3ad0*/  @!P0 BRA `(.L_x_149) ;  /* 0x0000002c00788947 */ /* 0x000fea0003800000 */
[----:B------:R-:W0:Y:S01]  /*3ae0*/  S2UR UR5, SR_CgaCtaId ;  /* 0x00000000000579c3 */ /* 0x000e220000008800 */
[----:B------:R-:W-:Y:S02]  /*3af0*/  UMOV UR4, 0x400 ;  /* 0x0000040000047882 */ /* 0x000fe40000000000 */
[----:B0-----:R-:W-:-:S09]  /*3b00*/  ULEA UR4, UR5, UR4, 0x18 ;  /* 0x0000000405047291 */ /* 0x001fd2000f8ec0ff */
[----:B------:R-:W0:Y:S04]  /*3b10*/  LDS.64 R8, [UR4+0x78] ;  /* 0x00007804ff087984 */ /* 0x000e280008000a00 */
[----:B------:R-:W2:Y:S01]  /*3b20*/  LDS.64 R12, [UR4+0x80] ;  /* 0x00008004ff0c7984 */ /* 0x000ea20008000a00 */
[----:B0-----:R-:W-:Y:S01]  /*3b30*/  DSETP.GEU.AND P0, PT, |R2|, |R8|, PT ;  /* 0x400000080200722a */ /* 0x001fe20003f0e200 */
        /* <DEDUP_REMOVED lines=20> */
.L_x_117:
[----:B------:R-:W0:Y:S01]  /*3c80*/  S2R R3, SR_TID.X ;  /* 0x0000000000037919 */ /* 0x000e220000002100 */
[----:B------:R-:W1:Y:S02]  /*3c90*/  LDCU.128 UR12, c[0x0][0x380] ;  /* 0x00007000ff0c77ac */ /* 0x000e640008000c00 */
[----:B-1----:R-:W-:Y:S02]  /*3ca0*/  IMAD.U32 R2, RZ, RZ, UR12 ;  /* 0x0000000cff027e24 */ /* 0x002fe4000f8e00ff */
[----:B------:R-:W-:Y:S01]  /*3cb0*/  IMAD.U32 R4, RZ, RZ, UR13 ;  /* 0x0000000dff047e24 */ /* 0x000fe2000f8e00ff */
[----:B0-----:R-:W-:-:S05]  /*3cc0*/  IADD3 R5, P0, PT, R8, R3, RZ ;  /* 0x0000000308057210 */ /* 0x001fca0007f1e0ff */
[----:B------:R-:W-:Y:S01]  /*3cd0*/  IMAD.X R6, RZ, RZ, RZ, P0 ;  /* 0x000000ffff067224 */ /* 0x000fe200000e06ff */
[----:B------:R-:W-:-:S04]  /*3ce0*/  LEA R20, P0, R5, R2, 0x3 ;  /* 0x0000000205147211 */ /* 0x000fc800078018ff */
[----:B------:R-:W-:-:S05]  /*3cf0*/  LEA.HI.X R21, R5, R4, R6, 0x3, P0 ;  /* 0x0000000405157211 */ /* 0x000fca00000f1c06 */
[----:B------:R-:W2:Y:S04]  /*3d00*/  LDG.E.64 R6, desc[UR10][R20.64] ;  /* 0x0000000a14067981 */ /* 0x000ea8000c1e1b00 */
[----:B------:R-:W2:Y:S04]  /*3d10*/  LDG.E.64 R14, desc[UR10][R20.64+0x800] ;  /* 0x0008000a140e7981 */ /* 0x000ea8000c1e1b00 */
[----:B------:R-:W3:Y:S04]  /*3d20*/  LDG.E.64 R18, desc[UR10][R20.64+0x1000] ;  /* 0x0010000a14127981 */ /* 0x000ee8000c1e1b00 */
[----:B------:R-:W4:Y:S04]  /*3d30*/  LDG.E.64 R12, desc[UR10][R20.64+0x1800] ;  /* 0x0018000a140c7981 */ /* 0x000f28000c1e1b00 */
[----:B------:R-:W5:Y:S01]  /*3d40*/  LDG.E.64 R10, desc[UR10][R20.64+0x2000] ;  /* 0x0020000a140a7981 */ /* 0x000f62000c1e1b00 */
[----:B------:R-:W-:Y:S01]  /*3d50*/  IMAD.U32 R5, RZ, RZ, UR14 ;  /* 0x0000000eff057e24 */ /* 0x000fe2000f8e00ff */
[----:B------:R-:W-:Y:S01]  /*3d60*/  LOP3.LUT R9, R3, 0x400, RZ, 0xfc, !PT ;  /* 0x0000040003097812 */ /* 0x000fe200078efcff */
[----:B------:R-:W-:Y:S01]  /*3d70*/  BSSY.RECONVERGENT B1, `(.L_x_186) ;  /* 0x0000020000017945 */ /* 0x000fe20003800200 */
[----:B------:R-:W-:-:S04]  /*3d80*/  ISETP.LE.U32.AND P0, PT, R25, UR6, PT ;  /* 0x0000000619007c0c */ /* 0x000fc8000bf03070 */
[----:B------:R-:W-:Y:S01]  /*3d90*/  ISETP.GE.U32.AND.EX P0, PT, RZ, R16, PT, P0 ;  /* 0x00000010ff00720c */ /* 0x000fe20003f06100 */
[----:B--2---:R-:W-:-:S06]  /*3da0*/  DSETP.GEU.AND P2, PT, |R6|, |R14|, PT ;  /* 0x4000000e0600722a */ /* 0x004fcc0003f4e200 */
[----:B------:R-:W-:Y:S02]  /*3db0*/  FSEL R6, R6, R14, P2 ;  /* 0x0000000e06067208 */ /* 0x000fe40001000000 */
[----:B------:R-:W-:-:S06]  /*3dc0*/  FSEL R7, R7, R15, P2 ;  /* 0x0000000f07077208 */ /* 0x000fcc0001000000 */
[----:B---3--:R-:W-:-:S06]  /*3dd0*/  DSETP.GEU.AND P3, PT, |R6|, |R18|, PT ;  /* 0x400000120600722a */ /* 0x008fcc0003f6e200 */
[----:B------:R-:W-:Y:S01]  /*3de0*/  FSEL R14, R6, R18, P3 ;  /* 0x00000012060e7208 */ /* 0x000fe20001800000 */
[----:B------:R-:W-:Y:S01]  /*3df0*/  IMAD.U32 R6, RZ, RZ, UR15 ;  /* 0x0000000fff067e24 */ /* 0x000fe2000f8e00ff */
[----:B------:R-:W-:Y:S01]  /*3e00*/  FSEL R15, R7, R19, P3 ;  /* 0x00000013070f7208 */ /* 0x000fe20001800000 */
[----:B------:R-:W-:-:S05]  /*3e10*/  VIADD R18, R3, 0x100 ;  /* 0x0000010003127836 */ /* 0x000fca0000000000 */
[----:B----4-:R-:W-:-:S06]  /*3e20*/  DSETP.GEU.AND P1, PT, |R14|, |R12|, PT ;  /* 0x4000000c0e00722a */ /* 0x010fcc0003f2e200 */
[----:B------:R-:W-:Y:S01]  /*3e30*/  FSEL R12, R14, R12, P1 ;  /* 0x0000000c0e0c7208 */ /* 0x000fe20000800000 */
[----:B------:R-:W-:Y:S01]  /*3e40*/  VIADD R14, R3, 0x200 ;  /* 0x00000200030e7836 */ /* 0x000fe20000000000 */
[----:B------:R-:W-:Y:S02]  /*3e50*/  FSEL R13, R15, R13, P1 ;  /* 0x0000000d0f0d7208 */ /* 0x000fe40000800000 */
[----:B------:R-:W-:Y:S02]  /*3e60*/  IADD3 R15, P5, PT, R8, R5, RZ ;  /* 0x00000005080f7210 */ /* 0x000fe40007fbe0ff */
[----:B------:R-:W-:Y:S02]  /*3e70*/  @P3 SEL R14, R3, R18, P2 ;  /* 0x00000012030e3207 */ /* 0x000fe40001000000 */
[----:B-----5:R-:W-:Y:S01]  /*3e80*/  DSETP.GEU.AND P4, PT, |R12|, |R10|, PT ;  /* 0x4000000a0c00722a */ /* 0x020fe20003f8e200 */
[----:B------:R-:W-:Y:S01]  /*3e90*/  IMAD.X R17, RZ, RZ, R6, P5 ;  /* 0x000000ffff117224 */ /* 0x000fe200028e0606 */
[----:B------:R-:W-:Y:S01]  /*3ea0*/  IADD3 R7, P5, PT, R9, R15, RZ ;  /* 0x0000000f09077210 */ /* 0x000fe20007fbe0ff */
[----:B------:R-:W-:-:S04]  /*3eb0*/  @!P1 VIADD R14, R3, 0x300 ;  /* 0x00000300030e9836 */ /* 0x000fc80000000000 */
[----:B------:R-:W-:-:S07]  /*3ec0*/  IMAD.X R8, RZ, RZ, R17, P5 ;  /* 0x000000ffff087224 */ /* 0x000fce00028e0611 */
[----:B------:R-:W-:Y:S05]  /*3ed0*/  @!P4 BRA `(.L_x_187) ;  /* 0x000000000024c947 */ /* 0x000fea0003800000 */
[C---:B------:R-:W-:Y:S02]  /*3ee0*/  ISETP.GE.U32.AND P1, PT, R14.reuse, R9, PT ;  /* 0x000000090e00720c */ /* 0x040fe40003f26070 */
[----:B------:R-:W-:Y:S02]  /*3ef0*/  IADD3 R14, P2, PT, R14, R15, RZ ;  /* 0x0000000f0e0e7210 */ /* 0x000fe40007f5e0ff */
[----:B------:R-:W-:-:S03]  /*3f00*/  ISETP.GE.U32.AND.EX P1, PT, RZ, RZ, PT, P1 ;  /* 0x000000ffff00720c */ /* 0x000fc60003f26110 */
[----:B------:R-:W-:-:S10]  /*3f10*/  IMAD.X R9, RZ, RZ, R17, P2 ;  /* 0x000000ffff097224 */ /* 0x000fd400010e0611 */
[----:B------:R-:W-:-:S06]  /*3f20*/  DSETP.LT.OR P1, PT, |R10|, |R12|, !P1 ;  /* 0x4000000c0a00722a */ /* 0x000fcc0004f21600 */
[----:B------:R-:W-:Y:S02]  /*3f30*/  FSEL R10, R12, R10, P1 ;  /* 0x0000000a0c0a7208 */ /* 0x000fe40000800000 */
[----:B------:R-:W-:Y:S02]  /*3f40*/  FSEL R11, R13, R11, P1 ;  /* 0x0000000b0d0b7208 */ /* 0x000fe40000800000 */
[----:B------:R-:W-:Y:S02]  /*3f50*/  SEL R7, R14, R7, P1 ;  /* 0x000000070e077207 */ /* 0x000fe40000800000 */
[----:B------:R-:W-:-:S07]  /*3f60*/  SEL R8, R9, R8, P1 ;  /* 0x0000000809087207 */ /* 0x000fce0000800000 */
.L_x_187:
[----:B------:R-:W-:Y:S05]  /*3f70*/  BSYNC.RECONVERGENT B1 ;  /* 0x0000000000017941 */ /* 0x000fea0003800200 */
.L_x_186:
[----:B------:R-:W-:Y:S05]  /*3f80*/  @P0 BRA `(.L_x_188) ;  /* 0x0000001400000947 */ /* 0x000fea0003800000 */
[----:B------:R-:W0:Y:S01]  /*3f90*/  LDCU.64 UR8, c[0x0][0x3e8] ;  /* 0x00007d00ff0877ac */ /* 0x000e220008000a00 */
[----:B------:R-:W-:Y:S01]  /*3fa0*/  ISETP.NE.AND P0, PT, R3, RZ, PT ;  /* 0x000000ff0300720c */ /* 0x000fe20003f05270 */
[----:B------:R-:W-:Y:S01]  /*3fb0*/  BSSY.RECONVERGENT B1, `(.L_x_189) ;  /* 0x0000012000017945 */ /* 0x000fe20003800200 */
[----:B------:R-:W-:Y:S01]  /*3fc0*/  UMOV UR4, 0x8 ;  /* 0x0000000800047882 */ /* 0x000fe20000000000 */
[----:B------:R-:W-:Y:S02]  /*3fd0*/  UMOV UR5, 0x0 ;  /* 0x0000000000057882 */ /* 0x000fe40000000000 */
[----:B0-----:R-:W-:-:S04]  /*3fe0*/  UIMAD.WIDE.U32 UR4, UR8, 0x1, UR4 ;  /* 0x00000001080478a5 */ /* 0x001fc8000f8e0004 */
[----:B------:R-:W-:Y:S02]  /*3ff0*/  UIADD3 UR7, UPT, UPT, UR5, UR9, URZ ;  /* 0x0000000905077290 */ /* 0x000fe4000fffe0ff */
[----:B------:R-:W-:Y:S02]  /*4000*/  IMAD.U32 R13, RZ, RZ, UR5 ;  /* 0x00000005ff0d7e24 */ /* 0x000fe4000f8e00ff */
[----:B------:R-:W-:Y:S02]  /*4010*/  IMAD.U32 R12, RZ, RZ, UR4 ;  /* 0x00000004ff0c7e24 */ /* 0x000fe4000f8e00ff */
[----:B------:R-:W-:Y:S01]  /*4020*/  IMAD.U32 R13, RZ, RZ, UR7 ;  /* 0x00000007ff0d7e24 */ /* 0x000fe2000f8e00ff */
[----:B------:R-:W-:Y:S06]  /*4030*/  @P0 BRA `(.L_x_190) ;  /* 0x0000000000240947 */ /* 0x000fec0003800000 */
[----:B------:R-:W-:Y:S02]  /*4040*/  IMAD.MOV.U32 R18, RZ, RZ, 0x500 ;  /* 0x00000500ff127424 */ /* 0x000fe400078e00ff */
[----:B------:R-:W-:-:S05]  /*4050*/  IMAD.MOV.U32 R19, RZ, RZ, 0x0 ;  /* 0x00000000ff137424 */ /* 0x000fca00078e00ff */
[----:B------:R-:W2:Y:S01]  /*4060*/  ATOMG.E.ADD.64.STRONG.GPU PT, R14, desc[UR10][R12.64], R18 ;  /* 0x800000120c0e79a8 */ /* 0x000ea200081ef50a */
[----:B------:R-:W0:Y:S01]  /*4070*/  S2UR UR5, SR_CgaCtaId ;  /* 0x00000000000579c3 */ /* 0x000e220000008800 */
[----:B------:R-:W-:Y:S02]  /*4080*/  UMOV UR4, 0x400 ;  /* 0x0000040000047882 */ /* 0x000fe40000000000 */
[----:B0-----:R-:W-:Y:S01]  /*4090*/  ULEA UR4, UR5, UR4, 0x18 ;  /* 0x0000000405047291 */ /* 0x001fe2000f8ec0ff */
[----:B--2---:R-:W-:-:S05]  /*40a0*/  IADD3 R14, P0, PT, R14, UR6, RZ ;  /* 0x000000060e0e7c10 */ /* 0x004fca000ff1e0ff */
[----:B------:R-:W-:-:S05]  /*40b0*/  IMAD.X R15, RZ, RZ, R15, P0 ;  /* 0x000000ffff0f7224 */ /* 0x000fca00000e060f */
[----:B------:R0:W-:Y:S03]  /*40c0*/  STS.64 [UR4+0x98], R14 ;  /* 0x0000980eff007988 */ /* 0x0001e60008000a04 */
.L_x_190:
[----:B------:R-:W-:Y:S05]  /*40d0*/  BSYNC.RECONVERGENT B1 ;  /* 0x0000000000017941 */ /* 0x000fea0003800200 */
.L_x_189:
[----:B------:R-:W1:Y:S08]  /*40e0*/  S2UR UR5, SR_CgaCtaId ;  /* 0x00000000000579c3 */ /* 0x000e700000008800 */
[----:B------:R-:W-:Y:S06]  /*40f0*/  BAR.SYNC.DEFER_BLOCKING 0x0 ;  /* 0x0000000000007b1d */ /* 0x000fec0000010000 */
[----:B------:R-:W-:-:S02]  /*4100*/  UMOV UR4, 0x400 ;  /* 0x0000040000047882 */ /* 0x000fc40000000000 */
[----:B-1----:R-:W-:-:S06]  /*4110*/  ULEA UR4, UR5, UR4, 0x18 ;  /* 0x0000000405047291 */ /* 0x002fcc000f8ec0ff */
[----:B------:R-:W-:-:S05]  /*4120*/  IMAD.U32 R9, RZ, RZ, UR4 ;  /* 0x00000004ff097e24 */ /* 0x000fca000f8e00ff */
[----:B------:R-:W0:Y:S02]  /*4130*/  LDS.64 R18, [R9+0x98] ;  /* 0x0000980009127984 */ /* 0x000e240000000a00 */
[----:B0-----:R-:W-:-:S04]  /*4140*/  IADD3 R14, P1, PT, R18, 0x500, RZ ;  /* 0x00000500120e7810 */ /* 0x001fc80007f3e0ff */
[----:B------:R-:W-:Y:S01]  /*4150*/  ISETP.GT.U32.AND P0, PT, R14, R25, PT ;  /* 0x000000190e00720c */ /* 0x000fe20003f04070 */
[----:B------:R-:W-:-:S05]  /*4160*/  IMAD.X R15, RZ, RZ, R19, P1 ;  /* 0x000000ffff0f7224 */ /* 0x000fca00008e0613 */
[----:B------:R-:W-:-:S13]  /*4170*/  ISETP.GT.AND.EX P0, PT, R15, R16, PT, P0 ;  /* 0x000000100f00720c */ /* 0x000fda0003f04300 */
[----:B------:R-:W-:Y:S05]  /*4180*/  @P0 BRA `(.L_x_191) ;  /* 0x0000000400b40947 */ /* 0x000fea0003800000 */
[----:B------:R-:W-:Y:S01]  /*4190*/  BSSY.RECONVERGENT B1, `(.L_x_191) ;  /* 0x000006c000017945 */ /* 0x000fe20003800200 */
[----:B------:R-:W-:Y:S01]  /*41a0*/  IMAD.MOV.U32 R20, RZ, RZ, R10 ;  /* 0x000000ffff147224 */ /* 0x000fe200078e000a */
[----:B------:R-:W0:Y:S01]  /*41b0*/  LDCU.64 UR8, c[0x0][0x398] ;  /* 0x00007300ff0877ac */ /* 0x000e220008000a00 */
[----:B------:R-:W-:Y:S02]  /*41c0*/  IMAD.MOV.U32 R21, RZ, RZ, R11 ;  /* 0x000000ffff157224 */ /* 0x000fe400078e000b */
[----:B------:R-:W-:Y:S01]  /*41d0*/  IMAD.MOV.U32 R15, RZ, RZ, R7 ;  /* 0x000000ffff0f7224 */ /* 0x000fe200078e0007 */
[----:B------:R-:W1:Y:S01]  /*41e0*/  LDCU.128 UR12, c[0x0][0x380] ;  /* 0x00007000ff0c77ac */ /* 0x000e620008000c00 */
[----:B------:R-:W-:-:S07]  /*41f0*/  IMAD.MOV.U32 R14, RZ, RZ, R8 ;  /* 0x000000ffff0e7224 */ /* 0x000fce00078e0008 */
.L_x_194:
[----:B------:R-:W-:Y:S01]  /*4200*/  IADD3 R7, P0, PT, R3, R18, RZ ;  /* 0x0000001203077210 */ /* 0x000fe20007f1e0ff */
[----:B-1----:R-:W-:Y:S02]  /*4210*/  IMAD.U32 R2, RZ, RZ, UR12 ;  /* 0x0000000cff027e24 */ /* 0x002fe4000f8e00ff */
[----:B------:R-:W-:Y:S02]  /*4220*/  IMAD.U32 R4, RZ, RZ, UR13 ;  /* 0x0000000dff047e24 */ /* 0x000fe4000f8e00ff */
[----:B------:R-:W-:Y:S01]  /*4230*/  IMAD.X R25, RZ, RZ, R19, P0 ;  /* 0x000000ffff197224 */ /* 0x000fe200000e0613 */
[----:B------:R-:W-:-:S04]  /*4240*/  LEA R10, P0, R7, R2, 0x3 ;  /* 0x00000002070a7211 */ /* 0x000fc800078018ff */
[----:B------:R-:W-:-:S05]  /*4250*/  LEA.HI.X R11, R7, R4, R25, 0x3, P0 ;  /* 0x00000004070b7211 */ /* 0x000fca00000f1c19 */
[----:B------:R-:W2:Y:S04]  /*4260*/  LDG.E.64 R16, desc[UR10][R10.64] ;  /* 0x0000000a0a107981 */ /* 0x000ea8000c1e1b00 */
[----:B------:R-:W3:Y:S01]  /*4270*/  LDG.E.64 R18, desc[UR10][R10.64+0x800] ;  /* 0x0008000a0a127981 */ /* 0x000ee2000c1e1b00 */
[----:B------:R-:W-:Y:S02]  /*4280*/  IMAD.U32 R5, RZ, RZ, UR14 ;  /* 0x0000000eff057e24 */ /* 0x000fe4000f8e00ff */
[----:B------:R-:W-:-:S03]  /*4290*/  IMAD.U32 R6, RZ, RZ, UR15 ;  /* 0x0000000fff067e24 */ /* 0x000fc6000f8e00ff */
[----:B------:R-:W-:-:S04]  /*42a0*/  IADD3 R24, P0, PT, R7, R5, RZ ;  /* 0x0000000507187210 */ /* 0x000fc80007f1e0ff */
[----:B------:R-:W-:Y:S01]  /*42b0*/  IADD3 R27, P3, PT, R24, 0x100, RZ ;  /* 0x00000100181b7810 */ /* 0x000fe20007f7e0ff */
[----:B------:R-:W-:-:S04]  /*42c0*/  IMAD.X R25, R25, 0x1, R6, P0 ;  /* 0x0000000119197824 */ /* 0x000fc800000e0606 */
[----:B------:R-:W-:Y:S01]  /*42d0*/  IMAD.X R26, RZ, RZ, R25, P3 ;  /* 0x000000ffff1a7224 */ /* 0x000fe200018e0619 */
[----:B--2---:R-:W-:-:S14]  /*42e0*/  DSETP.GEU.AND P2, PT, |R20|, |R16|, PT ;  /* 0x400000101400722a */ /* 0x004fdc0003f4e200 */
[----:B------:R-:W-:-:S04]  /*42f0*/  @P2 ISETP.GE.U32.AND P0, PT, R15, R24, PT ;  /* 0x000000180f00220c */ /* 0x000fc80003f06070 */
[----:B------:R-:W-:-:S13]  /*4300*/  @P2 ISETP.GE.AND.EX P0, PT, R14, R25, PT, P0 ;  /* 0x000000190e00220c */ /* 0x000fda0003f06300 */
[----:B------:R-:W-:-:S06]  /*4310*/  @P2 DSETP.LT.OR P0, PT, |R16|, |R20|, !P0 ;  /* 0x400000141000222a */ /* 0x000fcc0004701600 */
[----:B------:R-:W-:Y:S02]  /*4320*/  @P2 FSEL R7, R20, R16, P0 ;  /* 0x0000001014072208 */ /* 0x000fe40000000000 */
[----:B------:R-:W-:Y:S02]  /*4330*/  @P2 FSEL R20, R21, R17, P0 ;  /* 0x0000001115142208 */ /* 0x000fe40000000000 */
[C---:B------:R-:W-:Y:S01]  /*4340*/  IADD3 R21, P5, PT, R24.reuse, 0x300, RZ ;  /* 0x0000030018157810 */ /* 0x040fe20007fbe0ff */
[----:B------:R-:W-:Y:S01]  /*4350*/  @P2 IMAD.MOV.U32 R16, RZ, RZ, R7 ;  /* 0x000000ffff102224 */ /* 0x000fe200078e0007 */
[C---:B------:R-:W-:Y:S01]  /*4360*/  IADD3 R7, P6, PT, R24.reuse, 0x400, RZ ;  /* 0x0000040018077810 */ /* 0x040fe20007fde0ff */
[----:B------:R-:W-:Y:S01]  /*4370*/  @P2 IMAD.MOV.U32 R17, RZ, RZ, R20 ;  /* 0x000000ffff112224 */ /* 0x000fe200078e0014 */
[----:B------:R-:W-:Y:S01]  /*4380*/  IADD3 R20, P4, PT, R24, 0x200, RZ ;  /* 0x0000020018147810 */ /* 0x000fe20007f9e0ff */
[--C-:B------:R-:W-:Y:S01]  /*4390*/  IMAD.X R23, RZ, RZ, R25.reuse, P5 ;  /* 0x000000ffff177224 */ /* 0x100fe200028e0619 */
[----:B------:R-:W-:Y:S01]  /*43a0*/  @P2 SEL R24, R15, R24, P0 ;  /* 0x000000180f182207 */ /* 0x000fe20000000000 */
[----:B------:R-:W-:-:S02]  /*43b0*/  IMAD.X R8, RZ, RZ, R25, P6 ;  /* 0x000000ffff087224 */ /* 0x000fc400030e0619 */
[----:B------:R-:W-:Y:S01]  /*43c0*/  IMAD.X R22, RZ, RZ, R25, P4 ;  /* 0x000000ffff167224 */ /* 0x000fe200020e0619 */
[----:B------:R-:W-:Y:S01]  /*43d0*/  @P2 SEL R25, R14, R25, P0 ;  /* 0x000000190e192207 */ /* 0x000fe20000000000 */
[----:B---3--:R-:W-:Y:S01]  /*43e0*/  DSETP.GEU.AND P1, PT, |R16|, |R18|, PT ;  /* 0x400000121000722a */ /* 0x008fe20003f2e200 */
[----:B------:R-:W2:-:S13]  /*43f0*/  LDG.E.64 R14, desc[UR10][R10.64+0x1000] ;  /* 0x0010000a0a0e7981 */ /* 0x000e9a000c1e1b00 */
[----:B------:R-:W-:-:S04]  /*4400*/  @P1 ISETP.GE.U32.AND P0, PT, R24, R27, PT ;  /* 0x0000001b1800120c */ /* 0x000fc80003f06070 */
[----:B------:R-:W-:-:S13]  /*4410*/  @P1 ISETP.GE.AND.EX P0, PT, R25, R26, PT, P0 ;  /* 0x0000001a1900120c */ /* 0x000fda0003f06300 */
[----:B------:R-:W-:-:S06]  /*4420*/  @P1 DSETP.LT.OR P0, PT, |R18|, |R16|, !P0 ;  /* 0x400000101200122a */ /* 0x000fcc0004701600 */
[----:B------:R-:W-:Y:S02]  /*4430*/  @P1 FSEL R28, R16, R18, P0 ;  /* 0x00000012101c1208 */ /* 0x000fe40000000000 */
[----:B------:R-:W-:Y:S02]  /*4440*/  @P1 FSEL R29, R17, R19, P0 ;  /* 0x00000013111d1208 */ /* 0x000fe40000000000 */
[----:B------:R-:W3:Y:S01]  /*4450*/  LDG.E.64 R16, desc[UR10][R10.64+0x1800] ;  /* 0x0018000a0a107981 */ /* 0x000ee2000c1e1b00 */
[----:B------:R-:W-:Y:S02]  /*4460*/  @P1 IMAD.MOV.U32 R18, RZ, RZ, R28 ;  /* 0x000000ffff121224 */ /* 0x000fe400078e001c */
[----:B------:R-:W-:Y:S01]  /*4470*/  @P1 IMAD.MOV.U32 R19, RZ, RZ, R29 ;  /* 0x000000ffff131224 */ /* 0x000fe200078e001d */
[----:B------:R-:W-:Y:S02]  /*4480*/  @P1 SEL R27, R24, R27, P0 ;  /* 0x0000001b181b1207 */ /* 0x000fe40000000000 */
[----:B------:R-:W-:Y:S01]  /*4490*/  @P1 SEL R26, R25, R26, P0 ;  /* 0x0000001a191a1207 */ /* 0x000fe20000000000 */
[----:B------:R-:W-:Y:S01]  /*44a0*/  BSSY.RECONVERGENT B2, `(.L_x_192) ;  /* 0x000001d000027945 */ /* 0x000fe20003800200 */
[----:B------:R-:W5:Y:S01]  /*44b0*/  LDG.E.64 R10, desc[UR10][R10.64+0x2000] ;  /* 0x0020000a0a0a7981 */ /* 0x000f62000c1e1b00 */
[----:B------:R-:W-:Y:S06]  /*44c0*/  BAR.SYNC.DEFER_BLOCKING 0x0 ;  /* 0x0000000000007b1d */ /* 0x000fec0000010000 */
[----:B--2---:R-:W-:-:S14]  /*44d0*/  DSETP.GEU.AND P2, PT, |R18|, |R14|, PT ;  /* 0x4000000e1200722a */ /* 0x004fdc0003f4e200 */
[----:B------:R-:W-:-:S04]  /*44e0*/  @P2 ISETP.GE.U32.AND P0, PT, R27, R20, PT ;  /* 0x000000141b00220c */ /* 0x000fc80003f06070 */
[----:B------:R-:W-:-:S13]  /*44f0*/  @P2 ISETP.GE.AND.EX P0, PT, R26, R22, PT, P0 ;  /* 0x000000161a00220c */ /* 0x000fda0003f06300 */
[----:B------:R-:W-:-:S06]  /*4500*/  @P2 DSETP.LT.OR P0, PT, |R14|, |R18|, !P0 ;  /* 0x400000120e00222a */ /* 0x000fcc0004701600 */
[----:B------:R-:W-:Y:S02]  /*4510*/  @P2 FSEL R18, R18, R14, P0 ;  /* 0x0000000e12122208 */ /* 0x000fe40000000000 */
[----:B------:R-:W-:-:S03]  /*4520*/  @P2 FSEL R19, R19, R15, P0 ;  /* 0x0000000f13132208 */ /* 0x000fc60000000000 */
[----:B------:R-:W-:Y:S02]  /*4530*/  @P2 IMAD.MOV.U32 R14, RZ, RZ, R18 ;  /* 0x000000ffff0e2224 */ /* 0x000fe400078e0012 */
[----:B------:R-:W-:-:S06]  /*4540*/  @P2 IMAD.MOV.U32 R15, RZ, RZ, R19 ;  /* 0x000000ffff0f2224 */ /* 0x000fcc00078e0013 */
[----:B---3--:R-:W-:Y:S01]  /*4550*/  DSETP.GEU.AND P1, PT, |R14|, |R16|, PT ;  /* 0x400000100e00722a */ /* 0x008fe20003f2e200 */
[----:B------:R-:W-:Y:S02]  /*4560*/  @P2 SEL R20, R27, R20, P0 ;  /* 0x000000141b142207 */ /* 0x000fe40000000000 */
[----:B------:R-:W-:Y:S02]  /*4570*/  @P2 SEL R22, R26, R22, P0 ;  /* 0x000000161a162207 */ /* 0x000fe40000000000 */
[----:B------:R-:W-:-:S09]  /*4580*/  ISETP.NE.AND P2, PT, R3, RZ, PT ;  /* 0x000000ff0300720c */ /* 0x000fd20003f45270 */
[----:B------:R-:W-:-:S04]  /*4590*/  @P1 ISETP.GE.U32.AND P0, PT, R20, R21, PT ;  /* 0x000000151400120c */ /* 0x000fc80003f06070 */
[----:B------:R-:W-:-:S13]  /*45a0*/  @P1 ISETP.GE.AND.EX P0, PT, R22, R23, PT, P0 ;  /* 0x000000171600120c */ /* 0x000fda0003f06300 */
[----:B------:R-:W-:Y:S01]  /*45b0*/  @P1 DSETP.LT.OR P0, PT, |R16|, |R14|, !P0 ;  /* 0x4000000e1000122a */ /* 0x000fe20004701600 */
[----:B------:R-:W-:-:S13]  /*45c0*/  @P2 BRA `(.L_x_193) ;  /* 0x0000000000282947 */ /* 0x000fda0003800000 */
[----:B------:R-:W-:Y:S02]  /*45d0*/  IMAD.MOV.U32 R24, RZ, RZ, 0x500 ;  /* 0x00000500ff187424 */ /* 0x000fe400078e00ff */
[----:B------:R-:W-:-:S06]  /*45e0*/  IMAD.MOV.U32 R25, RZ, RZ, 0x0 ;  /* 0x00000000ff197424 */ /* 0x000fcc00078e00ff */
[----:B------:R-:W2:Y:S01]  /*45f0*/  ATOMG.E.ADD.64.STRONG.GPU PT, R24, desc[UR10][R12.64], R24 ;  /* 0x800000180c1879a8 */ /* 0x000ea200081ef50a */
[----:B------:R-:W1:Y:S01]  /*4600*/  S2UR UR5, SR_CgaCtaId ;  /* 0x00000000000579c3 */ /* 0x000e620000008800 */
[----:B------:R-:W-:Y:S02]  /*4610*/  UMOV UR4, 0x400 ;  /* 0x0000040000047882 */ /* 0x000fe40000000000 */
[----:B-1----:R-:W-:-:S06]  /*4620*/  ULEA UR4, UR5, UR4, 0x18 ;  /* 0x0000000405047291 */ /* 0x002fcc000f8ec0ff */
[----:B------:R-:W-:Y:S01]  /*4630*/  IMAD.U32 R9, RZ, RZ, UR4 ;  /* 0x00000004ff097e24 */ /* 0x000fe2000f8e00ff */
[----:B--2---:R-:W-:-:S05]  /*4640*/  IADD3 R18, P2, PT, R24, UR6, RZ ;  /* 0x0000000618127c10 */ /* 0x004fca000ff5e0ff */
[----:B------:R-:W-:-:S05]  /*4650*/  IMAD.X R19, RZ, RZ, R25, P2 ;  /* 0x000000ffff137224 */ /* 0x000fca00010e0619 */
[----:B------:R1:W-:Y:S03]  /*4660*/  STS.64 [R9+0x98], R18 ;  /* 0x0000981209007388 */ /* 0x0003e60000000a00 */
.L_x_193:
[----:B0-----:R-:W-:Y:S05]  /*4670*/  BSYNC.RECONVERGENT B2 ;  /* 0x0000000000027941 */ /* 0x001fea0003800200 */
.L_x_192:
[----:B------:R-:W-:Y:S01]  /*4680*/  BAR.SYNC.DEFER_BLOCKING 0x0 ;  /* 0x0000000000007b1d */ /* 0x000fe20000010000 */
[----:B------:R-:W-:Y:S01]  /*4690*/  @P1 FSEL R14, R14, R16, P0 ;  /* 0x000000100e0e1208 */ /* 0x000fe20000000000 */
[----:B------:R-:W-:Y:S01]  /*46a0*/  IMAD.U32 R25, RZ, RZ, UR8 ;  /* 0x00000008ff197e24 */ /* 0x000fe2000f8e00ff */
[----:B------:R-:W-:Y:S02]  /*46b0*/  @P1 FSEL R15, R15, R17, P0 ;  /* 0x000000110f0f1208 */ /* 0x000fe40000000000 */
[----:B------:R-:W-:Y:S01]  /*46c0*/  @P1 SEL R21, R20, R21, P0 ;  /* 0x0000001514151207 */ /* 0x000fe20000000000 */
[----:B------:R-:W-:Y:S01]  /*46d0*/  @P1 IMAD.MOV.U32 R16, RZ, RZ, R14 ;  /* 0x000000ffff101224 */ /* 0x000fe200078e000e */
[----:B------:R-:W-:Y:S01]  /*46e0*/  @P1 SEL R23, R22, R23, P0 ;  /* 0x0000001716171207 */ /* 0x000fe20000000000 */
[----:B------:R-:W-:-:S06]  /*46f0*/  @P1 IMAD.MOV.U32 R17, RZ, RZ, R15 ;  /* 0x000000ffff111224 */ /* 0x000fcc00078e000f */
[----:B-----5:R-:W-:Y:S01]  /*4700*/  DSETP.GEU.AND P2, PT, |R16|, |R10|, PT ;  /* 0x4000000a1000722a */ /* 0x020fe20003f4e200 */
[----:B-1----:R-:W0:-:S13]  /*4710*/  LDS.64 R18, [R9+0x98] ;  /* 0x0000980009127984 */ /* 0x002e1a0000000a00 */
[----:B------:R-:W-:-:S04]  /*4720*/  @P2 ISETP.GE.U32.AND P0, PT, R21, R7, PT ;  /* 0x000000071500220c */ /* 0x000fc80003f06070 */
[----:B------:R-:W-:-:S13]  /*4730*/  @P2 ISETP.GE.AND.EX P0, PT, R23, R8, PT, P0 ;  /* 0x000000081700220c */ /* 0x000fda0003f06300 */
[----:B------:R-:W-:-:S06]  /*4740*/  @P2 DSETP.LT.OR P0, PT, |R10|, |R16|, !P0 ;  /* 0x400000100a00222a */ /* 0x000fcc0004701600 */
[----:B------:R-:W-:Y:S02]  /*4750*/  @P2 FSEL R17, R17, R11, P0 ;  /* 0x0000000b11112208 */ /* 0x000fe40000000000 */
[----:B------:R-:W-:Y:S02]  /*4760*/  @P2 SEL R7, R21, R7, P0 ;  /* 0x0000000715072207 */ /* 0x000fe40000000000 */
[----:B------:R-:W-:Y:S01]  /*4770*/  @P2 SEL R8, R23, R8, P0 ;  /* 0x0000000817082207 */ /* 0x000fe20000000000 */
[----:B------:R-:W-:-:S04]  /*4780*/  @P2 IMAD.MOV.U32 R11, RZ, RZ, R17 ;  /* 0x000000ffff0b2224 */ /* 0x000fc800078e0011 */
[----:B------:R-:W-:Y:S01]  /*4790*/  IMAD.MOV.U32 R21, RZ, RZ, R11 ;  /* 0x000000ffff157224 */ /* 0x000fe200078e000b */
[----:B0-----:R-:W-:-:S04]  /*47a0*/  IADD3 R14, P3, PT, R18, 0x500, RZ ;  /* 0x00000500120e7810 */ /* 0x001fc80007f7e0ff */
[----:B------:R-:W-:Y:S01]  /*47b0*/  ISETP.GT.U32.AND P1, PT, R14, R25, PT ;  /* 0x000000190e00720c */ /* 0x000fe20003f24070 */
[----:B------:R-:W-:Y:S01]  /*47c0*/  IMAD.X R15, RZ, RZ, R19, P3 ;  /* 0x000000ffff0f7224 */ /* 0x000fe200018e0613 */
[----:B------:R-:W-:Y:S01]  /*47d0*/  @P2 FSEL R14, R16, R10, P0 ;  /* 0x0000000a100e2208 */ /* 0x000fe20000000000 */
[----:B------:R-:W-:-:S04]  /*47e0*/  IMAD.U32 R16, RZ, RZ, UR9 ;  /* 0x00000009ff107e24 */ /* 0x000fc8000f8e00ff */
[----:B------:R-:W-:Y:S01]  /*47f0*/  @P2 IMAD.MOV.U32 R10, RZ, RZ, R14 ;  /* 0x000000ffff0a2224 */ /* 0x000fe200078e000e */
[----:B------:R-:W-:Y:S01]  /*4800*/  ISETP.GT.AND.EX P0, PT, R15, R16, PT, P1 ;  /* 0x000000100f00720c */ /* 0x000fe20003f04310 */
[----:B------:R-:W-:Y:S01]  /*4810*/  IMAD.MOV.U32 R14, RZ, RZ, R8 ;  /* 0x000000ffff0e7224 */ /* 0x000fe200078e0008 */
[----:B------:R-:W-:Y:S01]  /*4820*/  MOV R15, R7 ;  /* 0x00000007000f7202 */ /* 0x000fe20000000f00 */
[----:B------:R-:W-:-:S10]  /*4830*/  IMAD.MOV.U32 R20, RZ, RZ, R10 ;  /* 0x000000ffff147224 */ /* 0x000fd400078e000a */
[----:B------:R-:W-:Y:S05]  /*4840*/  @!P0 BRA `(.L_x_194) ;  /* 0xfffffff8006c8947 */ /* 0x000fea000383ffff */
[----:B------:R-:W-:Y:S05]  /*4850*/  BSYNC.RECONVERGENT B1 ;  /* 0x0000000000017941 */ /* 0x000fea0003800200 */
.L_x_191:
[----:B------:R-:W-:Y:S01]  /*4860*/  ISETP.GE.U32.AND P0, PT, R18, R25, PT ;  /* 0x000000191200720c */ /* 0x000fe20003f06070 */
[----:B------:R-:W-:Y:S03]  /*4870*/  BSSY.RECONVERGENT B1, `(.L_x_188) ;  /* 0x00000b1000017945 */ /* 0x000fe60003800200 */
[----:B------:R-:W-:-:S13]  /*4880*/  ISETP.GE.AND.EX P0, PT, R19, R16, PT, P0 ;  /* 0x000000101300720c */ /* 0x000fda0003f06300 */
[----:B------:R-:W-:Y:S05]  /*4890*/  @P0 BRA `(.L_x_195) ;  /* 0x0000000800b80947 */ /* 0x000fea0003800000 */
[----:B------:R-:W-:-:S05]  /*48a0*/  IMAD.IADD R20, R25, 0x1, -R18 ;  /* 0x0000000119147824 */ /* 0x000fca00078e0a12 */
[----:B------:R-:W-:-:S13]  /*48b0*/  ISETP.GE.AND P0, PT, R3, R20, PT ;  /* 0x000000140300720c */ /* 0x000fda0003f06270 */
[----:B------:R-:W-:Y:S05]  /*48c0*/  @P0 BRA `(.L_x_195) ;  /* 0x0000000800ac0947 */ /* 0x000fea0003800000 */
[----:B------:R-:W-:Y:S01]  /*48d0*/  LOP3.LUT R9, RZ, R3, RZ, 0x33, !PT ;  /* 0x00000003ff097212 */ /* 0x000fe200078e33ff */
[----:B------:R-:W-:Y:S03]  /*48e0*/  BSSY.RECONVERGENT B2, `(.L_x_196) ;  /* 0x0000035000027945 */ /* 0x000fe60003800200 */
[----:B------:R-:W-:-:S04]  /*48f0*/  IADD3 R25, PT, PT, -R18, R25, R9 ;  /* 0x0000001912197210 */ /* 0x000fc80007ffe109 */
[----:B------:R-:W-:-:S04]  /*4900*/  LOP3.LUT R9, R25, 0x300, RZ, 0xc0, !PT ;  /* 0x0000030019097812 */ /* 0x000fc800078ec0ff */
[----:B------:R-:W-:Y:S01]  /*4910*/  ISETP.NE.AND P0, PT, R9, 0x300, PT ;  /* 0x000003000900780c */ /* 0x000fe20003f05270 */
[----:B------:R-:W-:-:S12]  /*4920*/  IMAD.MOV.U32 R9, RZ, RZ, R3 ;  /* 0x000000ffff097224 */ /* 0x000fd800078e0003 */
[----:B------:R-:W-:Y:S05]  /*4930*/  @!P0 BRA `(.L_x_197) ;  /* 0x0000000000bc8947 */ /* 0x000fea0003800000 */
[----:B------:R-:W-:Y:S02]  /*4940*/  IADD3 R15, P0, PT, R3, R18, RZ ;  /* 0x00000012030f7210 */ /* 0x000fe40007f1e0ff */
[----:B------:R-:W-:Y:S02]  /*4950*/  LEA.HI R9, R25, 0x1, RZ, 0x18 ;  /* 0x0000000119097811 */ /* 0x000fe400078fc0ff */
[C---:B------:R-:W-:Y:S01]  /*4960*/  LEA R2, P1, R15.reuse, R2, 0x3 ;  /* 0x000000020f027211 */ /* 0x040fe200078218ff */
[----:B------:R-:W-:Y:S01]  /*4970*/  IMAD.X R13, RZ, RZ, R19, P0 ;  /* 0x000000ffff0d7224 */ /* 0x000fe200000e0613 */
[----:B------:R-:W-:Y:S02]  /*4980*/  IADD3 R14, P0, PT, R15, R5, RZ ;  /* 0x000000050f0e7210 */ /* 0x000fe40007f1e0ff */
[----:B------:R-:W-:Y:S01]  /*4990*/  LOP3.LUT R5, R9, 0x3, RZ, 0xc0, !PT ;  /* 0x0000000309057812 */ /* 0x000fe200078ec0ff */
[----:B------:R-:W-:Y:S01]  /*49a0*/  IMAD.MOV.U32 R9, RZ, RZ, R3 ;  /* 0x000000ffff097224 */ /* 0x000fe200078e0003 */
[----:B------:R-:W-:Y:S01]  /*49b0*/  LEA.HI.X R15, R15, R4, R13, 0x3, P1 ;  /* 0x000000040f0f7211 */ /* 0x000fe200008f1c0d */
[----:B------:R-:W-:-:S02]  /*49c0*/  IMAD.X R16, R13, 0x1, R6, P0 ;  /* 0x000000010d107824 */ /* 0x000fc400000e0606 */
[----:B------:R-:W-:-:S07]  /*49d0*/  IMAD.MOV R6, RZ, RZ, -R5 ;  /* 0x000000ffff067224 */ /* 0x000fce00078e0a05 */
.L_x_200:
        /* <DEDUP_REMOVED lines=9> */
[----:B------:R-:W-:Y:S02]  /*4a70*/  IMAD.MOV.U32 R4, RZ, RZ, R10 ;  /* 0x000000ffff047224 */ /* 0x000fe400078e000a */
        /* <DEDUP_REMOVED lines=21> */
.L_x_199:
[----:B------:R-:W-:Y:S05]  /*4bd0*/  BSYNC.RECONVERGENT B3 ;  /* 0x0000000000037941 */ /* 0x000fea0003800200 */
.L_x_198:
[----:B------:R-:W-:Y:S01]  /*4be0*/  IADD3 R14, P0, PT, R14, 0x100, RZ ;  /* 0x000001000e0e7810 */ /* 0x000fe20007f1e0ff */
[----:B------:R-:W-:Y:S02]  /*4bf0*/  VIADD R9, R9, 0x100 ;  /* 0x0000010009097836 */ /* 0x000fe40000000000 */
[----:B------:R-:W-:Y:S02]  /*4c00*/  IMAD.X R15, RZ, RZ, R15, P3 ;  /* 0x000000ffff0f7224 */ /* 0x000fe400018e060f */
[----:B------:R-:W-:Y:S01]  /*4c10*/  IMAD.X R16, RZ, RZ, R16, P0 ;  /* 0x000000ffff107224 */ /* 0x000fe200000e0610 */
[----:B------:R-:W-:Y:S07]  /*4c20*/  @P2 BRA `(.L_x_200) ;  /* 0xfffffffc006c2947 */ /* 0x000fee000383ffff */
.L_x_197:
[----:B------:R-:W-:Y:S05]  /*4c30*/  BSYNC.RECONVERGENT B2 ;  /* 0x0000000000027941 */ /* 0x000fea0003800200 */
.L_x_196:
[----:B------:R-:W-:-:S13]  /*4c40*/  ISETP.GE.U32.AND P0, PT, R25, 0x300, PT ;  /* 0x000003001900780c */ /* 0x000fda0003f06070 */
[----:B------:R-:W-:Y:S05]  /*4c50*/  @!P0 BRA `(.L_x_195) ;  /* 0x0000000400c88947 */ /* 0x000fea0003800000 */
[----:B------:R-:W0:Y:S01]  /*4c60*/  LDC.64 R16, c[0x0][0x380] ;  /* 0x0000e000ff107b82 */ /* 0x000e220000000a00 */
[----:B------:R-:W-:-:S07]  /*4c70*/  VIADD R21, R9, 0x200 ;  /* 0x0000020009157836 */ /* 0x000fce0000000000 */
[----:B------:R-:W1:Y:S02]  /*4c80*/  LDC.64 R14, c[0x0][0x388] ;  /* 0x0000e200ff0e7b82 */ /* 0x000e640000000a00 */
.L_x_209:
[----:B------:R-:W-:-:S05]  /*4c90*/  VIADD R5, R21, 0xfffffe00 ;  /* 0xfffffe0015057836 */ /* 0x000fca0000000000 */
[----:B------:R-:W-:-:S05]  /*4ca0*/  IADD3 R5, P0, PT, R5, R18, RZ ;  /* 0x0000001205057210 */ /* 0x000fca0007f1e0ff */
[----:B------:R-:W-:Y:S01]  /*4cb0*/  IMAD.X R2, RZ, RZ, R19, P0 ;  /* 0x000000ffff027224 */ /* 0x000fe200000e0613 */
[----:B0-----:R-:W-:-:S04]  /*4cc0*/  LEA R22, P0, R5, R16, 0x3 ;  /* 0x0000001005167211 */ /* 0x001fc800078018ff */
[----:B------:R-:W-:-:S05]  /*4cd0*/  LEA.HI.X R23, R5, R17, R2, 0x3, P0 ;  /* 0x0000001105177211 */ /* 0x000fca00000f1c02 */
[----:B------:R-:W2:Y:S04]  /*4ce0*/  LDG.E.64 R24, desc[UR10][R22.64] ;  /* 0x0000000a16187981 */ /* 0x000ea8000c1e1b00 */
[----:B------:R0:W5:Y:S01]  /*4cf0*/  LDG.E.64 R12, desc[UR10][R22.64+0x800] ;  /* 0x0008000a160c7981 */ /* 0x000162000c1e1b00 */
        /* <DEDUP_REMOVED lines=23> */
.L_x_202:
[----:B------:R-:W-:Y:S05]  /*4e70*/  BSYNC.RECONVERGENT B2 ;  /* 0x0000000000027941 */ /* 0x000fea0003800200 */
.L_x_201:
[----:B------:R0:W5:Y:S04]  /*4e80*/  LDG.E.64 R6, desc[UR10][R22.64+0x1000] ;  /* 0x0010000a16067981 */ /* 0x000168000c1e1b00 */
[----:B------:R0:W5:Y:S02]  /*4e90*/  LDG.E.64 R24, desc[UR10][R22.64+0x1800] ;  /* 0x0018000a16187981 */ /* 0x000164000c1e1b00 */
[----:B-----5:R-:W-:Y:S01]  /*4ea0*/  DSETP.GEU.AND P0, PT, |R4|, |R12|, PT ;  /* 0x4000000c0400722a */ /* 0x020fe20003f0e200 */
[----:B------:R-:W-:Y:S01]  /*4eb0*/  VIADD R11, R21, 0xffffff00 ;  /* 0xffffff00150b7836 */ /* 0x000fe20000000000 */
[----:B------:R-:W-:Y:S01]  /*4ec0*/  BSSY.RECONVERGENT B2, `(.L_x_203) ;  /* 0x0000016000027945 */ /* 0x000fe20003800200 */
[----:B------:R-:W-:-:S03]  /*4ed0*/  IMAD.MOV.U32 R10, RZ, RZ, R12 ;  /* 0x000000ffff0a7224 */ /* 0x000fc600078e000c */
[----:B------:R-:W-:Y:S01]  /*4ee0*/  IADD3 R28, P1, P2, R18, R14, R11 ;  /* 0x0000000e121c7210 */ /* 0x000fe20007a3e00b */
[----:B------:R-:W-:-:S03]  /*4ef0*/  IMAD.MOV.U32 R11, RZ, RZ, R13 ;  /* 0x000000ffff0b7224 */ /* 0x000fc600078e000d */
[----:B------:R-:W-:Y:S01]  /*4f00*/  IADD3.X R27, PT, PT, R19, R15, RZ, P1, P2 ;  /* 0x0000000f131b7210 */ /* 0x000fe20000fe44ff */
[----:B------:R-:W-:-:S04]  /*4f10*/  IMAD.MOV.U32 R8, RZ, RZ, R28 ;  /* 0x000000ffff087224 */ /* 0x000fc800078e001c */
        /* <DEDUP_REMOVED lines=16> */
.L_x_204:
[----:B------:R-:W-:Y:S05]  /*5020*/  BSYNC.RECONVERGENT B2 ;  /* 0x0000000000027941 */ /* 0x000fea0003800200 */
.L_x_203:
[----:B------:R-:W-:Y:S01]  /*5030*/  DSETP.GEU.AND P0, PT, |R10|, |R6|, PT ;  /* 0x400000060a00722a */ /* 0x000fe20003f0e200 */
[----:B------:R-:W-:Y:S01]  /*5040*/  IADD3 R23, P1, P2, R18, R14, R21 ;  /* 0x0000000e12177210 */ /* 0x000fe20007a3e015 */
[----:B------:R-:W-:Y:S01]  /*5050*/  BSSY.RECONVERGENT B2, `(.L_x_205) ;  /* 0x0000016000027945 */ /* 0x000fe20003800200 */
[----:B------:R-:W-:Y:S02]  /*5060*/  VIADD R13, R21, 0x100 ;  /* 0x00000100150d7836 */ /* 0x000fe40000000000 */
[----:B------:R-:W-:Y:S01]  /*5070*/  IADD3.X R27, PT, PT, R19, R15, RZ, P1, P2 ;  /* 0x0000000f131b7210 */ /* 0x000fe20000fe44ff */
[----:B------:R-:W-:Y:S02]  /*5080*/  IMAD.MOV.U32 R2, RZ, RZ, R23 ;  /* 0x000000ffff027224 */ /* 0x000fe400078e0017 */
        /* <DEDUP_REMOVED lines=18> */
.L_x_206:
[----:B------:R-:W-:Y:S05]  /*51b0*/  BSYNC.RECONVERGENT B2 ;  /* 0x0000000000027941 */ /* 0x000fea0003800200 */
.L_x_205:
[----:B------:R-:W-:Y:S01]  /*51c0*/  DSETP.GEU.AND P0, PT, |R4|, |R24|, PT ;  /* 0x400000180400722a */ /* 0x000fe20003f0e200 */
[----:B------:R-:W-:Y:S01]  /*51d0*/  IADD3 R13, P1, P2, R18, R14, R13 ;  /* 0x0000000e120d7210 */ /* 0x000fe20007a3e00d */
[----:B------:R-:W-:Y:S01]  /*51e0*/  BSSY.RECONVERGENT B2, `(.L_x_207) ;  /* 0x0000015000027945 */ /* 0x000fe20003800200 */
[----:B------:R-:W-:Y:S02]  /*51f0*/  IMAD.MOV.U32 R10, RZ, RZ, R24 ;  /* 0x000000ffff0a7224 */ /* 0x000fe400078e0018 */
[----:B------:R-:W-:Y:S01]  /*5200*/  IADD3.X R6, PT, PT, R19, R15, RZ, P1, P2 ;  /* 0x0000000f13067210 */ /* 0x000fe20000fe44ff */
[----:B------:R-:W-:Y:S02]  /*5210*/  IMAD.MOV.U32 R7, RZ, RZ, R13 ;  /* 0x000000ffff077224 */ /* 0x000fe400078e000d */
[----:B------:R-:W-:Y:S02]  /*5220*/  IMAD.MOV.U32 R11, RZ, RZ, R25 ;  /* 0x000000ffff0b7224 */ /* 0x000fe400078e0019 */
[----:B------:R-:W-:-:S04]  /*5230*/  IMAD.MOV.U32 R8, RZ, RZ, R6 ;  /* 0x000000ffff087224 */ /* 0x000fc800078e0006 */
[----:B------:R-:W-:Y:S05]  /*5240*/  @!P0 BRA `(.L_x_208) ;  /* 0x0000000000388947 */ /* 0x000fea0003800000 */
[----:B------:R-:W-:Y:S01]  /*5250*/  DSETP.GEU.AND P0, PT, |R24|, |R4|, PT ;  /* 0x400000041800722a */ /* 0x000fe20003f0e200 */
[----:B------:R-:W-:Y:S01]  /*5260*/  MOV R7, R2 ;  /* 0x0000000200077202 */ /* 0x000fe20000000f00 */
[----:B------:R-:W-:Y:S02]  /*5270*/  IMAD.MOV.U32 R8, RZ, RZ, R9 ;  /* 0x000000ffff087224 */ /* 0x000fe400078e0009 */
[----:B------:R-:W-:Y:S02]  /*5280*/  IMAD.MOV.U32 R10, RZ, RZ, R4 ;  /* 0x000000ffff0a7224 */ /* 0x000fe400078e0004 */
[----:B------:R-:W-:-:S08]  /*5290*/  IMAD.MOV.U32 R11, RZ, RZ, R5 ;  /* 0x000000ffff0b7224 */ /* 0x000fd000078e0005 */
        /* <DEDUP_REMOVED lines=9> */
.L_x_208:
[----:B------:R-:W-:Y:S05]  /*5330*/  BSYNC.RECONVERGENT B2 ;  /* 0x0000000000027941 */ /* 0x000fea0003800200 */
.L_x_207:
[C---:B------:R-:W-:Y:S02]  /*5340*/  VIADD R5, R21.reuse, 0x200 ;  /* 0x0000020015057836 */ /* 0x040fe40000000000 */
[----:B------:R-:W-:-:S03]  /*5350*/  VIADD R21, R21, 0x400 ;  /* 0x0000040015157836 */ /* 0x000fc60000000000 */
[----:B------:R-:W-:-:S13]  /*5360*/  ISETP.GE.AND P0, PT, R5, R20, PT ;  /* 0x000000140500720c */ /* 0x000fda0003f06270 */
[----:B------:R-:W-:Y:S05]  /*5370*/  @!P0 BRA `(.L_x_209) ;  /* 0xfffffff800448947 */ /* 0x000fea000383ffff */
.L_x_195:
[----:B------:R-:W-:Y:S05]  /*5380*/  BSYNC.RECONVERGENT B1 ;  /* 0x0000000000017941 */ /* 0x000fea0003800200 */
.L_x_188:
        /* <DEDUP_REMOVED lines=32> */
.L_x_211:
[----:B------:R-:W-:Y:S05]  /*5590*/  BSYNC.RECONVERGENT B1 ;  /* 0x0000000000017941 */ /* 0x000fea0003800200 */
.L_x_210:
        /* <DEDUP_REMOVED lines=31> */
.L_x_213:
[----:B------:R-:W-:Y:S05]  /*5790*/  BSYNC.RECONVERGENT B1 ;  /* 0x0000000000017941 */ /* 0x000fea0003800200 */
.L_x_212:
        /* <DEDUP_REMOVED lines=31> */
.L_x_215:
[----:B------:R-:W-:Y:S05]  /*5990*/  BSYNC.RECONVERGENT B1 ;  /* 0x0000000000017941 */ /* 0x000fea0003800200 */
.L_x_214:
[----:B------:R-:W-:Y:S01]  /*59a0*/  ISETP.GT.AND P0, PT, R2, 0x17, PT ;  /* 0x000000170200780c */ /* 0x000fe20003f04270 */
[----:B-1----:R1:W1:Y:S01]  /*59b0*/  SHFL.DOWN PT, R6, R4, 0x8, 0x1f ;  /* 0x09001f0004067f89 */ /* 0x00226200000e0000 */
[----:B------:R-:W-:Y:S01]  /*59c0*/  BSSY.RECONVERGENT B1, `(.L_x_216) ;  /* 0x000001d000017945 */ /* 0x000fe20003800200 */
[----:B--2---:R-:W-:Y:S02]  /*59d0*/  IMAD.MOV.U32 R12, RZ, RZ, R10 ;  /* 0x000000ffff0c7224 */ /* 0x004fe400078e000a */
[----:B------:R2:W1:Y:S01]  /*59e0*/  SHFL.DOWN PT, R7, R5, 0x8, 0x1f ;  /* 0x09001f0005077f89 */ /* 0x00046200000e0000 */
[----:B------:R-:W-:Y:S02]  /*59f0*/  IMAD.MOV.U32 R13, RZ, RZ, R11 ;  /* 0x000000ffff0d7224 */ /* 0x000fe400078e000b */
[----:B------:R-:W-:Y:S01]  /*5a00*/  IMAD.MOV.U32 R8, RZ, RZ, R4 ;  /* 0x000000ffff087224 */ /* 0x000fe200078e0004 */
[----:B0-----:R2:W0:Y:S01]  /*5a10*/  SHFL.DOWN PT, R15, R10, 0x8, 0x1f ;  /* 0x09001f000a0f7f89 */ /* 0x00142200000e0000 */
[----:B----4-:R-:W-:-:S03]  /*5a20*/  IMAD.MOV.U32 R9, RZ, RZ, R5 ;  /* 0x000000ffff097224 */ /* 0x010fc600078e0005 */
[----:B---3--:R2:W3:Y:S01]  /*5a30*/  SHFL.DOWN PT, R14, R11, 0x8, 0x1f ;  /* 0x09001f000b0e7f89 */ /* 0x0084e200000e0000 */
[----:B------:R-:W-:Y:S05]  /*5a40*/  @P0 BRA `(.L_x_217) ;  /* 0x0000000000500947 */ /* 0x000fea0003800000 */
[----:B-1----:R-:W-:Y:S01]  /*5a50*/  DSETP.GEU.AND P0, PT, |R4|, |R6|, PT ;  /* 0x400000060400722a */ /* 0x002fe20003f0e200 */
        /* <DEDUP_REMOVED lines=19> */
.L_x_217:
[----:B------:R-:W-:Y:S05]  /*5b90*/  BSYNC.RECONVERGENT B1 ;  /* 0x0000000000017941 */ /* 0x000fea0003800200 */
.L_x_216:
[----:B------:R-:W-:Y:S01]  /*5ba0*/  ISETP.GT.AND P0, PT, R2, 0xf, PT ;  /* 0x0000000f0200780c */ /* 0x000fe20003f04270 */
[----:B--2---:R2:W4:Y:S01]  /*5bb0*/  SHFL.DOWN PT, R10, R8, 0x10, 0x1f ;  /* 0x0a001f00080a7f89 */ /* 0x00452200000e0000 */
[----:B------:R-:W-:Y:S01]  /*5bc0*/  BSSY.RECONVERGENT B1, `(.L_x_218) ;  /* 0x000001d000017945 */ /* 0x000fe20003800200 */
[----:B-1----:R-:W-:Y:S02]  /*5bd0*/  IMAD.MOV.U32 R4, RZ, RZ, R12 ;  /* 0x000000ffff047224 */ /* 0x002fe400078e000c */
[----:B------:R2:W1:Y:S01]  /*5be0*/  SHFL.DOWN PT, R11, R9, 0x10, 0x1f ;  /* 0x0a001f00090b7f89 */ /* 0x00046200000e0000 */
[----:B------:R-:W-:Y:S02]  /*5bf0*/  IMAD.MOV.U32 R5, RZ, RZ, R13 ;  /* 0x000000ffff057224 */ /* 0x000fe400078e000d */
[----:B------:R-:W-:Y:S01]  /*5c00*/  IMAD.MOV.U32 R6, RZ, RZ, R8 ;  /* 0x000000ffff067224 */ /* 0x000fe200078e0008 */
[----:B0-----:R2:W0:Y:S01]  /*5c10*/  SHFL.DOWN PT, R15, R12, 0x10, 0x1f ;  /* 0x0a001f000c0f7f89 */ /* 0x00142200000e0000 */
[----:B------:R-:W-:-:S03]  /*5c20*/  IMAD.MOV.U32 R7, RZ, RZ, R9 ;  /* 0x000000ffff077224 */ /* 0x000fc600078e0009 */
[----:B---3--:R2:W3:Y:S01]  /*5c30*/  SHFL.DOWN PT, R14, R13, 0x10, 0x1f ;  /* 0x0a001f000d0e7f89 */ /* 0x0084e200000e0000 */
        /* <DEDUP_REMOVED lines=21> */
.L_x_219:
[----:B------:R-:W-:Y:S05]  /*5d90*/  BSYNC.RECONVERGENT B1 ;  /* 0x0000000000017941 */ /* 0x000fea0003800200 */
.L_x_218:
[----:B------:R-:W-:Y:S01]  /*5da0*/  ISETP.NE.AND P0, PT, R2, RZ, PT ;  /* 0x000000ff0200720c */ /* 0x000fe20003f05270 */
[----:B------:R-:W-:-:S12]  /*5db0*/  BSSY.RECONVERGENT B1, `(.L_x_220) ;  /* 0x000000a000017945 */ /* 0x000fd80003800200 */
[----:B------:R-:W-:Y:S05]  /*5dc0*/  @P0 BRA `(.L_x_221) ;  /* 0x0000000000200947 */ /* 0x000fea0003800000 */
[----:B--2---:R-:W2:Y:S01]  /*5dd0*/  S2R R9, SR_CgaCtaId ;  /* 0x0000000000097919 */ /* 0x004ea20000008800 */
[----:B------:R-:W-:Y:S02]  /*5de0*/  MOV R8, 0x400 ;  /* 0x0000040000087802 */ /* 0x000fe40000000f00 */
[----:B------:R-:W-:-:S04]  /*5df0*/  SHF.R.U32.HI R2, RZ, 0x1, R3 ;  /* 0x00000001ff027819 */ /* 0x000fc80000011603 */
[----:B------:R-:W-:Y:S02]  /*5e00*/  LOP3.LUT R2, R2, 0x1f0, RZ, 0xc0, !PT ;  /* 0x000001f002027812 */ /* 0x000fe400078ec0ff */
[----:B--2---:R-:W-:-:S05]  /*5e10*/  LEA R9, R9, R8, 0x18 ;  /* 0x0000000809097211 */ /* 0x004fca00078ec0ff */
[----:B------:R-:W-:-:S05]  /*5e20*/  IMAD.IADD R9, R2, 0x1, R9 ;  /* 0x0000000102097824 */ /* 0x000fca00078e0209 */
[----:B------:R2:W-:Y:S04]  /*5e30*/  STS.64 [R9+0x10], R4 ;  /* 0x0000100409007388 */ /* 0x0005e80000000a00 */
[----:B------:R2:W-:Y:S02]  /*5e40*/  STS.64 [R9+0x8], R6 ;  /* 0x0000080609007388 */ /* 0x0005e40000000a00 */
.L_x_221:
[----:B------:R-:W-:Y:S05]  /*5e50*/  BSYNC.RECONVERGENT B1 ;  /* 0x0000000000017941 */ /* 0x000fea0003800200 */
.L_x_220:
[----:B------:R-:W-:Y:S01]  /*5e60*/  BAR.SYNC.DEFER_BLOCKING 0x0 ;  /* 0x0000000000007b1d */ /* 0x000fe20000010000 */
[----:B------:R-:W-:-:S13]  /*5e70*/  ISETP.NE.AND P1, PT, R3, RZ, PT ;  /* 0x000000ff0300720c */ /* 0x000fda0003f25270 */
[----:B------:R-:W-:Y:S05]  /*5e80*/  @P1 BRA `(.L_x_149) ;  /* 0x00000008008c1947 */ /* 0x000fea0003800000 */
[----:B------:R-:W5:Y:S01]  /*5e90*/  S2R R3, SR_CgaCtaId ;  /* 0x0000000000037919 */ /* 0x000f620000008800 */
[----:B------:R-:W-:Y:S01]  /*5ea0*/  MOV R20, 0x400 ;  /* 0x0000040000147802 */ /* 0x000fe20000000f00 */
[----:B------:R-:W-:Y:S03]  /*5eb0*/  BSSY.RECONVERGENT B1, `(.L_x_222) ;  /* 0x000001a000017945 */ /* 0x000fe60003800200 */
[----:B-----5:R-:W-:-:S05]  /*5ec0*/  LEA R20, R3, R20, 0x18 ;  /* 0x0000001403147211 */ /* 0x020fca00078ec0ff */
[----:B------:R-:W5:Y:S04]  /*5ed0*/  LDS.64 R16, [R20+0x18] ;  /* 0x0000180014107984 */ /* 0x000f680000000a00 */
[----:B-12-4-:R-:W1:Y:S04]  /*5ee0*/  LDS.128 R8, [R20+0x20] ;  /* 0x0000200014087984 */ /* 0x016e680000000c00 */
[----:B------:R2:W4:Y:S04]  /*5ef0*/  LDS.64 R2, [R20+0x80] ;  /* 0x0000800014027984 */ /* 0x0005280000000a00 */
[----:B0--3--:R2:W0:Y:S01]  /*5f00*/  LDS.128 R12, [R20+0x30] ;  /* 0x00003000140c7984 */ /* 0x0094220000000c00 */
[----:B-----5:R-:W-:Y:S01]  /*5f10*/  DSETP.GEU.AND P0, PT, |R6|, |R16|, PT ;  /* 0x400000100600722a */ /* 0x020fe20003f0e200 */
[----:B------:R-:W-:-:S02]  /*5f20*/  IMAD.MOV.U32 R22, RZ, RZ, R16 ;  /* 0x000000ffff167224 */ /* 0x000fc400078e0010 */
[----:B------:R-:W-:Y:S02]  /*5f30*/  IMAD.MOV.U32 R23, RZ, RZ, R17 ;  /* 0x000000ffff177224 */ /* 0x000fe400078e0011 */
[----:B-1----:R-:W-:Y:S02]  /*5f40*/  IMAD.MOV.U32 R25, RZ, RZ, R8 ;  /* 0x000000ffff197224 */ /* 0x002fe400078e0008 */
[----:B------:R-:W-:-:S07]  /*5f50*/  IMAD.MOV.U32 R21, RZ, RZ, R9 ;  /* 0x000000ffff157224 */ /* 0x000fce00078e0009 */
[----:B0-2-4-:R-:W-:Y:S05]  /*5f60*/  @!P0 BRA `(.L_x_223) ;  /* 0x0000000000388947 */ /* 0x015fea0003800000 */
        /* <DEDUP_REMOVED lines=14> */
.L_x_223:
[----:B------:R-:W-:Y:S05]  /*6050*/  BSYNC.RECONVERGENT B1 ;  /* 0x0000000000017941 */ /* 0x000fea0003800200 */
.L_x_222:
        /* <DEDUP_REMOVED lines=23> */
.L_x_225:
[----:B------:R-:W-:Y:S05]  /*61d0*/  BSYNC.RECONVERGENT B1 ;  /* 0x0000000000017941 */ /* 0x000fea0003800200 */
.L_x_224:
        /* <DEDUP_REMOVED lines=21> */
.L_x_227:
[----:B------:R-:W-:Y:S05]  /*6330*/  BSYNC.RECONVERGENT B1 ;  /* 0x0000000000017941 */ /* 0x000fea0003800200 */
.L_x_226:
        /* <DEDUP_REMOVED lines=23> */
.L_x_229:
[----:B------:R-:W-:Y:S05]  /*64b0*/  BSYNC.RECONVERGENT B1 ;  /* 0x0000000000017941 */ /* 0x000fea0003800200 */
.L_x_228:
        /* <DEDUP_REMOVED lines=21> */
.L_x_231:
[----:B------:R-:W-:Y:S05]  /*6610*/  BSYNC.RECONVERGENT B1 ;  /* 0x0000000000017941 */ /* 0x000fea0003800200 */
.L_x_230:
        /* <DEDUP_REMOVED lines=21> */
.L_x_233:
[----:B------:R-:W-:Y:S05]  /*6770*/  BSYNC.RECONVERGENT B1 ;  /* 0x0000000000017941 */ /* 0x000fea0003800200 */
.L_x_232:
        /* <DEDUP_REMOVED lines=20> */
.L_x_149:
[----:B------:R-:W-:Y:S05]  /*68c0*/  BSYNC.RECONVERGENT B0 ;  /* 0x0000000000007941 */ /* 0x000fea0003800200 */
.L_x_116:
[----:B------:R-:W-:Y:S05]  /*68d0*/  @P1 EXIT ;  /* 0x000000000000194d */ /* 0x000fea0003800000 */
[----:B01--4-:R-:W0:Y:S02]  /*68e0*/  LDC.64 R2, c[0x0][0x390] ;  /* 0x0000e400ff027b82 */ /* 0x013e240000000a00 */
[----:B0-----:R-:W-:-:S05]  /*68f0*/  IMAD.WIDE.U32 R2, R0, 0x10, R2 ;  /* 0x0000001000027825 */ /* 0x001fca00078e0002 */
[----:B------:R-:W-:Y:S04]  /*6900*/  STG.E.64 desc[UR10][R2.64], R6 ;  /* 0x0000000602007986 */ /* 0x000fe8000c101b0a */
[----:B------:R-:W-:Y:S01]  /*6910*/  STG.E.64 desc[UR10][R2.64+0x8], R4 ;  /* 0x0000080402007986 */ /* 0x000fe2000c101b0a */
[----:B------:R-:W-:Y:S05]  /*6920*/  EXIT ;  /* 0x000000000000794d */ /* 0x000fea0003800000 */
.L_x_234:
        /* <DEDUP_REMOVED lines=13> */
.L_x_787:


//--------------------- .text._ZN6thrust24THRUST_300001_SM_1000_NS8cuda_cub4core6detail13_kernel_agentINS1_8__reduce11ReduceAgentINS0_12zip_iteratorIN4cuda3std3__45tupleIJNS0_10device_ptrIdEENS0_17counting_iteratorIlNS0_11use_defaultESF_SF_EEEEEEEPNSB_IJdlEEESJ_lNS1_9__extrema9arg_max_fIdl10comparatorEEEEJSI_SK_lSO_EEEvDpT0_ --------------------------
	.section	.text._ZN6thrust24THRUST_300001_SM_1000_NS8cuda_cub4core6detail13_kernel_agentINS1_8__reduce11ReduceAgentINS0_12zip_iteratorIN4cuda3std3__45tupleIJNS0_10device_ptrIdEENS0_17counting_iteratorIlNS0_11use_defaultESF_SF_EEEEEEEPNSB_IJdlEEESJ_lNS1_9__extrema9arg_max_fIdl10comparatorEEEEJSI_SK_lSO_EEEvDpT0_,"ax",@progbits
	.align	128
        .global         _ZN6thrust24THRUST_300001_SM_1000_NS8cuda_cub4core6detail13_kernel_agentINS1_8__reduce11ReduceAgentINS0_12zip_iteratorIN4cuda3std3__45tupleIJNS0_10device_ptrIdEENS0_17counting_iteratorIlNS0_11use_defaultESF_SF_EEEEEEEPNSB_IJdlEEESJ_lNS1_9__extrema9arg_max_fIdl10comparatorEEEEJSI_SK_lSO_EEEvDpT0_
        .type           _ZN6thrust24THRUST_300001_SM_1000_NS8cuda_cub4core6detail13_kernel_agentINS1_8__reduce11ReduceAgentINS0_12zip_iteratorIN4cuda3std3__45tupleIJNS0_10device_ptrIdEENS0_17counting_iteratorIlNS0_11use_defaultESF_SF_EEEEEEEPNSB_IJdlEEESJ_lNS1_9__extrema9arg_max_fIdl10comparatorEEEEJSI_SK_lSO_EEEvDpT0_,@function
        .size           _ZN6thrust24THRUST_300001_SM_1000_NS8cuda_cub4core6detail13_kernel_agentINS1_8__reduce11ReduceAgentINS0_12zip_iteratorIN4cuda3std3__45tupleIJNS0_10device_ptrIdEENS0_17counting_iteratorIlNS0_11use_defaultESF_SF_EEEEEEEPNSB_IJdlEEESJ_lNS1_9__extrema9arg_max_fIdl10comparatorEEEEJSI_SK_lSO_EEEvDpT0_,(.L_x_788 - _ZN6thrust24THRUST_300001_SM_1000_NS8cuda_cub4core6detail13_kernel_agentINS1_8__reduce11ReduceAgentINS0_12zip_iteratorIN4cuda3std3__45tupleIJNS0_10device_ptrIdEENS0_17counting_iteratorIlNS0_11use_defaultESF_SF_EEEEEEEPNSB_IJdlEEESJ_lNS1_9__extrema9arg_max_fIdl10comparatorEEEEJSI_SK_lSO_EEEvDpT0_)
        .other          _ZN6thrust24THRUST_300001_SM_1000_NS8cuda_cub4core6detail13_kernel_agentINS1_8__reduce11ReduceAgentINS0_12zip_iteratorIN4cuda3std3__45tupleIJNS0_10device_ptrIdEENS0_17counting_iteratorIlNS0_11use_defaultESF_SF_EEEEEEEPNSB_IJdlEEESJ_lNS1_9__extrema9arg_max_fIdl10comparatorEEEEJSI_SK_lSO_EEEvDpT0_,@"STO_CUDA_ENTRY STV_DEFAULT"
_ZN6thrust24THRUST_300001_SM_1000_NS8cuda_cub4core6detail13_kernel_agentINS1_8__reduce11ReduceAgentINS0_12zip_iteratorIN4cuda3std3__45tupleIJNS0_10device_ptrIdEENS0_17counting_iteratorIlNS0_11use_defaultESF_SF_EEEEEEEPNSB_IJdlEEESJ_lNS1_9__extrema9arg_max_fIdl10comparatorEEEEJSI_SK_lSO_EEEvDpT0_:
.text._ZN6thrust24THRUST_300001_SM_1000_NS8cuda_cub4core6detail13_kernel_agentINS1_8__reduce11ReduceAgentINS0_12zip_iteratorIN4cuda3std3__45tupleIJNS0_10device_ptrIdEENS0_17counting_iteratorIlNS0_11use_defaultESF_SF_EEEEEEEPNSB_IJdlEEESJ_lNS1_9__extrema9arg_max_fIdl10comparatorEEEEJSI_SK_lSO_EEEvDpT0_:
[----:B------:R-:W-:Y:S01]  /*0000*/  LDC R1, c[0x0][0x37c] ;  /* 0x0000df00ff017b82 */ /* 0x000fe20000000800 */
[----:B------:R-:W0:Y:S02]  /*0010*/  LDCU.64 UR4, c[0x0][0x398] ;  /* 0x00007300ff0477ac */ /* 0x000e240008000a00 */
[----:B0-----:R-:W-:-:S04]  /*0020*/  ISETP.NE.U32.AND P0, PT, RZ, UR4, PT ;  /* 0x00000004ff007c0c */ /* 0x001fc8000bf05070 */
[----:B------:R-:W-:-:S13]  /*0030*/  ISETP.NE.AND.EX P0, PT, RZ, UR5, PT, P0 ;  /* 0x00000005ff007c0c */ /* 0x000fda000bf05300 */
[----:B------:R-:W-:Y:S05]  /*0040*/  @!P0 EXIT ;  /* 0x000000000000894d */ /* 0x000fea0003800000 */
[----:B------:R-:W-:Y:S01]  /*0050*/  UISETP.GT.U32.AND UP0, UPT, UR4, 0x4ff, UPT ;  /* 0x000004ff0400788c */ /* 0x000fe2000bf04070 */
[----:B------:R-:W-:Y:S01]  /*0060*/  BSSY.RECONVERGENT B0, `(.L_x_235) ;  /* 0x000063e000007945 */ /* 0x000fe20003800200 */
[----:B------:R-:W0:Y:S02]  /*0070*/  LDCU.64 UR8, c[0x0][0x358] ;  /* 0x00006b00ff0877ac */ /* 0x000e240008000a00 */
[----:B------:R-:W-:-:S09]  /*0080*/  UISETP.GT.AND.EX UP0, UPT, UR5, URZ, UPT, UP0 ;  /* 0x000000ff0500728c */ /* 0x000fd2000bf04300 */
        /* <DEDUP_REMOVED lines=9> */
[----:B------:R-:W1:Y:S01]  /*0120*/  LDC.64 R2, c[0x0][0x380] ;  /* 0x0000e000ff027b82 */ /* 0x000e620000000a00 */
[----:B------:R-:W2:Y:S01]  /*0130*/  LDCU.64 UR6, c[0x0][0x388] ;  /* 0x00007100ff0677ac */ /* 0x000ea20008000a00 */
[----:B-1----:R-:W-:-:S06]  /*0140*/  IMAD.WIDE.U32 R2, R0, 0x8, R2 ;  /* 0x0000000800027825 */ /* 0x002fcc00078e0002 */
[----:B0-----:R-:W5:Y:S01]  /*0150*/  LDG.E.64 R2, desc[UR8][R2.64] ;  /* 0x0000000802027981 */ /* 0x001f62000c1e1b00 */
[C---:B--2---:R-:W-:Y:S01]  /*0160*/  IADD3 R9, P0, PT, R0.reuse, UR6, RZ ;  /* 0x0000000600097c10 */ /* 0x044fe2000ff1e0ff */
[----:B------:R-:W-:-:S04]  /*0170*/  VIADD R10, R0, 0x100 ;  /* 0x00000100000a7836 */ /* 0x000fc80000000000 */
[----:B------:R-:W-:-:S08]  /*0180*/  IMAD.X R8, RZ, RZ, UR7, P0 ;  /* 0x00000007ff087e24 */ /* 0x000fd000080e06ff */
.L_x_238:
[----:B0-----:R-:W-:Y:S05]  /*0190*/  BSYNC.RECONVERGENT B1 ;  /* 0x0000000000017941 */ /* 0x001fea0003800200 */
.L_x_237:
[----:B------:R-:W-:Y:S01]  /*01a0*/  ISETP.GE.AND P0, PT, R10, UR4, PT ;  /* 0x000000040a007c0c */ /* 0x000fe2000bf06270 */
[----:B------:R-:W-:-:S12]  /*01b0*/  BSSY.RECONVERGENT B1, `(.L_x_239) ;  /* 0x00000a9000017945 */ /* 0x000fd80003800200 */
[----:B------:R-:W-:Y:S05]  /*01c0*/  @P0 BRA `(.L_x_240) ;  /* 0x00000008009c0947 */ /* 0x000fea0003800000 */
[----:B------:R-:W-:Y:S01]  /*01d0*/  LOP3.LUT R4, RZ, R10, RZ, 0x33, !PT ;  /* 0x0000000aff047212 */ /* 0x000fe200078e33ff */
[----:B------:R-:W-:Y:S04]  /*01e0*/  BSSY.RECONVERGENT B2, `(.L_x_241) ;  /* 0x0000034000027945 */ /* 0x000fe80003800200 */
[----:B------:R-:W-:-:S05]  /*01f0*/  VIADD R16, R4, UR4 ;  /* 0x0000000404107c36 */ /* 0x000fca0008000000 */
[----:B------:R-:W-:-:S04]  /*0200*/  LOP3.LUT R4, R16, 0x300, RZ, 0xc0, !PT ;  /* 0x0000030010047812 */ /* 0x000fc800078ec0ff */
[----:B------:R-:W-:-:S13]  /*0210*/  ISETP.NE.AND P0, PT, R4, 0x300, PT ;  /* 0x000003000400780c */ /* 0x000fda0003f05270 */
[----:B------:R-:W-:Y:S05]  /*0220*/  @!P0 BRA `(.L_x_242) ;  /* 0x0000000000bc8947 */ /* 0x000fea0003800000 */
[----:B------:R-:W0:Y:S01]  /*0230*/  LDC.64 R4, c[0x0][0x380] ;  /* 0x0000e000ff047b82 */ /* 0x000e220000000a00 */
[----:B------:R-:W1:Y:S01]  /*0240*/  LDCU.64 UR6, c[0x0][0x388] ;  /* 0x00007100ff0677ac */ /* 0x000e620008000a00 */
[----:B------:R-:W-:-:S04]  /*0250*/  LEA.HI R6, R16, 0x1, RZ, 0x18 ;  /* 0x0000000110067811 */ /* 0x000fc800078fc0ff */
[----:B------:R-:W-:-:S05]  /*0260*/  LOP3.LUT R6, R6, 0x3, RZ, 0xc0, !PT ;  /* 0x0000000306067812 */ /* 0x000fca00078ec0ff */
[----:B------:R-:W-:Y:S01]  /*0270*/  IMAD.MOV R11, RZ, RZ, -R6 ;  /* 0x000000ffff0b7224 */ /* 0x000fe200078e0a06 */
[C---:B-1----:R-:W-:Y:S01]  /*0280*/  IADD3 R14, P0, PT, R10.reuse, UR6, RZ ;  /* 0x000000060a0e7c10 */ /* 0x042fe2000ff1e0ff */
[----:B0-----:R-:W-:-:S04]  /*0290*/  IMAD.WIDE.U32 R4, R10, 0x8, R4 ;  /* 0x000000080a047825 */ /* 0x001fc800078e0004 */
[----:B------:R-:W-:Y:S02]  /*02a0*/  IMAD.MOV.U32 R12, RZ, RZ, R4 ;  /* 0x000000ffff0c7224 */ /* 0x000fe400078e0004 */
[----:B------:R-:W-:Y:S02]  /*02b0*/  IMAD.MOV.U32 R13, RZ, RZ, R5 ;  /* 0x000000ffff0d7224 */ /* 0x000fe400078e0005 */
[----:B------:R-:W-:-:S07]  /*02c0*/  IMAD.X R15, RZ, RZ, UR7, P0 ;  /* 0x00000007ff0f7e24 */ /* 0x000fce00080e06ff */
.L_x_245:
        /* <DEDUP_REMOVED lines=31> */
.L_x_244:
[----:B------:R-:W-:Y:S05]  /*04c0*/  BSYNC.RECONVERGENT B3 ;  /* 0x0000000000037941 */ /* 0x000fea0003800200 */
.L_x_243:
[----:B------:R-:W-:Y:S01]  /*04d0*/  IADD3 R14, P0, PT, R14, 0x100, RZ ;  /* 0x000001000e0e7810 */ /* 0x000fe20007f1e0ff */
[----:B------:R-:W-:Y:S02]  /*04e0*/  VIADD R10, R10, 0x100 ;  /* 0x000001000a0a7836 */ /* 0x000fe40000000000 */
[----:B------:R-:W-:Y:S02]  /*04f0*/  IMAD.X R13, RZ, RZ, R13, P3 ;  /* 0x000000ffff0d7224 */ /* 0x000fe400018e060d */
[----:B------:R-:W-:Y:S01]  /*0500*/  IMAD.X R15, RZ, RZ, R15, P0 ;  /* 0x000000ffff0f7224 */ /* 0x000fe200000e060f */
[----:B------:R-:W-:Y:S07]  /*0510*/  @P2 BRA `(.L_x_245) ;  /* 0xfffffffc006c2947 */ /* 0x000fee000383ffff */
.L_x_242:
[----:B------:R-:W-:Y:S05]  /*0520*/  BSYNC.RECONVERGENT B2 ;  /* 0x0000000000027941 */ /* 0x000fea0003800200 */
.L_x_241:
[----:B------:R-:W-:-:S13]  /*0530*/  ISETP.GE.U32.AND P0, PT, R16, 0x300, PT ;  /* 0x000003001000780c */ /* 0x000fda0003f06070 */
[----:B------:R-:W-:Y:S05]  /*0540*/  @!P0 BRA `(.L_x_240) ;  /* 0x0000000400bc8947 */ /* 0x000fea0003800000 */
[----:B------:R-:W0:Y:S01]  /*0550*/  LDC.64 R4, c[0x0][0x380] ;  /* 0x0000e000ff047b82 */ /* 0x000e220000000a00 */
[----:B------:R-:W-:-:S07]  /*0560*/  VIADD R20, R10, 0x200 ;  /* 0x000002000a147836 */ /* 0x000fce0000000000 */
[----:B------:R-:W1:Y:S02]  /*0570*/  LDC.64 R6, c[0x0][0x388] ;  /* 0x0000e200ff067b82 */ /* 0x000e640000000a00 */
.L_x_254:
[----:B------:R-:W-:-:S04]  /*0580*/  VIADD R17, R20, 0xfffffe00 ;  /* 0xfffffe0014117836 */ /* 0x000fc80000000000 */
[----:B0-----:R-:W-:-:S05]  /*0590*/  IMAD.WIDE R24, R17, 0x8, R4 ;  /* 0x0000000811187825 */ /* 0x001fca00078e0204 */
[----:B------:R-:W2:Y:S04]  /*05a0*/  LDG.E.64 R18, desc[UR8][R24.64] ;  /* 0x0000000818127981 */ /* 0x000ea8000c1e1b00 */
[----:B-----5:R0:W5:Y:S04]  /*05b0*/  LDG.E.64 R14, desc[UR8][R24.64+0x800] ;  /* 0x00080008180e7981 */ /* 0x020168000c1e1b00 */
[----:B------:R0:W5:Y:S04]  /*05c0*/  LDG.E.64 R12, desc[UR8][R24.64+0x1000] ;  /* 0x00100008180c7981 */ /* 0x000168000c1e1b00 */
[----:B------:R0:W5:Y:S01]  /*05d0*/  LDG.E.64 R10, desc[UR8][R24.64+0x1800] ;  /* 0x00180008180a7981 */ /* 0x000162000c1e1b00 */
[----:B-1----:R-:W-:Y:S01]  /*05e0*/  IADD3 R26, P1, PT, R17, R6, RZ ;  /* 0x00000006111a7210 */ /* 0x002fe20007f3e0ff */
[----:B------:R-:W-:Y:S01]  /*05f0*/  BSSY.RECONVERGENT B2, `(.L_x_246) ;  /* 0x0000017000027945 */ /* 0x000fe20003800200 */
[----:B------:R-:W-:-:S02]  /*0600*/  VIADD R23, R20, 0xffffff00 ;  /* 0xffffff0014177836 */ /* 0x000fc40000000000 */
[----:B------:R-:W-:Y:S01]  /*0610*/  LEA.HI.X.SX32 R27, R17, R7, 0x1, P1 ;  /* 0x00000007111b7211 */ /* 0x000fe200008f0eff */
[----:B------:R-:W-:-:S04]  /*0620*/  IMAD.MOV.U32 R22, RZ, RZ, R26 ;  /* 0x000000ffff167224 */ /* 0x000fc800078e001a */
        /* <DEDUP_REMOVED lines=19> */
.L_x_247:
[----:B------:R-:W-:Y:S05]  /*0760*/  BSYNC.RECONVERGENT B2 ;  /* 0x0000000000027941 */ /* 0x000fea0003800200 */
.L_x_246:
[----:B-----5:R-:W-:Y:S01]  /*0770*/  DSETP.GEU.AND P0, PT, |R16|, |R14|, PT ;  /* 0x4000000e1000722a */ /* 0x020fe20003f0e200 */
[C---:B------:R-:W-:Y:S01]  /*0780*/  IADD3 R19, P1, PT, R23.reuse, R6, RZ ;  /* 0x0000000617137210 */ /* 0x040fe20007f3e0ff */
[----:B------:R-:W-:Y:S01]  /*0790*/  BSSY.RECONVERGENT B2, `(.L_x_248) ;  /* 0x0000015000027945 */ /* 0x000fe20003800200 */
[----:B------:R-:W-:Y:S02]  /*07a0*/  IMAD.MOV.U32 R2, RZ, RZ, R14 ;  /* 0x000000ffff027224 */ /* 0x000fe400078e000e */
[----:B------:R-:W-:Y:S01]  /*07b0*/  LEA.HI.X.SX32 R18, R23, R7, 0x1, P1 ;  /* 0x0000000717127211 */ /* 0x000fe200008f0eff */
[----:B------:R-:W-:Y:S02]  /*07c0*/  IMAD.MOV.U32 R9, RZ, RZ, R19 ;  /* 0x000000ffff097224 */ /* 0x000fe400078e0013 */
[----:B------:R-:W-:Y:S01]  /*07d0*/  IMAD.MOV.U32 R3, RZ, RZ, R15 ;  /* 0x000000ffff037224 */ /* 0x000fe200078e000f */
[----:B------:R-:W-:-:S05]  /*07e0*/  MOV R8, R18 ;  /* 0x0000001200087202 */ /* 0x000fca0000000f00 */
        /* <DEDUP_REMOVED lines=15> */
.L_x_249:
[----:B------:R-:W-:Y:S05]  /*08e0*/  BSYNC.RECONVERGENT B2 ;  /* 0x0000000000027941 */ /* 0x000fea0003800200 */
.L_x_248:
[----:B------:R-:W-:Y:S01]  /*08f0*/  DSETP.GEU.AND P0, PT, |R2|, |R12|, PT ;  /* 0x4000000c0200722a */ /* 0x000fe20003f0e200 */
[CC--:B------:R-:W-:Y:S01]  /*0900*/  IADD3 R22, P1, PT, R20.reuse, R6.reuse, RZ ;  /* 0x0000000614167210 */ /* 0x0c0fe20007f3e0ff */
[C---:B------:R-:W-:Y:S01]  /*0910*/  VIADD R16, R20.reuse, 0x100 ;  /* 0x0000010014107836 */ /* 0x040fe20000000000 */
[----:B------:R-:W-:Y:S01]  /*0920*/  BSSY.RECONVERGENT B2, `(.L_x_250) ;  /* 0x0000016000027945 */ /* 0x000fe20003800200 */
[----:B------:R-:W-:Y:S01]  /*0930*/  IMAD.MOV.U32 R14, RZ, RZ, R12 ;  /* 0x000000ffff0e7224 */ /* 0x000fe200078e000c */
[----:B------:R-:W-:Y:S01]  /*0940*/  LEA.HI.X.SX32 R19, R20, R7, 0x1, P1 ;  /* 0x0000000714137211 */ /* 0x000fe200008f0eff */
[----:B------:R-:W-:Y:S01]  /*0950*/  IMAD.MOV.U32 R17, RZ, RZ, R22 ;  /* 0x000000ffff117224 */ /* 0x000fe200078e0016 */
[----:B------:R-:W-:Y:S01]  /*0960*/  IADD3 R24, P2, PT, R16, R6, RZ ;  /* 0x0000000610187210 */ /* 0x000fe20007f5e0ff */
[----:B------:R-:W-:Y:S02]  /*0970*/  IMAD.MOV.U32 R15, RZ, RZ, R13 ;  /* 0x000000ffff0f7224 */ /* 0x000fe400078e000d */
[----:B------:R-:W-:-:S04]  /*0980*/  IMAD.MOV.U32 R18, RZ, RZ, R19 ;  /* 0x000000ffff127224 */ /* 0x000fc800078e0013 */
[----:B------:R-:W-:Y:S06]  /*0990*/  @!P0 BRA `(.L_x_251) ;  /* 0x0000000000388947 */ /* 0x000fec0003800000 */
        /* <DEDUP_REMOVED lines=14> */
.L_x_251:
[----:B------:R-:W-:Y:S05]  /*0a80*/  BSYNC.RECONVERGENT B2 ;  /* 0x0000000000027941 */ /* 0x000fea0003800200 */
.L_x_250:
[----:B------:R-:W-:Y:S01]  /*0a90*/  DSETP.GEU.AND P0, PT, |R14|, |R10|, PT ;  /* 0x4000000a0e00722a */ /* 0x000fe20003f0e200 */
[----:B------:R-:W-:Y:S01]  /*0aa0*/  LEA.HI.X.SX32 R13, R16, R7, 0x1, P2 ;  /* 0x00000007100d7211 */ /* 0x000fe200010f0eff */
[----:B------:R-:W-:Y:S01]  /*0ab0*/  BSSY.RECONVERGENT B2, `(.L_x_252) ;  /* 0x0000014000027945 */ /* 0x000fe20003800200 */
[----:B------:R-:W-:Y:S02]  /*0ac0*/  IMAD.MOV.U32 R9, RZ, RZ, R24 ;  /* 0x000000ffff097224 */ /* 0x000fe400078e0018 */
[----:B------:R-:W-:Y:S02]  /*0ad0*/  IMAD.MOV.U32 R2, RZ, RZ, R10 ;  /* 0x000000ffff027224 */ /* 0x000fe400078e000a */
[----:B------:R-:W-:Y:S02]  /*0ae0*/  IMAD.MOV.U32 R8, RZ, RZ, R13 ;  /* 0x000000ffff087224 */ /* 0x000fe400078e000d */
[----:B------:R-:W-:-:S05]  /*0af0*/  IMAD.MOV.U32 R3, RZ, RZ, R11 ;  /* 0x000000ffff037224 */ /* 0x000fca00078e000b */
        /* <DEDUP_REMOVED lines=15> */
.L_x_253:
[----:B------:R-:W-:Y:S05]  /*0bf0*/  BSYNC.RECONVERGENT B2 ;  /* 0x0000000000027941 */ /* 0x000fea0003800200 */
.L_x_252:
[C---:B------:R-:W-:Y:S02]  /*0c00*/  VIADD R10, R20.reuse, 0x200 ;  /* 0x00000200140a7836 */ /* 0x040fe40000000000 */
[----:B------:R-:W-:-:S03]  /*0c10*/  VIADD R20, R20, 0x400 ;  /* 0x0000040014147836 */ /* 0x000fc60000000000 */
[----:B------:R-:W-:-:S13]  /*0c20*/  ISETP.GE.AND P0, PT, R10, UR5, PT ;  /* 0x000000050a007c0c */ /* 0x000fda000bf06270 */
[----:B------:R-:W-:Y:S05]  /*0c30*/  @!P0 BRA `(.L_x_254) ;  /* 0xfffffff800508947 */ /* 0x000fea000383ffff */
.L_x_240:
[----:B------:R-:W-:Y:S05]  /*0c40*/  BSYNC.RECONVERGENT B1 ;  /* 0x0000000000017941 */ /* 0x000fea0003800200 */
.L_x_239:
[----:B------:R-:W0:Y:S02]  /*0c50*/  LDCU UR6, c[0x0][0x398] ;  /* 0x00007300ff0677ac */ /* 0x000e240008000800 */
[----:B0-----:R-:W-:-:S09]  /*0c60*/  UISETP.GE.AND UP0, UPT, UR6, 0x100, UPT ;  /* 0x000001000600788c */ /* 0x001fd2000bf06270 */
[----:B------:R-:W-:Y:S05]  /*0c70*/  BRA.U !UP0, `(.L_x_255) ;  /* 0x0000001508507547 */ /* 0x000fea000b800000 */
        /* <DEDUP_REMOVED lines=32> */
.L_x_257:
[----:B------:R-:W-:Y:S05]  /*0e80*/  BSYNC.RECONVERGENT B1 ;  /* 0x0000000000017941 */ /* 0x000fea0003800200 */
.L_x_256:
        /* <DEDUP_REMOVED lines=31> */
.L_x_259:
[----:B------:R-:W-:Y:S05]  /*1080*/  BSYNC.RECONVERGENT B1 ;  /* 0x0000000000017941 */ /* 0x000fea0003800200 */
.L_x_258:
[----:B------:R-:W-:Y:S01]  /*1090*/  ISETP.GT.AND P0, PT, R10, 0x1b, PT ;  /* 0x0000001b0a00780c */ /* 0x000fe20003f04270 */
[----:B-1----:R1:W1:Y:S01]  /*10a0*/  SHFL.DOWN PT, R6, R2, 0x4, 0x1f ;  /* 0x08801f0002067f89 */ /* 0x00226200000e0000 */
[----:B------:R-:W-:Y:S01]  /*10b0*/  BSSY.RECONVERGENT B1, `(.L_x_260) ;  /* 0x000001d000017945 */ /* 0x000fe20003800200 */
[----:B0-----:R-:W-:Y:S02]  /*10c0*/  IMAD.MOV.U32 R11, RZ, RZ, R8 ;  /* 0x000000ffff0b7224 */ /* 0x001fe400078e0008 */
[----:B--2---:R0:W2:Y:S01]  /*10d0*/  SHFL.DOWN PT, R7, R3, 0x4, 0x1f ;  /* 0x08801f0003077f89 */ /* 0x0040a200000e0000 */
[----:B------:R-:W-:Y:S02]  /*10e0*/  IMAD.MOV.U32 R12, RZ, RZ, R9 ;  /* 0x000000ffff0c7224 */ /* 0x000fe400078e0009 */
[----:B------:R-:W-:Y:S01]  /*10f0*/  IMAD.MOV.U32 R4, RZ, RZ, R2 ;  /* 0x000000ffff047224 */ /* 0x000fe200078e0002 */
[----:B----4-:R0:W4:Y:S01]  /*1100*/  SHFL.DOWN PT, R13, R8, 0x4, 0x1f ;  /* 0x08801f00080d7f89 */ /* 0x01012200000e0000 */
[----:B------:R-:W-:-:S03]  /*1110*/  IMAD.MOV.U32 R5, RZ, RZ, R3 ;  /* 0x000000ffff057224 */ /* 0x000fc600078e0003 */
[----:B---3--:R0:W3:Y:S01]  /*1120*/  SHFL.DOWN PT, R14, R9, 0x4, 0x1f ;  /* 0x08801f00090e7f89 */ /* 0x0080e200000e0000 */
[----:B------:R-:W-:Y:S05]  /*1130*/  @P0 BRA `(.L_x_261) ;  /* 0x0000000000500947 */ /* 0x000fea0003800000 */
[----:B-12---:R-:W-:Y:S01]  /*1140*/  DSETP.GEU.AND P0, PT, |R2|, |R6|, PT ;  /* 0x400000060200722a */ /* 0x006fe20003f0e200 */
[----:B----4-:R-:W-:Y:S02]  /*1150*/  IMAD.MOV.U32 R11, RZ, RZ, R13 ;  /* 0x000000ffff0b7224 */ /* 0x010fe400078e000d */
        /* <DEDUP_REMOVED lines=18> */
.L_x_261:
[----:B------:R-:W-:Y:S05]  /*1280*/  BSYNC.RECONVERGENT B1 ;  /* 0x0000000000017941 */ /* 0x000fea0003800200 */
.L_x_260:
        /* <DEDUP_REMOVED lines=31> */
.L_x_263:
[----:B------:R-:W-:Y:S05]  /*1480*/  BSYNC.RECONVERGENT B1 ;  /* 0x0000000000017941 */ /* 0x000fea0003800200 */
.L_x_262:
[----:B------:R-:W-:Y:S01]  /*1490*/  ISETP.GT.AND P0, PT, R10, 0xf, PT ;  /* 0x0000000f0a00780c */ /* 0x000fe20003f04270 */
[----:B-1----:R1:W1:Y:S01]  /*14a0*/  SHFL.DOWN PT, R4, R2, 0x10, 0x1f ;  /* 0x0a001f0002047f89 */ /* 0x00226200000e0000 */
[----:B------:R-:W-:Y:S01]  /*14b0*/  BSSY.RECONVERGENT B1, `(.L_x_264) ;  /* 0x000001d000017945 */ /* 0x000fe20003800200 */
[----:B---3--:R-:W-:Y:S01]  /*14c0*/  MOV R14, R8 ;  /* 0x00000008000e7202 */ /* 0x008fe20000000f00 */
[----:B------:R-:W-:Y:S01]  /*14d0*/  IMAD.MOV.U32 R15, RZ, RZ, R9 ;  /* 0x000000ffff0f7224 */ /* 0x000fe200078e0009 */
[----:B0-----:R0:W3:Y:S01]  /*14e0*/  SHFL.DOWN PT, R5, R3, 0x10, 0x1f ;  /* 0x0a001f0003057f89 */ /* 0x0010e200000e0000 */
[----:B------:R-:W-:Y:S02]  /*14f0*/  IMAD.MOV.U32 R12, RZ, RZ, R2 ;  /* 0x000000ffff0c7224 */ /* 0x000fe400078e0002 */
[----:B----4-:R-:W-:Y:S01]  /*1500*/  IMAD.MOV.U32 R13, RZ, RZ, R3 ;  /* 0x000000ffff0d7224 */ /* 0x010fe200078e0003 */
[----:B--2---:R0:W2:Y:S04]  /*1510*/  SHFL.DOWN PT, R7, R8, 0x10, 0x1f ;  /* 0x0a001f0008077f89 */ /* 0x0040a800000e0000 */
[----:B------:R0:W4:Y:S01]  /*1520*/  SHFL.DOWN PT, R6, R9, 0x10, 0x1f ;  /* 0x0a001f0009067f89 */ /* 0x00012200000e0000 */
        /* <DEDUP_REMOVED lines=21> */
.L_x_265:
[----:B------:R-:W-:Y:S05]  /*1680*/  BSYNC.RECONVERGENT B1 ;  /* 0x0000000000017941 */ /* 0x000fea0003800200 */
.L_x_264:
        /* <DEDUP_REMOVED lines=11> */
.L_x_267:
[----:B------:R-:W-:Y:S05]  /*1740*/  BSYNC.RECONVERGENT B1 ;  /* 0x0000000000017941 */ /* 0x000fea0003800200 */
.L_x_266:
        /* <DEDUP_REMOVED lines=8> */
[----:B-1234-:R-:W1:Y:S04]  /*17d0*/  LDS.128 R4, [R0+0x20] ;  /* 0x0000200000047984 */ /* 0x01ee680000000c00 */
[----:B------:R2:W3:Y:S04]  /*17e0*/  LDS.64 R2, [R0+0x80] ;  /* 0x0000800000027984 */ /* 0x0004e80000000a00 */
[----:B------:R2:W4:Y:S01]  /*17f0*/  LDS.128 R8, [R0+0x30] ;  /* 0x0000300000087984 */ /* 0x0005220000000c00 */
        /* <DEDUP_REMOVED lines=20> */
.L_x_270:
[----:B------:R-:W-:Y:S05]  /*1940*/  BSYNC.RECONVERGENT B1 ;  /* 0x0000000000017941 */ /* 0x000fea0003800200 */
.L_x_269:
        /* <DEDUP_REMOVED lines=23> */
.L_x_272:
[----:B------:R-:W-:Y:S05]  /*1ac0*/  BSYNC.RECONVERGENT B1 ;  /* 0x0000000000017941 */ /* 0x000fea0003800200 */
.L_x_271:
        /* <DEDUP_REMOVED lines=21> */
.L_x_274:
[----:B------:R-:W-:Y:S05]  /*1c20*/  BSYNC.RECONVERGENT B1 ;  /* 0x0000000000017941 */ /* 0x000fea0003800200 */
.L_x_273:
[----:B------:R0:W1:Y:S01]  /*1c30*/  LDS.128 R8, [R0+0x60] ;  /* 0x0000600000087984 */ /* 0x0000620000000c00 */
[----:B------:R-:W-:Y:S01]  /*1c40*/  DSETP.GEU.AND P0, PT, |R20|, |R14|, PT ;  /* 0x4000000e1400722a */ /* 0x000fe20003f0e200 */
[----:B------:R-:W-:Y:S01]  /*1c50*/  BSSY.RECONVERGENT B1, `(.L_x_275) ;  /* 0x0000015000017945 */ /* 0x000fe20003800200 */
[----:B------:R-:W-:Y:S01]  /*1c60*/  MOV R12, R14 ;  /* 0x0000000e000c7202 */ /* 0x000fe20000000f00 */
        /* <DEDUP_REMOVED lines=19> */
.L_x_276:
[----:B------:R-:W-:Y:S05]  /*1da0*/  BSYNC.RECONVERGENT B1 ;  /* 0x0000000000017941 */ /* 0x000fea0003800200 */
.L_x_275:
        /* <DEDUP_REMOVED lines=21> */
.L_x_278:
[----:B------:R-:W-:Y:S05]  /*1f00*/  BSYNC.RECONVERGENT B1 ;  /* 0x0000000000017941 */ /* 0x000fea0003800200 */
.L_x_277:
        /* <DEDUP_REMOVED lines=21> */
.L_x_280:
[----:B------:R-:W-:Y:S05]  /*2060*/  BSYNC.RECONVERGENT B1 ;  /* 0x0000000000017941 */ /* 0x000fea0003800200 */
.L_x_279:
        /* <DEDUP_REMOVED lines=21> */
.L_x_255:
[----:B------:R-:W0:Y:S01]  /*21c0*/  S2R R4, SR_LANEID ;  /* 0x0000000000047919 */ /* 0x000e220000000000 */
[----:B------:R-:W-:Y:S01]  /*21d0*/  LOP3.LUT R5, R0, 0x3e0, RZ, 0xc0, !PT ;  /* 0x000003e000057812 */ /* 0x000fe200078ec0ff */
[----:B------:R-:W-:Y:S01]  /*21e0*/  BSSY.RECONVERGENT B1, `(.L_x_281) ;  /* 0x0000024000017945 */ /* 0x000fe20003800200 */
[----:B------:R-:W-:Y:S02]  /*21f0*/  IMAD.MOV.U32 R12, RZ, RZ, R9 ;  /* 0x000000ffff0c7224 */ /* 0x000fe400078e0009 */
[----:B------:R-:W-:Y:S02]  /*2200*/  IMAD.MOV.U32 R14, RZ, RZ, R8 ;  /* 0x000000ffff0e7224 */ /* 0x000fe400078e0008 */
[----:B------:R-:W-:Y:S01]  /*2210*/  VIADD R6, R5, 0x20 ;  /* 0x0000002005067836 */ /* 0x000fe20000000000 */
[----:B------:R-:W-:Y:S01]  /*2220*/  LOP3.LUT R5, RZ, R5, RZ, 0x33, !PT ;  /* 0x00000005ff057212 */ /* 0x000fe200078e33ff */
[----:B-----5:R-:W-:-:S03]  /*2230*/  IMAD.MOV.U32 R7, RZ, RZ, R3 ;  /* 0x000000ffff077224 */ /* 0x020fc600078e0003 */
[----:B------:R-:W-:Y:S01]  /*2240*/  ISETP.GT.AND P0, PT, R6, UR6, PT ;  /* 0x0000000606007c0c */ /* 0x000fe2000bf04270 */
[----:B------:R-:W-:Y:S01]  /*2250*/  VIADD R5, R5, UR6 ;  /* 0x0000000605057c36 */ /* 0x000fe20008000000 */
[----:B------:R-:W-:-:S04]  /*2260*/  MOV R6, R2 ;  /* 0x0000000200067202 */ /* 0x000fc80000000f00 */
[----:B------:R-:W-:-:S05]  /*2270*/  SEL R5, R5, 0x1f, P0 ;  /* 0x0000001f05057807 */ /* 0x000fca0000000000 */
[----:B------:R1:W2:Y:S04]  /*2280*/  SHFL.DOWN PT, R10, R2, 0x1, R5 ;  /* 0x08200000020a7989 */ /* 0x0002a800000e0005 */
[----:B------:R1:W3:Y:S04]  /*2290*/  SHFL.DOWN PT, R11, R3, 0x1, R5 ;  /* 0x08200000030b7989 */ /* 0x0002e800000e0005 */
[----:B------:R1:W4:Y:S01]  /*22a0*/  SHFL.DOWN PT, R16, R9, 0x1, R5 ;  /* 0x0820000009107989 */ /* 0x00032200000e0005 */
[----:B0-----:R-:W-:-:S03]  /*22b0*/  ISETP.GE.AND P0, PT, R4, R5, PT ;  /* 0x000000050400720c */ /* 0x001fc60003f06270 */
[----:B------:R1:W0:Y:S10]  /*22c0*/  SHFL.DOWN PT, R13, R8, 0x1, R5 ;  /* 0x08200000080d7989 */ /* 0x00023400000e0005 */
[----:B-1----:R-:W-:Y:S05]  /*22d0*/  @P0 BRA `(.L_x_282) ;  /* 0x0000000000500947 */ /* 0x002fea0003800000 */
[----:B--23--:R-:W-:Y:S01]  /*22e0*/  DSETP.GEU.AND P0, PT, |R2|, |R10|, PT ;  /* 0x4000000a0200722a */ /* 0x00cfe20003f0e200 */
        /* <DEDUP_REMOVED lines=19> */
.L_x_282:
[----:B------:R-:W-:Y:S05]  /*2420*/  BSYNC.RECONVERGENT B1 ;  /* 0x0000000000017941 */ /* 0x000fea0003800200 */
.L_x_281:
[----:B------:R-:W-:Y:S01]  /*2430*/  VIADD R2, R4, 0x2 ;  /* 0x0000000204027836 */ /* 0x000fe20000000000 */
[----:B------:R1:W1:Y:S01]  /*2440*/  SHFL.DOWN PT, R8, R6, 0x2, R5 ;  /* 0x0840000006087989 */ /* 0x00026200000e0005 */
[----:B------:R-:W-:Y:S01]  /*2450*/  BSSY.RECONVERGENT B1, `(.L_x_283) ;  /* 0x000001e000017945 */ /* 0x000fe20003800200 */
[----:B--2---:R-:W-:Y:S02]  /*2460*/  IMAD.MOV.U32 R10, RZ, RZ, R12 ;  /* 0x000000ffff0a7224 */ /* 0x004fe400078e000c */
[----:B------:R-:W-:Y:S01]  /*2470*/  ISETP.GT.AND P0, PT, R2, R5, PT ;  /* 0x000000050200720c */ /* 0x000fe20003f04270 */
[----:B------:R2:W1:Y:S01]  /*2480*/  SHFL.DOWN PT, R9, R7, 0x2, R5 ;  /* 0x0840000007097989 */ /* 0x00046200000e0005 */
[----:B----4-:R-:W-:Y:S02]  /*2490*/  IMAD.MOV.U32 R16, RZ, RZ, R14 ;  /* 0x000000ffff107224 */ /* 0x010fe400078e000e */
[----:B------:R-:W-:Y:S01]  /*24a0*/  IMAD.MOV.U32 R2, RZ, RZ, R6 ;  /* 0x000000ffff027224 */ /* 0x000fe200078e0006 */
[----:B---3--:R2:W3:Y:S01]  /*24b0*/  SHFL.DOWN PT, R11, R12, 0x2, R5 ;  /* 0x084000000c0b7989 */ /* 0x0084e200000e0005 */
[----:B------:R-:W-:-:S03]  /*24c0*/  IMAD.MOV.U32 R3, RZ, RZ, R7 ;  /* 0x000000ffff037224 */ /* 0x000fc600078e0007 */
[----:B0-----:R2:W0:Y:S04]  /*24d0*/  SHFL.DOWN PT, R13, R14, 0x2, R5 ;  /* 0x084000000e0d7989 */ /* 0x00142800000e0005 */
        /* <DEDUP_REMOVED lines=21> */
.L_x_284:
[----:B------:R-:W-:Y:S05]  /*2630*/  BSYNC.RECONVERGENT B1 ;  /* 0x0000000000017941 */ /* 0x000fea0003800200 */
.L_x_283:
[----:B-1----:R-:W-:Y:S01]  /*2640*/  VIADD R6, R4, 0x4 ;  /* 0x0000000404067836 */ /* 0x002fe20000000000 */
[----:B------:R1:W4:Y:S01]  /*2650*/  SHFL.DOWN PT, R8, R2, 0x4, R5 ;  /* 0x0880000002087989 */ /* 0x00032200000e0005 */
[----:B------:R-:W-:Y:S01]  /*2660*/  BSSY.RECONVERGENT B1, `(.L_x_285) ;  /* 0x000001e000017945 */ /* 0x000fe20003800200 */
[----:B--2---:R-:W-:Y:S02]  /*2670*/  IMAD.MOV.U32 R12, RZ, RZ, R10 ;  /* 0x000000ffff0c7224 */ /* 0x004fe400078e000a */
[----:B------:R-:W-:Y:S01]  /*2680*/  ISETP.GT.AND P0, PT, R6, R5, PT ;  /* 0x000000050600720c */ /* 0x000fe20003f04270 */
[----:B------:R1:W2:Y:S01]  /*2690*/  SHFL.DOWN PT, R9, R3, 0x4, R5 ;  /* 0x0880000003097989 */ /* 0x0002a200000e0005 */
[----:B------:R-:W-:Y:S02]  /*26a0*/  IMAD.MOV.U32 R14, RZ, RZ, R16 ;  /* 0x000000ffff0e7224 */ /* 0x000fe400078e0010 */
[----:B------:R-:W-:Y:S01]  /*26b0*/  IMAD.MOV.U32 R6, RZ, RZ, R2 ;  /* 0x000000ffff067224 */ /* 0x000fe200078e0002 */
[----:B---3--:R1:W3:Y:S01]  /*26c0*/  SHFL.DOWN PT, R11, R10, 0x4, R5 ;  /* 0x088000000a0b7989 */ /* 0x0082e200000e0005 */
[----:B------:R-:W-:-:S03]  /*26d0*/  IMAD.MOV.U32 R7, RZ, RZ, R3 ;  /* 0x000000ffff077224 */ /* 0x000fc600078e0003 */
[----:B0-----:R1:W0:Y:S04]  /*26e0*/  SHFL.DOWN PT, R13, R16, 0x4, R5 ;  /* 0x08800000100d7989 */ /* 0x00122800000e0005 */
[----:B------:R-:W-:Y:S05]  /*26f0*/  @P0 BRA `(.L_x_286) ;  /* 0x0000000000500947 */ /* 0x000fea0003800000 */
[----:B--2-4-:R-:W-:Y:S01]  /*2700*/  DSETP.GEU.AND P0, PT, |R2|, |R8|, PT ;  /* 0x400000080200722a */ /* 0x014fe20003f0e200 */
        /* <DEDUP_REMOVED lines=19> */
.L_x_286:
[----:B------:R-:W-:Y:S05]  /*2840*/  BSYNC.RECONVERGENT B1 ;  /* 0x0000000000017941 */ /* 0x000fea0003800200 */
.L_x_285:
[----:B-1----:R-:W-:Y:S01]  /*2850*/  IADD3 R2, PT, PT, R4, 0x8, RZ ;  /* 0x0000000804027810 */ /* 0x002fe20007ffe0ff */
[----:B----4-:R1:W4:Y:S01]  /*2860*/  SHFL.DOWN PT, R8, R6, 0x8, R5 ;  /* 0x0900000006087989 */ /* 0x01032200000e0005 */
[----:B------:R-:W-:Y:S01]  /*2870*/  BSSY.RECONVERGENT B1, `(.L_x_287) ;  /* 0x000001e000017945 */ /* 0x000fe20003800200 */
[----:B------:R-:W-:Y:S01]  /*2880*/  IMAD.MOV.U32 R10, RZ, RZ, R12 ;  /* 0x000000ffff0a7224 */ /* 0x000fe200078e000c */
[----:B------:R-:W-:Y:S01]  /*2890*/  ISETP.GT.AND P0, PT, R2, R5, PT ;  /* 0x000000050200720c */ /* 0x000fe20003f04270 */
[----:B--2---:R1:W2:Y:S01]  /*28a0*/  SHFL.DOWN PT, R9, R7, 0x8, R5 ;  /* 0x0900000007097989 */ /* 0x0042a200000e0005 */
        /* <DEDUP_REMOVED lines=26> */
.L_x_288:
[----:B------:R-:W-:Y:S05]  /*2a50*/  BSYNC.RECONVERGENT B1 ;  /* 0x0000000000017941 */ /* 0x000fea0003800200 */
.L_x_287:
[----:B----4-:R-:W-:Y:S01]  /*2a60*/  VIADD R8, R4, 0x10 ;  /* 0x0000001004087836 */ /* 0x010fe20000000000 */
[----:B-1----:R1:W4:Y:S01]  /*2a70*/  SHFL.DOWN PT, R6, R2, 0x10, R5 ;  /* 0x0a00000002067989 */ /* 0x00232200000e0005 */
[----:B------:R-:W-:Y:S01]  /*2a80*/  BSSY.RECONVERGENT B1, `(.L_x_289) ;  /* 0x000001e000017945 */ /* 0x000fe20003800200 */
[----:B------:R-:W-:Y:S02]  /*2a90*/  IMAD.MOV.U32 R14, RZ, RZ, R10 ;  /* 0x000000ffff0e7224 */ /* 0x000fe400078e000a */
[----:B------:R-:W-:Y:S01]  /*2aa0*/  ISETP.GT.AND P0, PT, R8, R5, PT ;  /* 0x000000050800720c */ /* 0x000fe20003f04270 */
[----:B------:R1:W1:Y:S01]  /*2ab0*/  SHFL.DOWN PT, R7, R3, 0x10, R5 ;  /* 0x0a00000003077989 */ /* 0x00026200000e0005 */
[----:B------:R-:W-:Y:S02]  /*2ac0*/  IMAD.MOV.U32 R15, RZ, RZ, R16 ;  /* 0x000000ffff0f7224 */ /* 0x000fe400078e0010 */
[----:B------:R-:W-:Y:S01]  /*2ad0*/  IMAD.MOV.U32 R12, RZ, RZ, R2 ;  /* 0x000000ffff0c7224 */ /* 0x000fe200078e0002 */
[----:B--2---:R2:W1:Y:S01]  /*2ae0*/  SHFL.DOWN PT, R9, R10, 0x10, R5 ;  /* 0x0a0000000a097989 */ /* 0x00446200000e0005 */
[----:B0-----:R-:W-:-:S03]  /*2af0*/  IMAD.MOV.U32 R13, RZ, RZ, R3 ;  /* 0x000000ffff0d7224 */ /* 0x001fc600078e0003 */
[----:B---3--:R2:W0:Y:S04]  /*2b00*/  SHFL.DOWN PT, R11, R16, 0x10, R5 ;  /* 0x0a000000100b7989 */ /* 0x00842800000e0005 */
[----:B------:R-:W-:Y:S05]  /*2b10*/  @P0 BRA `(.L_x_290) ;  /* 0x0000000000500947 */ /* 0x000fea0003800000 */
[----:B-1--4-:R-:W-:Y:S01]  /*2b20*/  DSETP.GEU.AND P0, PT, |R2|, |R6|, PT ;  /* 0x400000060200722a */ /* 0x012fe20003f0e200 */
[----:B------:R-:W-:Y:S02]  /*2b30*/  IMAD.MOV.U32 R14, RZ, RZ, R9 ;  /* 0x000000ffff0e7224 */ /* 0x000fe400078e0009 */
        /* <DEDUP_REMOVED lines=18> */
.L_x_290:
[----:B------:R-:W-:Y:S05]  /*2c60*/  BSYNC.RECONVERGENT B1 ;  /* 0x0000000000017941 */ /* 0x000fea0003800200 */
.L_x_289:
[----:B------:R-:W-:Y:S01]  /*2c70*/  ISETP.NE.AND P0, PT, R4, RZ, PT ;  /* 0x000000ff0400720c */ /* 0x000fe20003f05270 */
[----:B------:R-:W-:-:S12]  /*2c80*/  BSSY.RECONVERGENT B1, `(.L_x_291) ;  /* 0x000000a000017945 */ /* 0x000fd80003800200 */
[----:B------:R-:W-:Y:S05]  /*2c90*/  @P0 BRA `(.L_x_292) ;  /* 0x0000000000200947 */ /* 0x000fea0003800000 */
[----:B------:R-:W3:Y:S01]  /*2ca0*/  S2R R4, SR_CgaCtaId ;  /* 0x0000000000047919 */ /* 0x000ee20000008800 */
[----:B-1----:R-:W-:Y:S02]  /*2cb0*/  MOV R3, 0x400 ;  /* 0x0000040000037802 */ /* 0x002fe40000000f00 */
[----:B------:R-:W-:-:S04]  /*2cc0*/  SHF.R.U32.HI R2, RZ, 0x1, R0 ;  /* 0x00000001ff027819 */ /* 0x000fc80000011600 */
[----:B------:R-:W-:Y:S02]  /*2cd0*/  LOP3.LUT R2, R2, 0x1f0, RZ, 0xc0, !PT ;  /* 0x000001f002027812 */ /* 0x000fe400078ec0ff */
[----:B---3--:R-:W-:-:S05]  /*2ce0*/  LEA R3, R4, R3, 0x18 ;  /* 0x0000000304037211 */ /* 0x008fca00078ec0ff */
[----:B------:R-:W-:-:S05]  /*2cf0*/  IMAD.IADD R3, R2, 0x1, R3 ;  /* 0x0000000102037824 */ /* 0x000fca00078e0203 */
[----:B------:R3:W-:Y:S04]  /*2d00*/  STS.64 [R3+0x10], R14 ;  /* 0x0000100e03007388 */ /* 0x0007e80000000a00 */
[----:B------:R3:W-:Y:S02]  /*2d10*/  STS.64 [R3+0x8], R12 ;  /* 0x0000080c03007388 */ /* 0x0007e40000000a00 */
.L_x_292:
[----:B------:R-:W-:Y:S05]  /*2d20*/  BSYNC.RECONVERGENT B1 ;  /* 0x0000000000017941 */ /* 0x000fea0003800200 */
.L_x_291:
[----:B------:R-:W-:Y:S01]  /*2d30*/  BAR.SYNC.DEFER_BLOCKING 0x0 ;  /* 0x0000000000007b1d */ /* 0x000fe20000010000 */
[----:B------:R-:W-:-:S13]  /*2d40*/  ISETP.NE.AND P1, PT, R0, RZ, PT ;  /* 0x000000ff0000720c */ /* 0x000fda0003f25270 */
[----:B------:R-:W-:Y:S05]  /*2d50*/  @P1 BRA `(.L_x_268) ;  /* 0x0000003400b81947 */ /* 0x000fea0003800000 */
[----:B------:R-:W-:Y:S01]  /*2d60*/  UISETP.GE.AND UP0, UPT, UR6, 0x21, UPT ;  /* 0x000000210600788c */ /* 0x000fe2000bf06270 */
[----:B0-----:R-:W-:Y:S02]  /*2d70*/  IMAD.MOV.U32 R11, RZ, RZ, R14 ;  /* 0x000000ffff0b7224 */ /* 0x001fe400078e000e */
[----:B------:R-:W-:Y:S02]  /*2d80*/  IMAD.MOV.U32 R8, RZ, RZ, R15 ;  /* 0x000000ffff087224 */ /* 0x000fe400078e000f */
[----:B-1----:R-:W-:Y:S02]  /*2d90*/  IMAD.MOV.U32 R2, RZ, RZ, R12 ;  /* 0x000000ffff027224 */ /* 0x002fe400078e000c */
[----:B---3--:R-:W-:Y:S02]  /*2da0*/  IMAD.MOV.U32 R3, RZ, RZ, R13 ;  /* 0x000000ffff037224 */ /* 0x008fe400078e000d */
[----:B------:R-:W-:Y:S05]  /*2db0*/  BRA.U !UP0, `(.L_x_293) ;  /* 0x00000001086c7547 */ /* 0x000fea000b800000 */
[----:B------:R-:W0:Y:S01]  /*2dc0*/  S2UR UR5, SR_CgaCtaId ;  /* 0x00000000000579c3 */ /* 0x000e220000008800 */
[----:B------:R-:W-:Y:S01]  /*2dd0*/  UMOV UR4, 0x400 ;  /* 0x0000040000047882 */ /* 0x000fe20000000000 */
[----:B------:R-:W-:Y:S01]  /*2de0*/  BSSY.RECONVERGENT B1, `(.L_x_293) ;  /* 0x0000018000017945 */ /* 0x000fe20003800200 */
[----:B0-----:R-:W-:-:S09]  /*2df0*/  ULEA UR4, UR5, UR4, 0x18 ;  /* 0x0000000405047291 */ /* 0x001fd2000f8ec0ff */
[----:B--2---:R-:W0:Y:S04]  /*2e00*/  LDS.64 R4, [UR4+0x18] ;  /* 0x00001804ff047984 */ /* 0x004e280008000a00 */
        /* <DEDUP_REMOVED lines=21> */
.L_x_294:
[----:B------:R-:W-:Y:S05]  /*2f60*/  BSYNC.RECONVERGENT B1 ;  /* 0x0000000000017941 */ /* 0x000fea0003800200 */
.L_x_293:
[----:B------:R-:W-:Y:S01]  /*2f70*/  UISETP.GE.AND UP0, UPT, UR6, 0x41, UPT ;  /* 0x000000410600788c */ /* 0x000fe2000bf06270 */
[----:B------:R-:W-:Y:S02]  /*2f80*/  IMAD.MOV.U32 R9, RZ, RZ, R11 ;  /* 0x000000ffff097224 */ /* 0x000fe400078e000b */
[----:B------:R-:W-:Y:S02]  /*2f90*/  IMAD.MOV.U32 R0, RZ, RZ, R8 ;  /* 0x000000ffff007224 */ /* 0x000fe400078e0008 */
[----:B------:R-:W-:Y:S02]  /*2fa0*/  IMAD.MOV.U32 R4, RZ, RZ, R2 ;  /* 0x000000ffff047224 */ /* 0x000fe400078e0002 */
[----:B--2---:R-:W-:Y:S02]  /*2fb0*/  IMAD.MOV.U32 R5, RZ, RZ, R3 ;  /* 0x000000ffff057224 */ /* 0x004fe400078e0003 */
[----:B------:R-:W-:Y:S05]  /*2fc0*/  BRA.U !UP0, `(.L_x_295) ;  /* 0x00000001086c7547 */ /* 0x000fea000b800000 */
[----:B------:R-:W0:Y:S01]  /*2fd0*/  S2UR UR5, SR_CgaCtaId ;  /* 0x00000000000579c3 */ /* 0x000e220000008800 */
[----:B------:R-:W-:Y:S01]  /*2fe0*/  UMOV UR4, 0x400 ;  /* 0x0000040000047882 */ /* 0x000fe20000000000 */
[----:B------:R-:W-:Y:S01]  /*2ff0*/  BSSY.RECONVERGENT B1, `(.L_x_295) ;  /* 0x0000018000017945 */ /* 0x000fe20003800200 */
[----:B0-----:R-:W-:-:S09]  /*3000*/  ULEA UR4, UR5, UR4, 0x18 ;  /* 0x0000000405047291 */ /* 0x001fd2000f8ec0ff */
[----:B----4-:R-:W0:Y:S04]  /*3010*/  LDS.64 R6, [UR4+0x28] ;  /* 0x00002804ff067984 */ /* 0x010e280008000a00 */
        /* <DEDUP_REMOVED lines=21> */
.L_x_296:
[----:B------:R-:W-:Y:S05]  /*3170*/  BSYNC.RECONVERGENT B1 ;  /* 0x0000000000017941 */ /* 0x000fea0003800200 */
.L_x_295:
        /* <DEDUP_REMOVED lines=32> */
.L_x_298:
[----:B------:R-:W-:Y:S05]  /*3380*/  BSYNC.RECONVERGENT B1 ;  /* 0x0000000000017941 */ /* 0x000fea0003800200 */
.L_x_297:
        /* <DEDUP_REMOVED lines=32> */
.L_x_300:
[----:B------:R-:W-:Y:S05]  /*3590*/  BSYNC.RECONVERGENT B1 ;  /* 0x0000000000017941 */ /* 0x000fea0003800200 */
.L_x_299:
        /* <DEDUP_REMOVED lines=32> */
.L_x_302:
[----:B------:R-:W-:Y:S05]  /*37a0*/  BSYNC.RECONVERGENT B1 ;  /* 0x0000000000017941 */ /* 0x000fea0003800200 */
.L_x_301:
        /* <DEDUP_REMOVED lines=32> */
.L_x_304:
[----:B------:R-:W-:Y:S05]  /*39b0*/  BSYNC.RECONVERGENT B1 ;  /* 0x0000000000017941 */ /* 0x000fea0003800200 */
.L_x_303:
        /* <DEDUP_REMOVED lines=32> */
.L_x_236:
[----:B------:R-:W1:Y:S01]  /*3bc0*/  S2R R0, SR_TID.X ;  /* 0x0000000000007919 */ /* 0x000e620000002100 */
[----:B------:R-:W1:Y:S01]  /*3bd0*/  LDC.64 R2, c[0x0][0x380] ;  /* 0x0000e000ff027b82 */ /* 0x000e620000000a00 */
[----:B------:R-:W2:Y:S01]  /*3be0*/  LDCU.64 UR6, c[0x0][0x388] ;  /* 0x00007100ff0677ac */ /* 0x000ea20008000a00 */
[----:B-1----:R-:W-:-:S05]  /*3bf0*/  IMAD.WIDE.U32 R2, R0, 0x8, R2 ;  /* 0x0000000800027825 */ /* 0x002fca00078e0002 */
[----:B0-----:R-:W3:Y:S04]  /*3c00*/  LDG.E.64 R4, desc[UR8][R2.64] ;  /* 0x0000000802047981 */ /* 0x001ee8000c1e1b00 */
[----:B------:R-:W3:Y:S04]  /*3c10*/  LDG.E.64 R6, desc[UR8][R2.64+0x800] ;  /* 0x0008000802067981 */ /* 0x000ee8000c1e1b00 */
[----:B------:R-:W4:Y:S04]  /*3c20*/  LDG.E.64 R8, desc[UR8][R2.64+0x1000] ;  /* 0x0010000802087981 */ /* 0x000f28000c1e1b00 */
[----:B------:R-:W5:Y:S04]  /*3c30*/  LDG.E.64 R12, desc[UR8][R2.64+0x1800] ;  /* 0x00180008020c7981 */ /* 0x000f68000c1e1b00 */
[----:B------:R-:W5:Y:S01]  /*3c40*/  LDG.E.64 R10, desc[UR8][R2.64+0x2000] ;  /* 0x00200008020a7981 */ /* 0x000f62000c1e1b00 */
[----:B------:R-:W-:Y:S01]  /*3c50*/  BSSY.RECONVERGENT B1, `(.L_x_305) ;  /* 0x000001c000017945 */ /* 0x000fe20003800200 */
[----:B---3--:R-:W-:-:S06]  /*3c60*/  DSETP.GEU.AND P0, PT, |R4|, |R6|, PT ;  /* 0x400000060400722a */ /* 0x008fcc0003f0e200 */
[----:B------:R-:W-:Y:S02]  /*3c70*/  FSEL R4, R4, R6, P0 ;  /* 0x0000000604047208 */ /* 0x000fe40000000000 */
[----:B------:R-:W-:Y:S01]  /*3c80*/  FSEL R5, R5, R7, P0 ;  /* 0x0000000705057208 */ /* 0x000fe20000000000 */
[C---:B------:R-:W-:Y:S01]  /*3c90*/  VIADD R7, R0.reuse, 0x200 ;  /* 0x0000020000077836 */ /* 0x040fe20000000000 */
[----:B------:R-:W-:-:S04]  /*3ca0*/  LOP3.LUT R6, R0, 0x400, RZ, 0xfc, !PT ;  /* 0x0000040000067812 */ /* 0x000fc800078efcff */
[----:B----4-:R-:W-:Y:S01]  /*3cb0*/  DSETP.GEU.AND P1, PT, |R4|, |R8|, PT ;  /* 0x400000080400722a */ /* 0x010fe20003f2e200 */
[----:B--2---:R-:W-:-:S05]  /*3cc0*/  IADD3 R17, P4, PT, R6, UR6, RZ ;  /* 0x0000000606117c10 */ /* 0x004fca000ff9e0ff */
[----:B------:R-:W-:Y:S01]  /*3cd0*/  FSEL R4, R4, R8, P1 ;  /* 0x0000000804047208 */ /* 0x000fe20000800000 */
[----:B------:R-:W-:Y:S01]  /*3ce0*/  IMAD.X R16, RZ, RZ, UR7, P4 ;  /* 0x00000007ff107e24 */ /* 0x000fe2000a0e06ff */
[----:B------:R-:W-:Y:S01]  /*3cf0*/  FSEL R5, R5, R9, P1 ;  /* 0x0000000905057208 */ /* 0x000fe20000800000 */
[----:B------:R-:W-:-:S05]  /*3d00*/  VIADD R9, R0, 0x100 ;  /* 0x0000010000097836 */ /* 0x000fca0000000000 */
[----:B-----5:R-:W-:Y:S01]  /*3d10*/  DSETP.GEU.AND P2, PT, |R4|, |R12|, PT ;  /* 0x4000000c0400722a */ /* 0x020fe20003f4e200 */
[----:B------:R-:W-:-:S05]  /*3d20*/  @P1 SEL R7, R0, R9, P0 ;  /* 0x0000000900071207 */ /* 0x000fca0000000000 */
[----:B------:R-:W-:Y:S02]  /*3d30*/  FSEL R4, R4, R12, P2 ;  /* 0x0000000c04047208 */ /* 0x000fe40001000000 */
[----:B------:R-:W-:-:S06]  /*3d40*/  FSEL R5, R5, R13, P2 ;  /* 0x0000000d05057208 */ /* 0x000fcc0001000000 */
[----:B------:R-:W-:Y:S01]  /*3d50*/  DSETP.GEU.AND P3, PT, |R4|, |R10|, PT ;  /* 0x4000000a0400722a */ /* 0x000fe20003f6e200 */
[----:B------:R-:W-:-:S13]  /*3d60*/  @!P2 VIADD R7, R0, 0x300 ;  /* 0x000003000007a836 */ /* 0x000fda0000000000 */
[----:B------:R-:W-:Y:S05]  /*3d70*/  @!P3 BRA `(.L_x_306) ;  /* 0x000000000024b947 */ /* 0x000fea0003800000 */
[C---:B------:R-:W-:Y:S02]  /*3d80*/  ISETP.GE.U32.AND P0, PT, R7.reuse, R6, PT ;  /* 0x000000060700720c */ /* 0x040fe40003f06070 */
[----:B------:R-:W-:Y:S02]  /*3d90*/  IADD3 R6, P1, PT, R7, UR6, RZ ;  /* 0x0000000607067c10 */ /* 0x000fe4000ff3e0ff */
[----:B------:R-:W-:-:S03]  /*3da0*/  ISETP.GE.U32.AND.EX P0, PT, RZ, RZ, PT, P0 ;  /* 0x000000ffff00720c */ /* 0x000fc60003f06100 */
[----:B------:R-:W-:-:S10]  /*3db0*/  IMAD.X R7, RZ, RZ, UR7, P1 ;  /* 0x00000007ff077e24 */ /* 0x000fd400088e06ff */
[----:B------:R-:W-:-:S06]  /*3dc0*/  DSETP.LT.OR P0, PT, |R10|, |R4|, !P0 ;  /* 0x400000040a00722a */ /* 0x000fcc0004701600 */
[----:B------:R-:W-:Y:S02]  /*3dd0*/  FSEL R10, R4, R10, P0 ;  /* 0x0000000a040a7208 */ /* 0x000fe40000000000 */
[----:B------:R-:W-:Y:S02]  /*3de0*/  FSEL R11, R5, R11, P0 ;  /* 0x0000000b050b7208 */ /* 0x000fe40000000000 */
[----:B------:R-:W-:Y:S02]  /*3df0*/  SEL R17, R6, R17, P0 ;  /* 0x0000001106117207 */ /* 0x000fe40000000000 */
[----:B------:R-:W-:-:S07]  /*3e00*/  SEL R16, R7, R16, P0 ;  /* 0x0000001007107207 */ /* 0x000fce0000000000 */
.L_x_306:
[----:B------:R-:W-:Y:S05]  /*3e10*/  BSYNC.RECONVERGENT B1 ;  /* 0x0000000000017941 */ /* 0x000fea0003800200 */
.L_x_305:
[----:B------:R-:W-:Y:S01]  /*3e20*/  UISETP.GE.U32.AND UP0, UPT, UR4, 0xa00, UPT ;  /* 0x00000a000400788c */ /* 0x000fe2000bf06070 */
[----:B------:R-:W-:Y:S02]  /*3e30*/  IMAD.MOV.U32 R19, RZ, RZ, 0x500 ;  /* 0x00000500ff137424 */ /* 0x000fe400078e00ff */
[----:B------:R-:W-:Y:S01]  /*3e40*/  IMAD.MOV.U32 R18, RZ, RZ, RZ ;  /* 0x000000ffff127224 */ /* 0x000fe200078e00ff */
[----:B------:R-:W-:-:S09]  /*3e50*/  UISETP.GE.U32.AND.EX UP0, UPT, UR5, URZ, UPT, UP0 ;  /* 0x000000ff0500728c */ /* 0x000fd2000bf06100 */
[----:B------:R-:W-:Y:S05]  /*3e60*/  BRA.U !UP0, `(.L_x_307) ;  /* 0x0000000508587547 */ /* 0x000fea000b800000 */
[----:B------:R-:W-:Y:S01]  /*3e70*/  IMAD.MOV.U32 R12, RZ, RZ, R10 ;  /* 0x000000ffff0c7224 */ /* 0x000fe200078e000a */
[----:B------:R-:W0:Y:S01]  /*3e80*/  LDCU.64 UR6, c[0x0][0x388] ;  /* 0x00007100ff0677ac */ /* 0x000e220008000a00 */
[----:B------:R-:W-:Y:S02]  /*3e90*/  IMAD.MOV.U32 R13, RZ, RZ, R11 ;  /* 0x000000ffff0d7224 */ /* 0x000fe400078e000b */
[----:B------:R-:W-:Y:S01]  /*3ea0*/  IMAD.MOV.U32 R21, RZ, RZ, 0x500 ;  /* 0x00000500ff157424 */ /* 0x000fe200078e00ff */
[----:B------:R-:W1:Y:S01]  /*3eb0*/  LDCU.64 UR4, c[0x0][0x398] ;  /* 0x00007300ff0477ac */ /* 0x000e620008000a00 */
[----:B------:R-:W-:-:S07]  /*3ec0*/  IMAD.MOV.U32 R19, RZ, RZ, RZ ;  /* 0x000000ffff137224 */ /* 0x000fce00078e00ff */
.L_x_308:
[----:B------:R-:W-:-:S04]  /*3ed0*/  LEA R24, P0, R21, R2, 0x3 ;  /* 0x0000000215187211 */ /* 0x000fc800078018ff */
[----:B------:R-:W-:-:S05]  /*3ee0*/  LEA.HI.X R25, R21, R3, R19, 0x3, P0 ;  /* 0x0000000315197211 */ /* 0x000fca00000f1c13 */
[----:B------:R-:W2:Y:S04]  /*3ef0*/  LDG.E.64 R14, desc[UR8][R24.64] ;  /* 0x00000008180e7981 */ /* 0x000ea8000c1e1b00 */
[----:B------:R-:W3:Y:S04]  /*3f00*/  LDG.E.64 R8, desc[UR8][R24.64+0x800] ;  /* 0x0008000818087981 */ /* 0x000ee8000c1e1b00 */
[----:B------:R-:W4:Y:S04]  /*3f10*/  LDG.E.64 R6, desc[UR8][R24.64+0x1000] ;  /* 0x0010000818067981 */ /* 0x000f28000c1e1b00 */
[----:B------:R-:W5:Y:S04]  /*3f20*/  LDG.E.64 R4, desc[UR8][R24.64+0x1800] ;  /* 0x0018000818047981 */ /* 0x000f68000c1e1b00 */
[----:B------:R-:W5:Y:S01]  /*3f30*/  LDG.E.64 R10, desc[UR8][R24.64+0x2000] ;  /* 0x00200008180a7981 */ /* 0x000f62000c1e1b00 */
[----:B0-----:R-:W-:-:S04]  /*3f40*/  IADD3 R20, P0, P1, R21, UR6, R0 ;  /* 0x0000000615147c10 */ /* 0x001fc8000f91e000 */
[----:B------:R-:W-:Y:S01]  /*3f50*/  IADD3.X R18, PT, PT, R19, UR7, RZ, P0, P1 ;  /* 0x0000000713127c10 */ /* 0x000fe200087e24ff */
[----:B------:R-:W-:-:S04]  /*3f60*/  IMAD.MOV.U32 R22, RZ, RZ, R20 ;  /* 0x000000ffff167224 */ /* 0x000fc800078e0014 */
[----:B------:R-:W-:Y:S01]  /*3f70*/  IMAD.MOV.U32 R23, RZ, RZ, R18 ;  /* 0x000000ffff177224 */ /* 0x000fe200078e0012 */
[----:B--2---:R-:W-:-:S14]  /*3f80*/  DSETP.GEU.AND P2, PT, |R12|, |R14|, PT ;  /* 0x4000000e0c00722a */ /* 0x004fdc0003f4e200 */
[----:B------:R-:W-:-:S04]  /*3f90*/  @P2 ISETP.GE.U32.AND P0, PT, R17, R22, PT ;  /* 0x000000161100220c */ /* 0x000fc80003f06070 */
[----:B------:R-:W-:-:S13]  /*3fa0*/  @P2 ISETP.GE.AND.EX P0, PT, R16, R23, PT, P0 ;  /* 0x000000171000220c */ /* 0x000fda0003f06300 */
[----:B------:R-:W-:-:S06]  /*3fb0*/  @P2 DSETP.LT.OR P0, PT, |R14|, |R12|, !P0 ;  /* 0x4000000c0e00222a */ /* 0x000fcc0004701600 */
[----:B------:R-:W-:Y:S02]  /*3fc0*/  @P2 FSEL R13, R13, R15, P0 ;  /* 0x0000000f0d0d2208 */ /* 0x000fe40000000000 */
[----:B------:R-:W-:Y:S02]  /*3fd0*/  @P2 FSEL R12, R12, R14, P0 ;  /* 0x0000000e0c0c2208 */ /* 0x000fe40000000000 */
[----:B------:R-:W-:Y:S01]  /*3fe0*/  @P2 SEL R22, R17, R22, P0 ;  /* 0x0000001611162207 */ /* 0x000fe20000000000 */
[----:B------:R-:W-:Y:S01]  /*3ff0*/  @P2 IMAD.MOV.U32 R15, RZ, RZ, R13 ;  /* 0x000000ffff0f2224 */ /* 0x000fe200078e000d */
[----:B------:R-:W-:Y:S01]  /*4000*/  IADD3 R13, P3, PT, R20, 0x100, RZ ;  /* 0x00000100140d7810 */ /* 0x000fe20007f7e0ff */
[----:B------:R-:W-:Y:S01]  /*4010*/  @P2 IMAD.MOV.U32 R14, RZ, RZ, R12 ;  /* 0x000000ffff0e2224 */ /* 0x000fe200078e000c */
[----:B------:R-:W-:-:S03]  /*4020*/  @P2 SEL R23, R16, R23, P0 ;  /* 0x0000001710172207 */ /* 0x000fc60000000000 */
[----:B------:R-:W-:Y:S02]  /*4030*/  IMAD.X R16, RZ, RZ, R18, P3 ;  /* 0x000000ffff107224 */ /* 0x000fe400018e0612 */
[----:B---3--:R-:W-:-:S14]  /*4040*/  DSETP.GEU.AND P1, PT, |R14|, |R8|, PT ;  /* 0x400000080e00722a */ /* 0x008fdc0003f2e200 */
        /* <DEDUP_REMOVED lines=11> */
[----:B----4-:R-:W-:-:S14]  /*4100*/  DSETP.GEU.AND P2, PT, |R8|, |R6|, PT ;  /* 0x400000060800722a */ /* 0x010fdc0003f4e200 */
        /* <DEDUP_REMOVED lines=10> */
[----:B------:R-:W-:Y:S01]  /*41b0*/  IMAD.X R9, RZ, RZ, R18, P3 ;  /* 0x000000ffff097224 */ /* 0x000fe200018e0612 */
[----:B------:R-:W-:Y:S01]  /*41c0*/  IADD3 R17, P3, PT, R20, 0x400, RZ ;  /* 0x0000040014117810 */ /* 0x000fe20007f7e0ff */
[----:B-----5:R-:W-:-:S04]  /*41d0*/  DSETP.GEU.AND P1, PT, |R6|, |R4|, PT ;  /* 0x400000040600722a */ /* 0x020fc80003f2e200 */
[----:B------:R-:W-:-:S10]  /*41e0*/  IMAD.X R16, RZ, RZ, R18, P3 ;  /* 0x000000ffff107224 */ /* 0x000fd400018e0612 */
        /* <DEDUP_REMOVED lines=8> */
[----:B------:R-:W-:Y:S01]  /*4270*/  @P1 IMAD.MOV.U32 R5, RZ, RZ, R7 ;  /* 0x000000ffff051224 */ /* 0x000fe200078e0007 */
[C---:B------:R-:W-:Y:S02]  /*4280*/  IADD3 R6, P1, PT, R21.reuse, 0xa00, RZ ;  /* 0x00000a0015067810 */ /* 0x040fe40007f3e0ff */
[----:B------:R-:W-:-:S02]  /*4290*/  IADD3 R21, P3, PT, R21, 0x500, RZ ;  /* 0x0000050015157810 */ /* 0x000fc40007f7e0ff */
[----:B-1----:R-:W-:Y:S01]  /*42a0*/  ISETP.GT.U32.AND P4, PT, R6, UR4, PT ;  /* 0x0000000406007c0c */ /* 0x002fe2000bf84070 */
[----:B------:R-:W-:Y:S01]  /*42b0*/  DSETP.GEU.AND P2, PT, |R4|, |R10|, PT ;  /* 0x4000000a0400722a */ /* 0x000fe20003f4e200 */
[--C-:B------:R-:W-:Y:S02]  /*42c0*/  IMAD.X R6, RZ, RZ, R19.reuse, P1 ;  /* 0x000000ffff067224 */ /* 0x100fe400008e0613 */
[----:B------:R-:W-:-:S03]  /*42d0*/  IMAD.X R18, RZ, RZ, R19, P3 ;  /* 0x000000ffff127224 */ /* 0x000fc600018e0613 */
[----:B------:R-:W-:Y:S01]  /*42e0*/  ISETP.GT.AND.EX P1, PT, R6, UR5, PT, P4 ;  /* 0x0000000506007c0c */ /* 0x000fe2000bf24340 */
[----:B------:R-:W-:-:S07]  /*42f0*/  IMAD.MOV.U32 R19, RZ, RZ, R18 ;  /* 0x000000ffff137224 */ /* 0x000fce00078e0012 */
        /* <DEDUP_REMOVED lines=8> */
[----:B------:R-:W-:Y:S02]  /*4380*/  @P2 IMAD.MOV.U32 R11, RZ, RZ, R5 ;  /* 0x000000ffff0b2224 */ /* 0x000fe400078e0005 */
[----:B------:R-:W-:Y:S02]  /*4390*/  IMAD.MOV.U32 R12, RZ, RZ, R10 ;  /* 0x000000ffff0c7224 */ /* 0x000fe400078e000a */
[----:B------:R-:W-:Y:S01]  /*43a0*/  IMAD.MOV.U32 R13, RZ, RZ, R11 ;  /* 0x000000ffff0d7224 */ /* 0x000fe200078e000b */
[----:B------:R-:W-:Y:S06]  /*43b0*/  @!P1 BRA `(.L_x_308) ;  /* 0xfffffff800c49947 */ /* 0x000fec000383ffff */
[----:B------:R-:W-:-:S07]  /*43c0*/  IMAD.MOV.U32 R19, RZ, RZ, R21 ;  /* 0x000000ffff137224 */ /* 0x000fce00078e0015 */
.L_x_307:
[----:B------:R-:W-:-:S04]  /*43d0*/  ISETP.GE.U32.AND P0, PT, R19, UR4, PT ;  /* 0x0000000413007c0c */ /* 0x000fc8000bf06070 */
[----:B------:R-:W-:-:S13]  /*43e0*/  ISETP.GE.AND.EX P0, PT, R18, UR5, PT, P0 ;  /* 0x0000000512007c0c */ /* 0x000fda000bf06300 */
[----:B------:R-:W-:Y:S05]  /*43f0*/  @P0 BRA `(.L_x_309) ;  /* 0x0000000800c40947 */ /* 0x000fea0003800000 */
[----:B------:R-:W-:Y:S01]  /*4400*/  IADD3 R21, PT, PT, -R19, UR4, RZ ;  /* 0x0000000413157c10 */ /* 0x000fe2000fffe1ff */
[----:B------:R-:W-:Y:S03]  /*4410*/  BSSY.RECONVERGENT B1, `(.L_x_309) ;  /* 0x00000af000017945 */ /* 0x000fe60003800200 */
[----:B------:R-:W-:-:S13]  /*4420*/  ISETP.GE.AND P0, PT, R0, R21, PT ;  /* 0x000000150000720c */ /* 0x000fda0003f06270 */
[----:B------:R-:W-:Y:S05]  /*4430*/  @P0 BRA `(.L_x_310) ;  /* 0x0000000800b00947 */ /* 0x000fea0003800000 */
[-C--:B------:R-:W-:Y:S01]  /*4440*/  LOP3.LUT R6, RZ, R0.reuse, RZ, 0x33, !PT ;  /* 0x00000000ff067212 */ /* 0x080fe200078e33ff */
[----:B------:R-:W-:Y:S01]  /*4450*/  BSSY.RECONVERGENT B2, `(.L_x_311) ;  /* 0x0000036000027945 */ /* 0x000fe20003800200 */
[----:B------:R-:W-:Y:S02]  /*4460*/  MOV R12, R0 ;  /* 0x00000000000c7202 */ /* 0x000fe40000000f00 */
        /* <DEDUP_REMOVED lines=9> */
[----:B------:R-:W-:Y:S02]  /*4500*/  LOP3.LUT R2, R2, 0x3, RZ, 0xc0, !PT ;  /* 0x0000000302027812 */ /* 0x000fe400078ec0ff */
[----:B------:R-:W-:-:S03]  /*4510*/  IADD3 R13, P0, PT, R9, UR6, RZ ;  /* 0x00000006090d7c10 */ /* 0x000fc6000ff1e0ff */
[----:B------:R-:W-:Y:S01]  /*4520*/  IMAD.MOV R7, RZ, RZ, -R2 ;  /* 0x000000ffff077224 */ /* 0x000fe200078e0a02 */
[----:B0-----:R-:W-:-:S04]  /*4530*/  LEA R8, P1, R9, UR10, 0x3 ;  /* 0x0000000a09087c11 */ /* 0x001fc8000f8218ff */
[----:B------:R-:W-:Y:S02]  /*4540*/  LEA.HI.X R9, R9, UR11, R14, 0x3, P1 ;  /* 0x0000000b09097c11 */ /* 0x000fe400088f1c0e */
[----:B------:R-:W-:-:S07]  /*4550*/  IADD3.X R14, PT, PT, R14, UR7, RZ, P0, !PT ;  /* 0x000000070e0e7c10 */ /* 0x000fce00087fe4ff */
.L_x_315:
        /* <DEDUP_REMOVED lines=31> */
.L_x_314:
[----:B------:R-:W-:Y:S05]  /*4750*/  BSYNC.RECONVERGENT B3 ;  /* 0x0000000000037941 */ /* 0x000fea0003800200 */
.L_x_313:
[----:B------:R-:W-:Y:S01]  /*4760*/  IADD3 R13, P0, PT, R13, 0x100, RZ ;  /* 0x000001000d0d7810 */ /* 0x000fe20007f1e0ff */
[----:B------:R-:W-:Y:S02]  /*4770*/  VIADD R12, R12, 0x100 ;  /* 0x000001000c0c7836 */ /* 0x000fe40000000000 */
[----:B------:R-:W-:Y:S02]  /*4780*/  IMAD.X R9, RZ, RZ, R9, P3 ;  /* 0x000000ffff097224 */ /* 0x000fe400018e0609 */
[----:B------:R-:W-:Y:S01]  /*4790*/  IMAD.X R14, RZ, RZ, R14, P0 ;  /* 0x000000ffff0e7224 */ /* 0x000fe200000e060e */
[----:B------:R-:W-:Y:S07]  /*47a0*/  @P2 BRA `(.L_x_315) ;  /* 0xfffffffc006c2947 */ /* 0x000fee000383ffff */
.L_x_312:
[----:B------:R-:W-:Y:S05]  /*47b0*/  BSYNC.RECONVERGENT B2 ;  /* 0x0000000000027941 */ /* 0x000fea0003800200 */
.L_x_311:
[----:B------:R-:W-:-:S13]  /*47c0*/  ISETP.GE.U32.AND P0, PT, R6, 0x300, PT ;  /* 0x000003000600780c */ /* 0x000fda0003f06070 */
[----:B------:R-:W-:Y:S05]  /*47d0*/  @!P0 BRA `(.L_x_310) ;  /* 0x0000000400c88947 */ /* 0x000fea0003800000 */
[----:B------:R-:W0:Y:S01]  /*47e0*/  LDC.64 R8, c[0x0][0x380] ;  /* 0x0000e000ff087b82 */ /* 0x000e220000000a00 */
[----:B------:R-:W-:-:S07]  /*47f0*/  VIADD R20, R12, 0x200 ;  /* 0x000002000c147836 */ /* 0x000fce0000000000 */
[----:B------:R-:W1:Y:S02]  /*4800*/  LDC.64 R6, c[0x0][0x388] ;  /* 0x0000e200ff067b82 */ /* 0x000e640000000a00 */
.L_x_324:
        /* <DEDUP_REMOVED lines=30> */
.L_x_317:
[----:B------:R-:W-:Y:S05]  /*49f0*/  BSYNC.RECONVERGENT B2 ;  /* 0x0000000000027941 */ /* 0x000fea0003800200 */
.L_x_316:
        /* <DEDUP_REMOVED lines=9> */
[----:B------:R-:W-:-:S03]  /*4a90*/  IMAD.MOV.U32 R24, RZ, RZ, R26 ;  /* 0x000000ffff187224 */ /* 0x000fc600078e001a */
[----:B------:R-:W-:Y:S01]  /*4aa0*/  MOV R25, R27 ;  /* 0x0000001b00197202 */ /* 0x000fe20000000f00 */
        /* <DEDUP_REMOVED lines=15> */
.L_x_319:
[----:B------:R-:W-:Y:S05]  /*4ba0*/  BSYNC.RECONVERGENT B2 ;  /* 0x0000000000027941 */ /* 0x000fea0003800200 */
.L_x_318:
[----:B------:R-:W-:Y:S01]  /*4bb0*/  DSETP.GEU.AND P0, PT, |R16|, |R10|, PT ;  /* 0x4000000a1000722a */ /* 0x000fe20003f0e200 */
[CC--:B------:R-:W-:Y:S01]  /*4bc0*/  IADD3 R13, P1, P4, R19.reuse, R6.reuse, R20 ;  /* 0x00000006130d7210 */ /* 0x0c0fe20007c3e014 */
[----:B------:R-:W-:Y:S01]  /*4bd0*/  VIADD R4, R20, 0x100 ;  /* 0x0000010014047836 */ /* 0x000fe20000000000 */
[----:B------:R-:W-:Y:S01]  /*4be0*/  BSSY.RECONVERGENT B2, `(.L_x_320) ;  /* 0x0000016000027945 */ /* 0x000fe20003800200 */
[----:B------:R-:W-:Y:S01]  /*4bf0*/  IMAD.MOV.U32 R2, RZ, RZ, R10 ;  /* 0x000000ffff027224 */ /* 0x000fe200078e000a */
[----:B------:R-:W-:Y:S01]  /*4c00*/  IADD3.X R22, PT, PT, R18, R7, RZ, P1, P4 ;  /* 0x0000000712167210 */ /* 0x000fe20000fe84ff */
[----:B------:R-:W-:Y:S01]  /*4c10*/  IMAD.MOV.U32 R5, RZ, RZ, R13 ;  /* 0x000000ffff057224 */ /* 0x000fe200078e000d */
[----:B------:R-:W-:Y:S01]  /*4c20*/  IADD3 R4, P2, P3, R19, R6, R4 ;  /* 0x0000000613047210 */ /* 0x000fe20007b5e004 */
        /* <DEDUP_REMOVED lines=17> */
.L_x_321:
[----:B------:R-:W-:Y:S05]  /*4d40*/  BSYNC.RECONVERGENT B2 ;  /* 0x0000000000027941 */ /* 0x000fea0003800200 */
.L_x_320:
[----:B------:R-:W-:Y:S01]  /*4d50*/  DSETP.GEU.AND P0, PT, |R2|, |R14|, PT ;  /* 0x4000000e0200722a */ /* 0x000fe20003f0e200 */
[----:B------:R-:W-:Y:S01]  /*4d60*/  IADD3.X R13, PT, PT, R18, R7, RZ, P2, P3 ;  /* 0x00000007120d7210 */ /* 0x000fe200017e64ff */
        /* <DEDUP_REMOVED lines=20> */
.L_x_323:
[----:B------:R-:W-:Y:S05]  /*4eb0*/  BSYNC.RECONVERGENT B2 ;  /* 0x0000000000027941 */ /* 0x000fea0003800200 */
.L_x_322:
[C---:B------:R-:W-:Y:S02]  /*4ec0*/  VIADD R2, R20.reuse, 0x200 ;  /* 0x0000020014027836 */ /* 0x040fe40000000000 */
[----:B------:R-:W-:-:S03]  /*4ed0*/  VIADD R20, R20, 0x400 ;  /* 0x0000040014147836 */ /* 0x000fc60000000000 */
[----:B------:R-:W-:-:S13]  /*4ee0*/  ISETP.GE.AND P0, PT, R2, R21, PT ;  /* 0x000000150200720c */ /* 0x000fda0003f06270 */
[----:B------:R-:W-:Y:S05]  /*4ef0*/  @!P0 BRA `(.L_x_324) ;  /* 0xfffffff800448947 */ /* 0x000fea000383ffff */
.L_x_310:
[----:B------:R-:W-:Y:S05]  /*4f00*/  BSYNC.RECONVERGENT B1 ;  /* 0x0000000000017941 */ /* 0x000fea0003800200 */
.L_x_309:
        /* <DEDUP_REMOVED lines=32> */
.L_x_326:
[----:B------:R-:W-:Y:S05]  /*5110*/  BSYNC.RECONVERGENT B1 ;  /* 0x0000000000017941 */ /* 0x000fea0003800200 */
.L_x_325:
        /* <DEDUP_REMOVED lines=31> */
.L_x_328:
[----:B------:R-:W-:Y:S05]  /*5310*/  BSYNC.RECONVERGENT B1 ;  /* 0x0000000000017941 */ /* 0x000fea0003800200 */
.L_x_327:
        /* <DEDUP_REMOVED lines=31> */
.L_x_330:
[----:B------:R-:W-:Y:S05]  /*5510*/  BSYNC.RECONVERGENT B1 ;  /* 0x0000000000017941 */ /* 0x000fea0003800200 */
.L_x_329:
[----:B------:R-:W-:Y:S01]  /*5520*/  ISETP.GT.AND P0, PT, R8, 0x17, PT ;  /* 0x000000170800780c */ /* 0x000fe20003f04270 */
[----:B-1----:R1:W1:Y:S01]  /*5530*/  SHFL.DOWN PT, R6, R2, 0x8, 0x1f ;  /* 0x09001f0002067f89 */ /* 0x00226200000e0000 */
[----:B------:R-:W-:Y:S01]  /*5540*/  BSSY.RECONVERGENT B1, `(.L_x_331) ;  /* 0x000001d000017945 */ /* 0x000fe20003800200 */
[----:B--2---:R-:W-:Y:S02]  /*5550*/  IMAD.MOV.U32 R9, RZ, RZ, R11 ;  /* 0x000000ffff097224 */ /* 0x004fe400078e000b */
[----:B---3--:R2:W3:Y:S01]  /*5560*/  SHFL.DOWN PT, R7, R3, 0x8, 0x1f ;  /* 0x09001f0003077f89 */ /* 0x0084e200000e0000 */
[----:B------:R-:W-:Y:S02]  /*5570*/  IMAD.MOV.U32 R10, RZ, RZ, R12 ;  /* 0x000000ffff0a7224 */ /* 0x000fe400078e000c */
[----:B------:R-:W-:Y:S01]  /*5580*/  IMAD.MOV.U32 R4, RZ, RZ, R2 ;  /* 0x000000ffff047224 */ /* 0x000fe200078e0002 */
[----:B0-----:R2:W0:Y:S01]  /*5590*/  SHFL.DOWN PT, R14, R11, 0x8, 0x1f ;  /* 0x09001f000b0e7f89 */ /* 0x00142200000e0000 */
[----:B------:R-:W-:-:S03]  /*55a0*/  IMAD.MOV.U32 R5, RZ, RZ, R3 ;  /* 0x000000ffff057224 */ /* 0x000fc600078e0003 */
[----:B----4-:R2:W4:Y:S01]  /*55b0*/  SHFL.DOWN PT, R13, R12, 0x8, 0x1f ;  /* 0x09001f000c0d7f89 */ /* 0x01052200000e0000 */
        /* <DEDUP_REMOVED lines=21> */
.L_x_332:
[----:B------:R-:W-:Y:S05]  /*5710*/  BSYNC.RECONVERGENT B1 ;  /* 0x0000000000017941 */ /* 0x000fea0003800200 */
.L_x_331:
        /* <DEDUP_REMOVED lines=8> */
[----:B----4-:R-:W-:-:S03]  /*57a0*/  IMAD.MOV.U32 R13, RZ, RZ, R5 ;  /* 0x000000ffff0d7224 */ /* 0x010fc600078e0005 */
[----:B---3--:R3:W4:Y:S01]  /*57b0*/  SHFL.DOWN PT, R7, R10, 0x10, 0x1f ;  /* 0x0a001f000a077f89 */ /* 0x00872200000e0000 */
[----:B------:R-:W-:Y:S05]  /*57c0*/  @P0 BRA `(.L_x_334) ;  /* 0x0000000000500947 */ /* 0x000fea0003800000 */
[----:B-12---:R-:W-:Y:S01]  /*57d0*/  DSETP.GEU.AND P0, PT, |R4|, |R2|, PT ;  /* 0x400000020400722a */ /* 0x006fe20003f0e200 */
        /* <DEDUP_REMOVED lines=19> */
.L_x_334:
[----:B------:R-:W-:Y:S05]  /*5910*/  BSYNC.RECONVERGENT B1 ;  /* 0x0000000000017941 */ /* 0x000fea0003800200 */
.L_x_333:
        /* <DEDUP_REMOVED lines=11> */
.L_x_336:
[----:B------:R-:W-:Y:S05]  /*59d0*/  BSYNC.RECONVERGENT B1 ;  /* 0x0000000000017941 */ /* 0x000fea0003800200 */
.L_x_335:
        /* <DEDUP_REMOVED lines=8> */
[----:B0---4-:R-:W0:Y:S04]  /*5a60*/  LDS.128 R4, [R0+0x20] ;  /* 0x0000200000047984 */ /* 0x011e280000000c00 */
[----:B------:R2:W4:Y:S04]  /*5a70*/  LDS.64 R2, [R0+0x80] ;  /* 0x0000800000027984 */ /* 0x0005280000000a00 */
[----:B---3--:R2:W3:Y:S01]  /*5a80*/  LDS.128 R8, [R0+0x30] ;  /* 0x0000300000087984 */ /* 0x0084e20000000c00 */
[----:B-1----:R-:W-:Y:S01]  /*5a90*/  DSETP.GEU.AND P0, PT, |R12|, |R16|, PT ;  /* 0x400000100c00722a */ /* 0x002fe20003f0e200 */
[----:B------:R-:W-:-:S02]  /*5aa0*/  IMAD.MOV.U32 R20, RZ, RZ, R16 ;  /* 0x000000ffff147224 */ /* 0x000fc400078e0010 */
[----:B------:R-:W-:Y:S02]  /*5ab0*/  IMAD.MOV.U32 R21, RZ, RZ, R17 ;  /* 0x000000ffff157224 */ /* 0x000fe400078e0011 */
[----:B0-----:R-:W-:Y:S02]  /*5ac0*/  IMAD.MOV.U32 R23, RZ, RZ, R4 ;  /* 0x000000ffff177224 */ /* 0x001fe400078e0004 */
        /* <DEDUP_REMOVED lines=16> */
.L_x_338:
[----:B------:R-:W-:Y:S05]  /*5bd0*/  BSYNC.RECONVERGENT B1 ;  /* 0x0000000000017941 */ /* 0x000fea0003800200 */
.L_x_337:
        /* <DEDUP_REMOVED lines=23> */
.L_x_340:
[----:B------:R-:W-:Y:S05]  /*5d50*/  BSYNC.RECONVERGENT B1 ;  /* 0x0000000000017941 */ /* 0x000fea0003800200 */
.L_x_339:
        /* <DEDUP_REMOVED lines=21> */
.L_x_342:
[----:B------:R-:W-:Y:S05]  /*5eb0*/  BSYNC.RECONVERGENT B1 ;  /* 0x0000000000017941 */ /* 0x000fea0003800200 */
.L_x_341:
        /* <DEDUP_REMOVED lines=23> */
.L_x_344:
[----:B------:R-:W-:Y:S05]  /*6030*/  BSYNC.RECONVERGENT B1 ;  /* 0x0000000000017941 */ /* 0x000fea0003800200 */
.L_x_343:
        /* <DEDUP_REMOVED lines=21> */
.L_x_346:
[----:B------:R-:W-:Y:S05]  /*6190*/  BSYNC.RECONVERGENT B1 ;  /* 0x0000000000017941 */ /* 0x000fea0003800200 */
.L_x_345:
        /* <DEDUP_REMOVED lines=21> */
.L_x_348:
[----:B------:R-:W-:Y:S05]  /*62f0*/  BSYNC.RECONVERGENT B1 ;  /* 0x0000000000017941 */ /* 0x000fea0003800200 */
.L_x_347:
        /* <DEDUP_REMOVED lines=20> */
.L_x_268:
[----:B------:R-:W-:Y:S05]  /*6440*/  BSYNC.RECONVERGENT B0 ;  /* 0x0000000000007941 */ /* 0x000fea0003800200 */
.L_x_235:
[----:B------:R-:W-:Y:S05]  /*6450*/  @P1 EXIT ;  /* 0x000000000000194d */ /* 0x000fea0003800000 */
[----:B0123--:R-:W0:Y:S02]  /*6460*/  LDC.64 R2, c[0x0][0x390] ;  /* 0x0000e400ff027b82 */ /* 0x00fe240000000a00 */
[----:B0-----:R-:W-:Y:S04]  /*6470*/  STG.E.64 desc[UR8][R2.64], R12 ;  /* 0x0000000c02007986 */ /* 0x001fe8000c101b08 */
[----:B------:R-:W-:Y:S01]  /*6480*/  STG.E.64 desc[UR8][R2.64+0x8], R14 ;  /* 0x0000080e02007986 */ /* 0x000fe2000c101b08 */
[----:B------:R-:W-:Y:S05]  /*6490*/  EXIT ;  /* 0x000000000000794d */ /* 0x000fea0003800000 */
.L_x_349:
        /* <DEDUP_REMOVED lines=14> */
.L_x_788:


//--------------------- .text._ZN6thrust24THRUST_300001_SM_1000_NS8cuda_cub4core6detail13_kernel_agentINS1_8__reduce11ReduceAgentIPN4cuda3std3__45tupleIJdlEEESC_SB_iNS1_9__extrema9arg_max_fIdl10comparatorEEEEJSC_SC_iSG_EEEvDpT0_ --------------------------
	.section	.text._ZN6thrust24THRUST_300001_SM_1000_NS8cuda_cub4core6detail13_kernel_agentINS1_8__reduce11ReduceAgentIPN4cuda3std3__45tupleIJdlEEESC_SB_iNS1_9__extrema9arg_max_fIdl10comparatorEEEEJSC_SC_iSG_EEEvDpT0_,"ax",@progbits
	.align	128
        .global         _ZN6thrust24THRUST_300001_SM_1000_NS8cuda_cub4core6detail13_kernel_agentINS1_8__reduce11ReduceAgentIPN4cuda3std3__45tupleIJdlEEESC_SB_iNS1_9__extrema9arg_max_fIdl10comparatorEEEEJSC_SC_iSG_EEEvDpT0_
        .type           _ZN6thrust24THRUST_300001_SM_1000_NS8cuda_cub4core6detail13_kernel_agentINS1_8__reduce11ReduceAgentIPN4cuda3std3__45tupleIJdlEEESC_SB_iNS1_9__extrema9arg_max_fIdl10comparatorEEEEJSC_SC_iSG_EEEvDpT0_,@function
        .size           _ZN6thrust24THRUST_300001_SM_1000_NS8cuda_cub4core6detail13_kernel_agentINS1_8__reduce11ReduceAgentIPN4cuda3std3__45tupleIJdlEEESC_SB_iNS1_9__extrema9arg_max_fIdl10comparatorEEEEJSC_SC_iSG_EEEvDpT0_,(.L_x_789 - _ZN6thrust24THRUST_300001_SM_1000_NS8cuda_cub4core6detail13_kernel_agentINS1_8__reduce11ReduceAgentIPN4cuda3std3__45tupleIJdlEEESC_SB_iNS1_9__extrema9arg_max_fIdl10comparatorEEEEJSC_SC_iSG_EEEvDpT0_)
        .other          _ZN6thrust24THRUST_300001_SM_1000_NS8cuda_cub4core6detail13_kernel_agentINS1_8__reduce11ReduceAgentIPN4cuda3std3__45tupleIJdlEEESC_SB_iNS1_9__extrema9arg_max_fIdl10comparatorEEEEJSC_SC_iSG_EEEvDpT0_,@"STO_CUDA_ENTRY STV_DEFAULT"
_ZN6thrust24THRUST_300001_SM_1000_NS8cuda_cub4core6detail13_kernel_agentINS1_8__reduce11ReduceAgentIPN4cuda3std3__45tupleIJdlEEESC_SB_iNS1_9__extrema9arg_max_fIdl10comparatorEEEEJSC_SC_iSG_EEEvDpT0_:
.text._ZN6thrust24THRUST_300001_SM_1000_NS8cuda_cub4core6detail13_kernel_agentINS1_8__reduce11ReduceAgentIPN4cuda3std3__45tupleIJdlEEESC_SB_iNS1_9__extrema9arg_max_fIdl10comparatorEEEEJSC_SC_iSG_EEEvDpT0_:
        /* <DEDUP_REMOVED lines=21> */
.L_x_353:
[----:B0-----:R-:W-:Y:S05]  /*0150*/  BSYNC.RECONVERGENT B1 ;  /* 0x0000000000017941 */ /* 0x001fea0003800200 */
.L_x_352:
        /* <DEDUP_REMOVED lines=15> */
.L_x_360:
        /* <DEDUP_REMOVED lines=31> */
.L_x_359:
[----:B------:R-:W-:Y:S05]  /*0440*/  BSYNC.RECONVERGENT B3 ;  /* 0x0000000000037941 */ /* 0x000fea0003800200 */
.L_x_358:
[----:B------:R-:W-:Y:S02]  /*0450*/  IMAD.X R3, RZ, RZ, R3, P3 ;  /* 0x000000ffff037224 */ /* 0x000fe400018e0603 */
[----:B------:R-:W-:Y:S01]  /*0460*/  VIADD R19, R19, 0x100 ;  /* 0x0000010013137836 */ /* 0x000fe20000000000 */
[----:B------:R-:W-:Y:S06]  /*0470*/  @P2 BRA `(.L_x_360) ;  /* 0xfffffffc00742947 */ /* 0x000fec000383ffff */
.L_x_357:
[----:B------:R-:W-:Y:S05]  /*0480*/  BSYNC.RECONVERGENT B2 ;  /* 0x0000000000027941 */ /* 0x000fea0003800200 */
.L_x_356:
[----:B------:R-:W0:Y:S01]  /*0490*/  LDC.64 R8, c[0x0][0x380] ;  /* 0x0000e000ff087b82 */ /* 0x000e220000000a00 */
[----:B------:R-:W-:-:S13]  /*04a0*/  ISETP.GE.U32.AND P0, PT, R4, 0x300, PT ;  /* 0x000003000400780c */ /* 0x000fda0003f06070 */
[----:B------:R-:W-:Y:S05]  /*04b0*/  @!P0 BRA `(.L_x_355) ;  /* 0x0000000400908947 */ /* 0x000fea0003800000 */
.L_x_369:
        /* <DEDUP_REMOVED lines=13> */
[----:B------:R-:W-:Y:S01]  /*0590*/  IMAD.MOV.U32 R23, RZ, RZ, R12 ;  /* 0x000000ffff177224 */ /* 0x000fe200078e000c */
[----:B------:R-:W-:Y:S01]  /*05a0*/  MOV R25, R13 ;  /* 0x0000000d00197202 */ /* 0x000fe20000000f00 */
[----:B------:R-:W-:Y:S02]  /*05b0*/  IMAD.MOV.U32 R2, RZ, RZ, R14 ;  /* 0x000000ffff027224 */ /* 0x000fe400078e000e */
[----:B------:R-:W-:-:S09]  /*05c0*/  IMAD.MOV.U32 R3, RZ, RZ, R15 ;  /* 0x000000ffff037224 */ /* 0x000fd200078e000f */
        /* <DEDUP_REMOVED lines=9> */
.L_x_362:
[----:B------:R-:W-:Y:S05]  /*0660*/  BSYNC.RECONVERGENT B2 ;  /* 0x0000000000027941 */ /* 0x000fea0003800200 */
.L_x_361:
        /* <DEDUP_REMOVED lines=25> */
.L_x_364:
[----:B------:R-:W-:Y:S05]  /*0800*/  BSYNC.RECONVERGENT B2 ;  /* 0x0000000000027941 */ /* 0x000fea0003800200 */
.L_x_363:
        /* <DEDUP_REMOVED lines=21> */
.L_x_366:
[----:B------:R-:W-:Y:S05]  /*0960*/  BSYNC.RECONVERGENT B2 ;  /* 0x0000000000027941 */ /* 0x000fea0003800200 */
.L_x_365:
        /* <DEDUP_REMOVED lines=21> */
.L_x_368:
[----:B------:R-:W-:Y:S05]  /*0ac0*/  BSYNC.RECONVERGENT B2 ;  /* 0x0000000000027941 */ /* 0x000fea0003800200 */
.L_x_367:
[----:B------:R-:W-:-:S05]  /*0ad0*/  VIADD R19, R19, 0x400 ;  /* 0x0000040013137836 */ /* 0x000fca0000000000 */
[----:B------:R-:W-:-:S13]  /*0ae0*/  ISETP.GE.AND P0, PT, R19, UR5, PT ;  /* 0x0000000513007c0c */ /* 0x000fda000bf06270 */
[----:B------:R-:W-:Y:S05]  /*0af0*/  @!P0 BRA `(.L_x_369) ;  /* 0xfffffff800708947 */ /* 0x000fea000383ffff */
.L_x_355:
[----:B------:R-:W-:Y:S05]  /*0b00*/  BSYNC.RECONVERGENT B1 ;  /* 0x0000000000017941 */ /* 0x000fea0003800200 */
.L_x_354:
        /* <DEDUP_REMOVED lines=35> */
.L_x_372:
[----:B------:R-:W-:Y:S05]  /*0d40*/  BSYNC.RECONVERGENT B1 ;  /* 0x0000000000017941 */ /* 0x000fea0003800200 */
.L_x_371:
        /* <DEDUP_REMOVED lines=31> */
.L_x_374:
[----:B------:R-:W-:Y:S05]  /*0f40*/  BSYNC.RECONVERGENT B1 ;  /* 0x0000000000017941 */ /* 0x000fea0003800200 */
.L_x_373:
        /* <DEDUP_REMOVED lines=31> */
.L_x_376:
[----:B------:R-:W-:Y:S05]  /*1140*/  BSYNC.RECONVERGENT B1 ;  /* 0x0000000000017941 */ /* 0x000fea0003800200 */
.L_x_375:
        /* <DEDUP_REMOVED lines=31> */
.L_x_378:
[----:B------:R-:W-:Y:S05]  /*1340*/  BSYNC.RECONVERGENT B1 ;  /* 0x0000000000017941 */ /* 0x000fea0003800200 */
.L_x_377:
[----:B------:R-:W-:Y:S01]  /*1350*/  ISETP.GT.AND P0, PT, R9, 0xf, PT ;  /* 0x0000000f0900780c */ /* 0x000fe20003f04270 */
[----:B-1----:R1:W1:Y:S01]  /*1360*/  SHFL.DOWN PT, R6, R4, 0x10, 0x1f ;  /* 0x0a001f0004067f89 */ /* 0x00226200000e0000 */
[----:B------:R-:W-:Y:S01]  /*1370*/  BSSY.RECONVERGENT B1, `(.L_x_379) ;  /* 0x000001d000017945 */ /* 0x000fe20003800200 */
[----:B0-----:R-:W-:Y:S01]  /*1380*/  MOV R14, R8 ;  /* 0x00000008000e7202 */ /* 0x001fe20000000f00 */
[----:B----4-:R-:W-:Y:S01]  /*1390*/  IMAD.MOV.U32 R15, RZ, RZ, R10 ;  /* 0x000000ffff0f7224 */ /* 0x010fe200078e000a */
[----:B--2---:R0:W2:Y:S01]  /*13a0*/  SHFL.DOWN PT, R7, R5, 0x10, 0x1f ;  /* 0x0a001f0005077f89 */ /* 0x0040a200000e0000 */
[----:B------:R-:W-:Y:S02]  /*13b0*/  IMAD.MOV.U32 R2, RZ, RZ, R4 ;  /* 0x000000ffff027224 */ /* 0x000fe400078e0004 */
[----:B------:R-:W-:Y:S01]  /*13c0*/  IMAD.MOV.U32 R3, RZ, RZ, R5 ;  /* 0x000000ffff037224 */ /* 0x000fe200078e0005 */
[----:B------:R0:W4:Y:S04]  /*13d0*/  SHFL.DOWN PT, R11, R8, 0x10, 0x1f ;  /* 0x0a001f00080b7f89 */ /* 0x00012800000e0000 */
        /* <DEDUP_REMOVED lines=22> */
.L_x_380:
[----:B------:R-:W-:Y:S05]  /*1540*/  BSYNC.RECONVERGENT B1 ;  /* 0x0000000000017941 */ /* 0x000fea0003800200 */
.L_x_379:
        /* <DEDUP_REMOVED lines=11> */
.L_x_382:
[----:B------:R-:W-:Y:S05]  /*1600*/  BSYNC.RECONVERGENT B1 ;  /* 0x0000000000017941 */ /* 0x000fea0003800200 */
.L_x_381:
        /* <DEDUP_REMOVED lines=31> */
.L_x_385:
[----:B------:R-:W-:Y:S05]  /*1800*/  BSYNC.RECONVERGENT B1 ;  /* 0x0000000000017941 */ /* 0x000fea0003800200 */
.L_x_384:
        /* <DEDUP_REMOVED lines=10> */
[----:B------:R-:W-:Y:S01]  /*18b0*/  MOV R15, R26 ;  /* 0x0000001a000f7202 */ /* 0x000fe20000000f00 */
[----:B------:R-:W-:Y:S02]  /*18c0*/  IMAD.MOV.U32 R29, RZ, RZ, R27 ;  /* 0x000000ffff1d7224 */ /* 0x000fe400078e001b */
[----:B------:R-:W-:Y:S02]  /*18d0*/  IMAD.MOV.U32 R4, RZ, RZ, R24 ;  /* 0x000000ffff047224 */ /* 0x000fe400078e0018 */
[----:B------:R-:W-:-:S08]  /*18e0*/  IMAD.MOV.U32 R5, RZ, RZ, R25 ;  /* 0x000000ffff057224 */ /* 0x000fd000078e0019 */
        /* <DEDUP_REMOVED lines=9> */
.L_x_387:
[----:B------:R-:W-:Y:S05]  /*1980*/  BSYNC.RECONVERGENT B1 ;  /* 0x0000000000017941 */ /* 0x000fea0003800200 */
.L_x_386:
        /* <DEDUP_REMOVED lines=21> */
.L_x_389:
[----:B------:R-:W-:Y:S05]  /*1ae0*/  BSYNC.RECONVERGENT B1 ;  /* 0x0000000000017941 */ /* 0x000fea0003800200 */
.L_x_388:
        /* <DEDUP_REMOVED lines=23> */
.L_x_391:
[----:B------:R-:W-:Y:S05]  /*1c60*/  BSYNC.RECONVERGENT B1 ;  /* 0x0000000000017941 */ /* 0x000fea0003800200 */
.L_x_390:
        /* <DEDUP_REMOVED lines=21> */
.L_x_393:
[----:B------:R-:W-:Y:S05]  /*1dc0*/  BSYNC.RECONVERGENT B1 ;  /* 0x0000000000017941 */ /* 0x000fea0003800200 */
.L_x_392:
        /* <DEDUP_REMOVED lines=21> */
.L_x_395:
[----:B------:R-:W-:Y:S05]  /*1f20*/  BSYNC.RECONVERGENT B1 ;  /* 0x0000000000017941 */ /* 0x000fea0003800200 */
.L_x_394:
        /* <DEDUP_REMOVED lines=21> */
.L_x_370:
        /* <DEDUP_REMOVED lines=19> */
[----:B0-----:R-:W-:Y:S01]  /*21b0*/  MOV R16, R9 ;  /* 0x0000000900107202 */ /* 0x001fe20000000f00 */
[----:B--2---:R-:W-:Y:S02]  /*21c0*/  IMAD.MOV.U32 R18, RZ, RZ, R11 ;  /* 0x000000ffff127224 */ /* 0x004fe400078e000b */
[----:B------:R-:W-:Y:S02]  /*21d0*/  IMAD.MOV.U32 R2, RZ, RZ, R6 ;  /* 0x000000ffff027224 */ /* 0x000fe400078e0006 */
[----:B------:R-:W-:-:S08]  /*21e0*/  IMAD.MOV.U32 R3, RZ, RZ, R7 ;  /* 0x000000ffff037224 */ /* 0x000fd000078e0007 */
        /* <DEDUP_REMOVED lines=15> */
.L_x_397:
[----:B------:R-:W-:Y:S05]  /*22e0*/  BSYNC.RECONVERGENT B1 ;  /* 0x0000000000017941 */ /* 0x000fea0003800200 */
.L_x_396:
        /* <DEDUP_REMOVED lines=32> */
.L_x_399:
[----:B------:R-:W-:Y:S05]  /*24f0*/  BSYNC.RECONVERGENT B1 ;  /* 0x0000000000017941 */ /* 0x000fea0003800200 */
.L_x_398:
[----:B-1----:R-:W-:Y:S01]  /*2500*/  VIADD R2, R4, 0x4 ;  /* 0x0000000404027836 */ /* 0x002fe20000000000 */
[----:B---3--:R1:W3:Y:S01]  /*2510*/  SHFL.DOWN PT, R8, R6, 0x4, R5 ;  /* 0x0880000006087989 */ /* 0x0082e200000e0005 */
[----:B------:R-:W-:Y:S01]  /*2520*/  BSSY.RECONVERGENT B1, `(.L_x_400) ;  /* 0x000001e000017945 */ /* 0x000fe20003800200 */
[----:B------:R-:W-:Y:S01]  /*2530*/  IMAD.MOV.U32 R14, RZ, RZ, R10 ;  /* 0x000000ffff0e7224 */ /* 0x000fe200078e000a */
[----:B------:R-:W-:Y:S01]  /*2540*/  MOV R3, R7 ;  /* 0x0000000700037202 */ /* 0x000fe20000000f00 */
[----:B0-----:R1:W0:Y:S01]  /*2550*/  SHFL.DOWN PT, R9, R7, 0x4, R5 ;  /* 0x0880000007097989 */ /* 0x00122200000e0005 */
[----:B------:R-:W-:Y:S01]  /*2560*/  ISETP.GT.AND P0, PT, R2, R5, PT ;  /* 0x000000050200720c */ /* 0x000fe20003f04270 */
[----:B------:R-:W-:Y:S02]  /*2570*/  IMAD.MOV.U32 R16, RZ, RZ, R12 ;  /* 0x000000ffff107224 */ /* 0x000fe400078e000c */
[----:B--2---:R1:W2:Y:S01]  /*2580*/  SHFL.DOWN PT, R11, R10, 0x4, R5 ;  /* 0x088000000a0b7989 */ /* 0x0042a200000e0005 */
[----:B------:R-:W-:-:S03]  /*2590*/  IMAD.MOV.U32 R2, RZ, RZ, R6 ;  /* 0x000000ffff027224 */ /* 0x000fc600078e0006 */
[----:B----4-:R1:W4:Y:S06]  /*25a0*/  SHFL.DOWN PT, R13, R12, 0x4, R5 ;  /* 0x088000000c0d7989 */ /* 0x01032c00000e0005 */
        /* <DEDUP_REMOVED lines=21> */
.L_x_401:
[----:B------:R-:W-:Y:S05]  /*2700*/  BSYNC.RECONVERGENT B1 ;  /* 0x0000000000017941 */ /* 0x000fea0003800200 */
.L_x_400:
        /* <DEDUP_REMOVED lines=32> */
.L_x_403:
[----:B------:R-:W-:Y:S05]  /*2910*/  BSYNC.RECONVERGENT B1 ;  /* 0x0000000000017941 */ /* 0x000fea0003800200 */
.L_x_402:
[----:B-1----:R-:W-:Y:S01]  /*2920*/  VIADD R2, R4, 0x10 ;  /* 0x0000001004027836 */ /* 0x002fe20000000000 */
[----:B---3--:R1:W3:Y:S01]  /*2930*/  SHFL.DOWN PT, R8, R6, 0x10, R5 ;  /* 0x0a00000006087989 */ /* 0x0082e200000e0005 */
[----:B------:R-:W-:Y:S01]  /*2940*/  BSSY.RECONVERGENT B1, `(.L_x_404) ;  /* 0x000001e000017945 */ /* 0x000fe20003800200 */
[----:B------:R-:W-:Y:S02]  /*2950*/  IMAD.MOV.U32 R14, RZ, RZ, R10 ;  /* 0x000000ffff0e7224 */ /* 0x000fe400078e000a */
[----:B------:R-:W-:Y:S01]  /*2960*/  ISETP.GT.AND P0, PT, R2, R5, PT ;  /* 0x000000050200720c */ /* 0x000fe20003f04270 */
[----:B0-----:R1:W0:Y:S01]  /*2970*/  SHFL.DOWN PT, R9, R7, 0x10, R5 ;  /* 0x0a00000007097989 */ /* 0x00122200000e0005 */
[----:B------:R-:W-:Y:S01]  /*2980*/  IMAD.MOV.U32 R15, RZ, RZ, R12 ;  /* 0x000000ffff0f7224 */ /* 0x000fe200078e000c */
[----:B------:R-:W-:Y:S01]  /*2990*/  MOV R2, R6 ;  /* 0x0000000600027202 */ /* 0x000fe20000000f00 */
[----:B------:R-:W-:Y:S01]  /*29a0*/  IMAD.MOV.U32 R3, RZ, RZ, R7 ;  /* 0x000000ffff037224 */ /* 0x000fe200078e0007 */
[----:B--2---:R1:W2:Y:S04]  /*29b0*/  SHFL.DOWN PT, R11, R10, 0x10, R5 ;  /* 0x0a0000000a0b7989 */ /* 0x0042a800000e0005 */
        /* <DEDUP_REMOVED lines=22> */
.L_x_405:
[----:B------:R-:W-:Y:S05]  /*2b20*/  BSYNC.RECONVERGENT B1 ;  /* 0x0000000000017941 */ /* 0x000fea0003800200 */
.L_x_404:
        /* <DEDUP_REMOVED lines=11> */
.L_x_407:
[----:B------:R-:W-:Y:S05]  /*2be0*/  BSYNC.RECONVERGENT B1 ;  /* 0x0000000000017941 */ /* 0x000fea0003800200 */
.L_x_406:
        /* <DEDUP_REMOVED lines=35> */
.L_x_409:
[----:B------:R-:W-:Y:S05]  /*2e20*/  BSYNC.RECONVERGENT B1 ;  /* 0x0000000000017941 */ /* 0x000fea0003800200 */
.L_x_408:
[----:B------:R-:W-:Y:S01]  /*2e30*/  UISETP.GE.AND UP0, UPT, UR8, 0x41, UPT ;  /* 0x000000410800788c */ /* 0x000fe2000bf06270 */
[----:B0-----:R-:W-:Y:S01]  /*2e40*/  IMAD.MOV.U32 R9, RZ, RZ, R11 ;  /* 0x000000ffff097224 */ /* 0x001fe200078e000b */
[----:B------:R-:W-:Y:S01]  /*2e50*/  MOV R2, R4 ;  /* 0x0000000400027202 */ /* 0x000fe20000000f00 */
[----:B------:R-:W-:Y:S02]  /*2e60*/  IMAD.MOV.U32 R0, RZ, RZ, R8 ;  /* 0x000000ffff007224 */ /* 0x000fe400078e0008 */
[----:B------:R-:W-:-:S04]  /*2e70*/  IMAD.MOV.U32 R3, RZ, RZ, R5 ;  /* 0x000000ffff037224 */ /* 0x000fc800078e0005 */
        /* <DEDUP_REMOVED lines=27> */
.L_x_411:
[----:B------:R-:W-:Y:S05]  /*3030*/  BSYNC.RECONVERGENT B1 ;  /* 0x0000000000017941 */ /* 0x000fea0003800200 */
.L_x_410:
        /* <DEDUP_REMOVED lines=32> */
.L_x_413:
[----:B------:R-:W-:Y:S05]  /*3240*/  BSYNC.RECONVERGENT B1 ;  /* 0x0000000000017941 */ /* 0x000fea0003800200 */
.L_x_412:
[----:B------:R-:W-:Y:S01]  /*3250*/  UISETP.GE.AND UP0, UPT, UR8, 0x81, UPT ;  /* 0x000000810800788c */ /* 0x000fe2000bf06270 */
[----:B------:R-:W-:Y:S01]  /*3260*/  IMAD.MOV.U32 R9, RZ, RZ, R11 ;  /* 0x000000ffff097224 */ /* 0x000fe200078e000b */
        /* <DEDUP_REMOVED lines=30> */
.L_x_415:
[----:B------:R-:W-:Y:S05]  /*3450*/  BSYNC.RECONVERGENT B1 ;  /* 0x0000000000017941 */ /* 0x000fea0003800200 */
.L_x_414:
        /* <DEDUP_REMOVED lines=32> */
.L_x_417:
[----:B------:R-:W-:Y:S05]  /*3660*/  BSYNC.RECONVERGENT B1 ;  /* 0x0000000000017941 */ /* 0x000fea0003800200 */
.L_x_416:
        /* <DEDUP_REMOVED lines=13> */
[----:B------:R-:W-:Y:S01]  /*3740*/  MOV R6, R2 ;  /* 0x0000000200067202 */ /* 0x000fe20000000f00 */
[----:B------:R-:W-:Y:S02]  /*3750*/  IMAD.MOV.U32 R7, RZ, RZ, R3 ;  /* 0x000000ffff077224 */ /* 0x000fe400078e0003 */
[----:B-1----:R-:W-:Y:S02]  /*3760*/  IMAD.MOV.U32 R9, RZ, RZ, R12 ;  /* 0x000000ffff097224 */ /* 0x002fe400078e000c */
        /* <DEDUP_REMOVED lines=16> */
.L_x_419:
[----:B------:R-:W-:Y:S05]  /*3870*/  BSYNC.RECONVERGENT B1 ;  /* 0x0000000000017941 */ /* 0x000fea0003800200 */
.L_x_418:
        /* <DEDUP_REMOVED lines=32> */
.L_x_351:
        /* <DEDUP_REMOVED lines=34> */
[----:B------:R-:W-:-:S04]  /*3ca0*/  IMAD.MOV.U32 R15, RZ, RZ, 0x500 ;  /* 0x00000500ff0f7424 */ /* 0x000fc800078e00ff */
        /* <DEDUP_REMOVED lines=8> */
[----:B------:R-:W-:Y:S02]  /*3d30*/  @P2 MOV R9, R13 ;  /* 0x0000000d00092202 */ /* 0x000fe40000000f00 */
[----:B------:R-:W-:-:S04]  /*3d40*/  @P2 SEL R7, R11, R7, P0 ;  /* 0x000000070b072207 */ /* 0x000fc80000000000 */
        /* <DEDUP_REMOVED lines=10> */
[----:B------:R-:W-:Y:S06]  /*3df0*/  BRA.U !UP0, `(.L_x_420) ;  /* 0x0000000508287547 */ /* 0x000fec000b800000 */
[----:B------:R-:W-:Y:S01]  /*3e00*/  IMAD.MOV.U32 R25, RZ, RZ, R2 ;  /* 0x000000ffff197224 */ /* 0x000fe200078e0002 */
[----:B------:R-:W0:Y:S01]  /*3e10*/  LDCU UR4, c[0x0][0x390] ;  /* 0x00007200ff0477ac */ /* 0x000e220008000800 */
[----:B------:R-:W-:Y:S02]  /*3e20*/  IMAD.MOV.U32 R24, RZ, RZ, R3 ;  /* 0x000000ffff187224 */ /* 0x000fe400078e0003 */
[----:B------:R-:W-:-:S07]  /*3e30*/  IMAD.MOV.U32 R27, RZ, RZ, 0x500 ;  /* 0x00000500ff1b7424 */ /* 0x000fce00078e00ff */
.L_x_421:
[----:B------:R-:W1:Y:S01]  /*3e40*/  LDC.64 R22, c[0x0][0x380] ;  /* 0x0000e000ff167b82 */ /* 0x000e620000000a00 */
[----:B------:R-:W-:-:S04]  /*3e50*/  IMAD.IADD R3, R0, 0x1, R27 ;  /* 0x0000000100037824 */ /* 0x000fc800078e021b */
[----:B-1----:R-:W-:-:S05]  /*3e60*/  IMAD.WIDE.U32 R22, R3, 0x10, R22 ;  /* 0x0000001003167825 */ /* 0x002fca00078e0016 */
        /* <DEDUP_REMOVED lines=14> */
[----:B------:R-:W-:Y:S02]  /*3f50*/  @P2 FSEL R29, R5, R21, P0 ;  /* 0x00000015051d2208 */ /* 0x000fe40000000000 */
[----:B------:R-:W2:Y:S01]  /*3f60*/  LDG.E.64.CONSTANT R4, desc[UR6][R22.64+0x4000] ;  /* 0x0040000616047981 */ /* 0x000ea2000c1e9b00 */
[----:B------:R-:W-:Y:S02]  /*3f70*/  @P2 IMAD.MOV.U32 R20, RZ, RZ, R26 ;  /* 0x000000ffff142224 */ /* 0x000fe400078e001a */
[----:B------:R-:W-:-:S06]  /*3f80*/  @P2 IMAD.MOV.U32 R21, RZ, RZ, R29 ;  /* 0x000000ffff152224 */ /* 0x000fcc00078e001d */
        /* <DEDUP_REMOVED lines=32> */
[----:B------:R-:W-:-:S05]  /*4190*/  VIADD R7, R27, 0xa00 ;  /* 0x00000a001b077836 */ /* 0x000fca0000000000 */
[----:B0-----:R-:W-:Y:S01]  /*41a0*/  ISETP.GT.AND P1, PT, R7, UR4, PT ;  /* 0x0000000407007c0c */ /* 0x001fe2000bf24270 */
[----:B------:R-:W-:-:S04]  /*41b0*/  VIADD R15, R27, 0x500 ;  /* 0x000005001b0f7836 */ /* 0x000fc80000000000 */
[----:B------:R-:W-:Y:S01]  /*41c0*/  IMAD.MOV.U32 R27, RZ, RZ, R15 ;  /* 0x000000ffff1b7224 */ /* 0x000fe200078e000f */
        /* <DEDUP_REMOVED lines=11> */
[----:B------:R-:W-:Y:S01]  /*4280*/  IMAD.MOV.U32 R24, RZ, RZ, R3 ;  /* 0x000000ffff187224 */ /* 0x000fe200078e0003 */
[----:B------:R-:W-:Y:S06]  /*4290*/  @!P1 BRA `(.L_x_421) ;  /* 0xfffffff800e89947 */ /* 0x000fec000383ffff */
.L_x_420:
[----:B------:R-:W-:-:S13]  /*42a0*/  ISETP.GE.AND P0, PT, R15, UR4, PT ;  /* 0x000000040f007c0c */ /* 0x000fda000bf06270 */
        /* <DEDUP_REMOVED lines=12> */
[----:B------:R-:W0:Y:S01]  /*4370*/  LDC.64 R6, c[0x0][0x380] ;  /* 0x0000e000ff067b82 */ /* 0x000e220000000a00 */
[----:B------:R-:W-:Y:S01]  /*4380*/  LEA.HI R8, R20, 0x1, RZ, 0x18 ;  /* 0x0000000114087811 */ /* 0x000fe200078fc0ff */
[----:B------:R-:W-:Y:S01]  /*4390*/  IMAD.IADD R21, R0, 0x1, R15 ;  /* 0x0000000100157824 */ /* 0x000fe200078e020f */
[----:B------:R-:W-:Y:S02]  /*43a0*/  MOV R12, R0 ;  /* 0x00000000000c7202 */ /* 0x000fe40000000f00 */
[----:B------:R-:W-:-:S05]  /*43b0*/  LOP3.LUT R8, R8, 0x3, RZ, 0xc0, !PT ;  /* 0x0000000308087812 */ /* 0x000fca00078ec0ff */
[----:B------:R-:W-:-:S07]  /*43c0*/  IMAD.MOV R14, RZ, RZ, -R8 ;  /* 0x000000ffff0e7224 */ /* 0x000fce00078e0a08 */
.L_x_428:
[----:B0-----:R-:W-:-:S05]  /*43d0*/  IMAD.WIDE.U32 R18, R21, 0x10, R6 ;  /* 0x0000001015127825 */ /* 0x001fca00078e0006 */
[----:B------:R-:W2:Y:S04]  /*43e0*/  LDG.E.64.CONSTANT R8, desc[UR6][R18.64] ;  /* 0x0000000612087981 */ /* 0x000ea8000c1e9b00 */
[----:B------:R-:W3:Y:S01]  /*43f0*/  LDG.E.64.CONSTANT R10, desc[UR6][R18.64+0x8] ;  /* 0x00000806120a7981 */ /* 0x000ee2000c1e9b00 */
[----:B------:R-:W-:Y:S01]  /*4400*/  VIADD R14, R14, 0x1 ;  /* 0x000000010e0e7836 */ /* 0x000fe20000000000 */
[----:B------:R-:W-:Y:S01]  /*4410*/  BSSY.RECONVERGENT B3, `(.L_x_426) ;  /* 0x000001a000037945 */ /* 0x000fe20003800200 */
[----:B------:R-:W-:Y:S02]  /*4420*/  IMAD.MOV.U32 R23, RZ, RZ, R2 ;  /* 0x000000ffff177224 */ /* 0x000fe400078e0002 */
        /* <DEDUP_REMOVED lines=24> */
.L_x_427:
[----:B------:R-:W-:Y:S05]  /*45b0*/  BSYNC.RECONVERGENT B3 ;  /* 0x0000000000037941 */ /* 0x000fea0003800200 */
.L_x_426:
[----:B------:R-:W-:Y:S02]  /*45c0*/  VIADD R12, R12, 0x100 ;  /* 0x000001000c0c7836 */ /* 0x000fe40000000000 */
[----:B------:R-:W-:Y:S01]  /*45d0*/  VIADD R21, R21, 0x100 ;  /* 0x0000010015157836 */ /* 0x000fe20000000000 */
[----:B------:R-:W-:Y:S06]  /*45e0*/  @P2 BRA `(.L_x_428) ;  /* 0xfffffffc00782947 */ /* 0x000fec000383ffff */
.L_x_425:
[----:B------:R-:W-:Y:S05]  /*45f0*/  BSYNC.RECONVERGENT B2 ;  /* 0x0000000000027941 */ /* 0x000fea0003800200 */
.L_x_424:
[----:B------:R-:W-:-:S13]  /*4600*/  ISETP.GE.U32.AND P0, PT, R20, 0x300, PT ;  /* 0x000003001400780c */ /* 0x000fda0003f06070 */
[----:B------:R-:W-:Y:S05]  /*4610*/  @!P0 BRA `(.L_x_423) ;  /* 0x0000000400c88947 */ /* 0x000fea0003800000 */
[----:B------:R-:W0:Y:S01]  /*4620*/  LDCU.64 UR8, c[0x0][0x380] ;  /* 0x00007000ff0877ac */ /* 0x000e220008000a00 */
[----:B------:R-:W1:Y:S01]  /*4630*/  LDC.64 R10, c[0x0][0x380] ;  /* 0x0000e000ff0a7b82 */ /* 0x000e620000000a00 */
[C---:B------:R-:W-:Y:S01]  /*4640*/  IADD3 R17, P0, PT, R12.reuse, R15, RZ ;  /* 0x0000000f0c117210 */ /* 0x040fe20007f1e0ff */
[----:B------:R-:W-:-:S04]  /*4650*/  IMAD.IADD R15, R12, 0x1, R15 ;  /* 0x000000010c0f7824 */ /* 0x000fc800078e020f */
[----:B------:R-:W-:Y:S01]  /*4660*/  IMAD.X R6, RZ, RZ, RZ, P0 ;  /* 0x000000ffff067224 */ /* 0x000fe200000e06ff */
[----:B0-----:R-:W-:-:S04]  /*4670*/  LEA R14, P1, R17, UR8, 0x4 ;  /* 0x00000008110e7c11 */ /* 0x001fc8000f8220ff */
[----:B------:R-:W-:Y:S02]  /*4680*/  IADD3 R14, P0, PT, R14, 0x3008, RZ ;  /* 0x000030080e0e7810 */ /* 0x000fe40007f1e0ff */
[----:B------:R-:W-:-:S05]  /*4690*/  LEA.HI.X R17, R17, UR9, R6, 0x4, P1 ;  /* 0x0000000911117c11 */ /* 0x000fca00088f2406 */
[----:B------:R-:W-:-:S07]  /*46a0*/  IMAD.X R17, RZ, RZ, R17, P0 ;  /* 0x000000ffff117224 */ /* 0x000fce00000e0611 */
.L_x_437:
[----:B-1----:R-:W-:-:S05]  /*46b0*/  IMAD.WIDE.U32 R8, R15, 0x10, R10 ;  /* 0x000000100f087825 */ /* 0x002fca00078e000a */
[----:B------:R-:W2:Y:S04]  /*46c0*/  LDG.E.64.CONSTANT R22, desc[UR6][R8.64] ;  /* 0x0000000608167981 */ /* 0x000ea8000c1e9b00 */
[----:B------:R0:W3:Y:S02]  /*46d0*/  LDG.E.64.CONSTANT R6, desc[UR6][R8.64+0x8] ;  /* 0x0000080608067981 */ /* 0x0000e4000c1e9b00 */
[----:B0-----:R-:W-:Y:S02]  /*46e0*/  IMAD.MOV.U32 R8, RZ, RZ, R14 ;  /* 0x000000ffff087224 */ /* 0x001fe400078e000e */
[----:B------:R-:W-:-:S05]  /*46f0*/  IMAD.MOV.U32 R9, RZ, RZ, R17 ;  /* 0x000000ffff097224 */ /* 0x000fca00078e0011 */
[----:B------:R0:W5:Y:S04]  /*4700*/  LDG.E.64.CONSTANT R20, desc[UR6][R8.64+-0x2008] ;  /* 0xffdff80608147981 */ /* 0x000168000c1e9b00 */
[----:B------:R0:W5:Y:S01]  /*4710*/  LDG.E.64.CONSTANT R18, desc[UR6][R8.64+-0x2000] ;  /* 0xffe0000608127981 */ /* 0x000162000c1e9b00 */
[----:B------:R-:W-:Y:S01]  /*4720*/  BSSY.RECONVERGENT B2, `(.L_x_429) ;  /* 0x0000015000027945 */ /* 0x000fe20003800200 */
[----:B--2---:R-:W-:Y:S01]  /*4730*/  DSETP.GEU.AND P0, PT, |R4|, |R22|, PT ;  /* 0x400000160400722a */ /* 0x004fe20003f0e200 */
[----:B------:R-:W-:Y:S02]  /*4740*/  IMAD.MOV.U32 R16, RZ, RZ, R22 ;  /* 0x000000ffff107224 */ /* 0x000fe400078e0016 */
[----:B------:R-:W-:Y:S01]  /*4750*/  IMAD.MOV.U32 R17, RZ, RZ, R23 ;  /* 0x000000ffff117224 */ /* 0x000fe200078e0017 */
[----:B---3--:R-:W-:Y:S01]  /*4760*/  MOV R29, R7 ;  /* 0x00000007001d7202 */ /* 0x008fe20000000f00 */
[----:B------:R-:W-:-:S09]  /*4770*/  IMAD.MOV.U32 R27, RZ, RZ, R6 ;  /* 0x000000ffff1b7224 */ /* 0x000fd200078e0006 */
        /* <DEDUP_REMOVED lines=15> */
.L_x_430:
[----:B------:R-:W-:Y:S05]  /*4870*/  BSYNC.RECONVERGENT B2 ;  /* 0x0000000000027941 */ /* 0x000fea0003800200 */
.L_x_429:
[----:B------:R0:W5:Y:S04]  /*4880*/  LDG.E.64.CONSTANT R6, desc[UR6][R8.64+-0x1008] ;  /* 0xffeff80608067981 */ /* 0x000168000c1e9b00 */
[----:B------:R0:W5:Y:S02]  /*4890*/  LDG.E.64.CONSTANT R4, desc[UR6][R8.64+-0x1000] ;  /* 0xfff0000608047981 */ /* 0x000164000c1e9b00 */
[----:B-----5:R-:W-:Y:S01]  /*48a0*/  DSETP.GEU.AND P0, PT, |R16|, |R20|, PT ;  /* 0x400000141000722a */ /* 0x020fe20003f0e200 */
[----:B------:R-:W-:Y:S01]  /*48b0*/  BSSY.RECONVERGENT B2, `(.L_x_431) ;  /* 0x0000014000027945 */ /* 0x000fe20003800200 */
[----:B------:R-:W-:Y:S02]  /*48c0*/  IMAD.MOV.U32 R2, RZ, RZ, R20 ;  /* 0x000000ffff027224 */ /* 0x000fe400078e0014 */
[----:B------:R-:W-:-:S02]  /*48d0*/  IMAD.MOV.U32 R3, RZ, RZ, R21 ;  /* 0x000000ffff037224 */ /* 0x000fc400078e0015 */
        /* <DEDUP_REMOVED lines=17> */
.L_x_432:
[----:B------:R-:W-:Y:S05]  /*49f0*/  BSYNC.RECONVERGENT B2 ;  /* 0x0000000000027941 */ /* 0x000fea0003800200 */
.L_x_431:
[----:B------:R0:W5:Y:S04]  /*4a00*/  LDG.E.64.CONSTANT R16, desc[UR6][R8.64+-0x8] ;  /* 0xfffff80608107981 */ /* 0x000168000c1e9b00 */
[----:B------:R0:W5:Y:S01]  /*4a10*/  LDG.E.64.CONSTANT R18, desc[UR6][R8.64] ;  /* 0x0000000608127981 */ /* 0x000162000c1e9b00 */
[----:B------:R-:W-:Y:S01]  /*4a20*/  DSETP.GEU.AND P0, PT, |R2|, |R6|, PT ;  /* 0x400000060200722a */ /* 0x000fe20003f0e200 */
[----:B------:R-:W-:Y:S01]  /*4a30*/  BSSY.RECONVERGENT B2, `(.L_x_433) ;  /* 0x0000014000027945 */ /* 0x000fe20003800200 */
[----:B------:R-:W-:Y:S02]  /*4a40*/  IMAD.MOV.U32 R20, RZ, RZ, R6 ;  /* 0x000000ffff147224 */ /* 0x000fe400078e0006 */
[----:B------:R-:W-:Y:S02]  /*4a50*/  IMAD.MOV.U32 R21, RZ, RZ, R7 ;  /* 0x000000ffff157224 */ /* 0x000fe400078e0007 */
[----:B------:R-:W-:-:S02]  /*4a60*/  IMAD.MOV.U32 R29, RZ, RZ, R4 ;  /* 0x000000ffff1d7224 */ /* 0x000fc400078e0004 */
        /* <DEDUP_REMOVED lines=16> */
.L_x_434:
[----:B------:R-:W-:Y:S05]  /*4b70*/  BSYNC.RECONVERGENT B2 ;  /* 0x0000000000027941 */ /* 0x000fea0003800200 */
.L_x_433:
[----:B-----5:R-:W-:Y:S01]  /*4b80*/  DSETP.GEU.AND P0, PT, |R20|, |R16|, PT ;  /* 0x400000101400722a */ /* 0x020fe20003f0e200 */
[----:B------:R-:W-:Y:S01]  /*4b90*/  BSSY.RECONVERGENT B2, `(.L_x_435) ;  /* 0x0000014000027945 */ /* 0x000fe20003800200 */
[----:B------:R-:W-:Y:S02]  /*4ba0*/  IMAD.MOV.U32 R4, RZ, RZ, R16 ;  /* 0x000000ffff047224 */ /* 0x000fe400078e0010 */
[----:B------:R-:W-:Y:S02]  /*4bb0*/  IMAD.MOV.U32 R5, RZ, RZ, R17 ;  /* 0x000000ffff057224 */ /* 0x000fe400078e0011 */
[----:B------:R-:W-:Y:S02]  /*4bc0*/  IMAD.MOV.U32 R2, RZ, RZ, R18 ;  /* 0x000000ffff027224 */ /* 0x000fe400078e0012 */
[----:B------:R-:W-:-:S06]  /*4bd0*/  IMAD.MOV.U32 R3, RZ, RZ, R19 ;  /* 0x000000ffff037224 */ /* 0x000fcc00078e0013 */
        /* <DEDUP_REMOVED lines=15> */
.L_x_436:
[----:B------:R-:W-:Y:S05]  /*4cd0*/  BSYNC.RECONVERGENT B2 ;  /* 0x0000000000027941 */ /* 0x000fea0003800200 */
.L_x_435:
[----:B------:R-:W-:Y:S01]  /*4ce0*/  VIADD R12, R12, 0x400 ;  /* 0x000004000c0c7836 */ /* 0x000fe20000000000 */
[----:B------:R-:W-:Y:S01]  /*4cf0*/  IADD3 R14, P1, PT, R8, 0x4000, RZ ;  /* 0x00004000080e7810 */ /* 0x000fe20007f3e0ff */
[----:B------:R-:W-:-:S03]  /*4d00*/  VIADD R15, R15, 0x400 ;  /* 0x000004000f0f7836 */ /* 0x000fc60000000000 */
[----:B------:R-:W-:Y:S01]  /*4d10*/  ISETP.GE.AND P0, PT, R12, R13, PT ;  /* 0x0000000d0c00720c */ /* 0x000fe20003f06270 */
[----:B------:R-:W-:-:S12]  /*4d20*/  IMAD.X R17, RZ, RZ, R9, P1 ;  /* 0x000000ffff117224 */ /* 0x000fd800008e0609 */
[----:B------:R-:W-:Y:S05]  /*4d30*/  @!P0 BRA `(.L_x_437) ;  /* 0xfffffff8005c8947 */ /* 0x000fea000383ffff */
.L_x_423:
[----:B------:R-:W-:Y:S05]  /*4d40*/  BSYNC.RECONVERGENT B1 ;  /* 0x0000000000017941 */ /* 0x000fea0003800200 */
.L_x_422:
        /* <DEDUP_REMOVED lines=32> */
.L_x_439:
[----:B------:R-:W-:Y:S05]  /*4f50*/  BSYNC.RECONVERGENT B1 ;  /* 0x0000000000017941 */ /* 0x000fea0003800200 */
.L_x_438:
        /* <DEDUP_REMOVED lines=12> */
[----:B---3--:R-:W-:Y:S01]  /*5020*/  IMAD.MOV.U32 R8, RZ, RZ, R14 ;  /* 0x000000ffff087224 */ /* 0x008fe200078e000e */
[----:B------:R-:W-:Y:S01]  /*5030*/  MOV R2, R4 ;  /* 0x0000000400027202 */ /* 0x000fe20000000f00 */
[----:B----4-:R-:W-:Y:S02]  /*5040*/  IMAD.MOV.U32 R9, RZ, RZ, R13 ;  /* 0x000000ffff097224 */ /* 0x010fe400078e000d */
        /* <DEDUP_REMOVED lines=16> */
.L_x_441:
[----:B------:R-:W-:Y:S05]  /*5150*/  BSYNC.RECONVERGENT B1 ;  /* 0x0000000000017941 */ /* 0x000fea0003800200 */
.L_x_440:
[----:B------:R-:W-:Y:S01]  /*5160*/  ISETP.GT.AND P0, PT, R10, 0x1b, PT ;  /* 0x0000001b0a00780c */ /* 0x000fe20003f04270 */
[----:B0-----:R0:W0:Y:S01]  /*5170*/  SHFL.DOWN PT, R6, R2, 0x4, 0x1f ;  /* 0x08801f0002067f89 */ /* 0x00102200000e0000 */
[----:B------:R-:W-:Y:S01]  /*5180*/  BSSY.RECONVERGENT B1, `(.L_x_442) ;  /* 0x000001d000017945 */ /* 0x000fe20003800200 */
[----:B------:R-:W-:Y:S02]  /*5190*/  IMAD.MOV.U32 R11, RZ, RZ, R8 ;  /* 0x000000ffff0b7224 */ /* 0x000fe400078e0008 */
[----:B------:R0:W0:Y:S01]  /*51a0*/  SHFL.DOWN PT, R7, R3, 0x4, 0x1f ;  /* 0x08801f0003077f89 */ /* 0x00002200000e0000 */
[----:B------:R-:W-:Y:S02]  /*51b0*/  IMAD.MOV.U32 R12, RZ, RZ, R9 ;  /* 0x000000ffff0c7224 */ /* 0x000fe400078e0009 */
[----:B-1----:R-:W-:Y:S01]  /*51c0*/  IMAD.MOV.U32 R4, RZ, RZ, R2 ;  /* 0x000000ffff047224 */ /* 0x002fe200078e0002 */
[----:B----4-:R1:W4:Y:S01]  /*51d0*/  SHFL.DOWN PT, R13, R8, 0x4, 0x1f ;  /* 0x08801f00080d7f89 */ /* 0x01032200000e0000 */
[----:B--2---:R-:W-:-:S03]  /*51e0*/  IMAD.MOV.U32 R5, RZ, RZ, R3 ;  /* 0x000000ffff057224 */ /* 0x004fc600078e0003 */
[----:B---3--:R1:W2:Y:S01]  /*51f0*/  SHFL.DOWN PT, R14, R9, 0x4, 0x1f ;  /* 0x08801f00090e7f89 */ /* 0x0082a200000e0000 */
[----:B------:R-:W-:Y:S05]  /*5200*/  @P0 BRA `(.L_x_443) ;  /* 0x0000000000500947 */ /* 0x000fea0003800000 */
[----:B0-----:R-:W-:Y:S01]  /*5210*/  DSETP.GEU.AND P0, PT, |R2|, |R6|, PT ;  /* 0x400000060200722a */ /* 0x001fe20003f0e200 */
[----:B----4-:R-:W-:Y:S02]  /*5220*/  IMAD.MOV.U32 R11, RZ, RZ, R13 ;  /* 0x000000ffff0b7224 */ /* 0x010fe400078e000d */
        /* <DEDUP_REMOVED lines=18> */
.L_x_443:
[----:B------:R-:W-:Y:S05]  /*5350*/  BSYNC.RECONVERGENT B1 ;  /* 0x0000000000017941 */ /* 0x000fea0003800200 */
.L_x_442:
[----:B------:R-:W-:Y:S01]  /*5360*/  ISETP.GT.AND P0, PT, R10, 0x17, PT ;  /* 0x000000170a00780c */ /* 0x000fe20003f04270 */
[----:B0-----:R0:W3:Y:S01]  /*5370*/  SHFL.DOWN PT, R2, R4, 0x8, 0x1f ;  /* 0x09001f0004027f89 */ /* 0x0010e200000e0000 */
[----:B------:R-:W-:Y:S01]  /*5380*/  BSSY.RECONVERGENT B1, `(.L_x_444) ;  /* 0x000001d000017945 */ /* 0x000fe20003800200 */
[----:B-1----:R-:W-:Y:S02]  /*5390*/  IMAD.MOV.U32 R8, RZ, RZ, R11 ;  /* 0x000000ffff087224 */ /* 0x002fe400078e000b */
[----:B------:R0:W1:Y:S01]  /*53a0*/  SHFL.DOWN PT, R3, R5, 0x8, 0x1f ;  /* 0x09001f0005037f89 */ /* 0x00006200000e0000 */
[----:B------:R-:W-:Y:S02]  /*53b0*/  IMAD.MOV.U32 R9, RZ, RZ, R12 ;  /* 0x000000ffff097224 */ /* 0x000fe400078e000c */
[----:B------:R-:W-:Y:S01]  /*53c0*/  IMAD.MOV.U32 R6, RZ, RZ, R4 ;  /* 0x000000ffff067224 */ /* 0x000fe200078e0004 */
[----:B--2---:R0:W2:Y:S01]  /*53d0*/  SHFL.DOWN PT, R14, R11, 0x8, 0x1f ;  /* 0x09001f000b0e7f89 */ /* 0x0040a200000e0000 */
[----:B------:R-:W-:-:S03]  /*53e0*/  IMAD.MOV.U32 R7, RZ, RZ, R5 ;  /* 0x000000ffff077224 */ /* 0x000fc600078e0005 */
[----:B----4-:R0:W4:Y:S01]  /*53f0*/  SHFL.DOWN PT, R13, R12, 0x8, 0x1f ;  /* 0x09001f000c0d7f89 */ /* 0x01012200000e0000 */
[----:B------:R-:W-:Y:S05]  /*5400*/  @P0 BRA `(.L_x_445) ;  /* 0x0000000000500947 */ /* 0x000fea0003800000 */
[----:B-1-3--:R-:W-:Y:S01]  /*5410*/  DSETP.GEU.AND P0, PT, |R4|, |R2|, PT ;  /* 0x400000020400722a */ /* 0x00afe20003f0e200 */
[----:B--2---:R-:W-:Y:S01]  /*5420*/  IMAD.MOV.U32 R8, RZ, RZ, R14 ;  /* 0x000000ffff087224 */ /* 0x004fe200078e000e */
        /* <DEDUP_REMOVED lines=18> */
.L_x_445:
[----:B------:R-:W-:Y:S05]  /*5550*/  BSYNC.RECONVERGENT B1 ;  /* 0x0000000000017941 */ /* 0x000fea0003800200 */
.L_x_444:
[----:B------:R-:W-:Y:S01]  /*5560*/  ISETP.GT.AND P0, PT, R10, 0xf, PT ;  /* 0x0000000f0a00780c */ /* 0x000fe20003f04270 */
[----:B0-----:R0:W0:Y:S01]  /*5570*/  SHFL.DOWN PT, R4, R6, 0x10, 0x1f ;  /* 0x0a001f0006047f89 */ /* 0x00102200000e0000 */
[----:B------:R-:W-:Y:S01]  /*5580*/  BSSY.RECONVERGENT B1, `(.L_x_446) ;  /* 0x000001d000017945 */ /* 0x000fe20003800200 */
[----:B--2---:R-:W-:Y:S02]  /*5590*/  IMAD.MOV.U32 R14, RZ, RZ, R8 ;  /* 0x000000ffff0e7224 */ /* 0x004fe400078e0008 */
[----:B------:R2:W0:Y:S01]  /*55a0*/  SHFL.DOWN PT, R5, R7, 0x10, 0x1f ;  /* 0x0a001f0007057f89 */ /* 0x00042200000e0000 */
[----:B------:R-:W-:Y:S02]  /*55b0*/  IMAD.MOV.U32 R15, RZ, RZ, R9 ;  /* 0x000000ffff0f7224 */ /* 0x000fe400078e0009 */
[----:B---3--:R-:W-:Y:S01]  /*55c0*/  IMAD.MOV.U32 R2, RZ, RZ, R6 ;  /* 0x000000ffff027224 */ /* 0x008fe200078e0006 */
[----:B------:R2:W3:Y:S01]  /*55d0*/  SHFL.DOWN PT, R11, R8, 0x10, 0x1f ;  /* 0x0a001f00080b7f89 */ /* 0x0004e200000e0000 */
[----:B-1----:R-:W-:-:S03]  /*55e0*/  IMAD.MOV.U32 R3, RZ, RZ, R7 ;  /* 0x000000ffff037224 */ /* 0x002fc600078e0007 */
[----:B------:R2:W1:Y:S01]  /*55f0*/  SHFL.DOWN PT, R12, R9, 0x10, 0x1f ;  /* 0x0a001f00090c7f89 */ /* 0x00046200000e0000 */
[----:B------:R-:W-:Y:S05]  /*5600*/  @P0 BRA `(.L_x_447) ;  /* 0x0000000000500947 */ /* 0x000fea0003800000 */
[----:B0-----:R-:W-:Y:S01]  /*5610*/  DSETP.GEU.AND P0, PT, |R6|, |R4|, PT ;  /* 0x400000040600722a */ /* 0x001fe20003f0e200 */
[----:B---3--:R-:W-:Y:S02]  /*5620*/  IMAD.MOV.U32 R14, RZ, RZ, R11 ;  /* 0x000000ffff0e7224 */ /* 0x008fe400078e000b */
[----:B-1----:R-:W-:Y:S02]  /*5630*/  IMAD.MOV.U32 R15, RZ, RZ, R12 ;  /* 0x000000ffff0f7224 */ /* 0x002fe400078e000c */
        /* <DEDUP_REMOVED lines=17> */
.L_x_447:
[----:B------:R-:W-:Y:S05]  /*5750*/  BSYNC.RECONVERGENT B1 ;  /* 0x0000000000017941 */ /* 0x000fea0003800200 */
.L_x_446:
        /* <DEDUP_REMOVED lines=11> */
.L_x_449:
[----:B------:R-:W-:Y:S05]  /*5810*/  BSYNC.RECONVERGENT B1 ;  /* 0x0000000000017941 */ /* 0x000fea0003800200 */
.L_x_448:
        /* <DEDUP_REMOVED lines=8> */
[----:B--2---:R-:W2:Y:S04]  /*58a0*/  LDS.128 R4, [R0+0x20] ;  /* 0x0000200000047984 */ /* 0x004ea80000000c00 */
[----:B-1--4-:R1:W4:Y:S04]  /*58b0*/  LDS.64 R12, [R0+0x80] ;  /* 0x00008000000c7984 */ /* 0x0123280000000a00 */
[----:B---3--:R1:W3:Y:S01]  /*58c0*/  LDS.128 R8, [R0+0x30] ;  /* 0x0000300000087984 */ /* 0x0082e20000000c00 */
[----:B0-----:R-:W-:Y:S01]  /*58d0*/  DSETP.GEU.AND P0, PT, |R2|, |R16|, PT ;  /* 0x400000100200722a */ /* 0x001fe20003f0e200 */
[----:B------:R-:W-:-:S02]  /*58e0*/  IMAD.MOV.U32 R24, RZ, RZ, R16 ;  /* 0x000000ffff187224 */ /* 0x000fc400078e0010 */
[----:B------:R-:W-:Y:S02]  /*58f0*/  IMAD.MOV.U32 R25, RZ, RZ, R17 ;  /* 0x000000ffff197224 */ /* 0x000fe400078e0011 */
[----:B--2---:R-:W-:Y:S02]  /*5900*/  IMAD.MOV.U32 R27, RZ, RZ, R4 ;  /* 0x000000ffff1b7224 */ /* 0x004fe400078e0004 */
[----:B------:R-:W-:-:S07]  /*5910*/  IMAD.MOV.U32 R29, RZ, RZ, R5 ;  /* 0x000000ffff1d7224 */ /* 0x000fce00078e0005 */
[----:B-1-34-:R-:W-:Y:S05]  /*5920*/  @!P0 BRA `(.L_x_451) ;  /* 0x0000000000388947 */ /* 0x01afea0003800000 */
        /* <DEDUP_REMOVED lines=14> */
.L_x_451:
[----:B------:R-:W-:Y:S05]  /*5a10*/  BSYNC.RECONVERGENT B1 ;  /* 0x0000000000017941 */ /* 0x000fea0003800200 */
.L_x_450:
        /* <DEDUP_REMOVED lines=23> */
.L_x_453:
[----:B------:R-:W-:Y:S05]  /*5b90*/  BSYNC.RECONVERGENT B1 ;  /* 0x0000000000017941 */ /* 0x000fea0003800200 */
.L_x_452:
        /* <DEDUP_REMOVED lines=21> */
.L_x_455:
[----:B------:R-:W-:Y:S05]  /*5cf0*/  BSYNC.RECONVERGENT B1 ;  /* 0x0000000000017941 */ /* 0x000fea0003800200 */
.L_x_454:
        /* <DEDUP_REMOVED lines=23> */
.L_x_457:
[----:B------:R-:W-:Y:S05]  /*5e70*/  BSYNC.RECONVERGENT B1 ;  /* 0x0000000000017941 */ /* 0x000fea0003800200 */
.L_x_456:
[----:B------:R-:W-:Y:S01]  /*5e80*/  DSETP.GEU.AND P0, PT, |R14|, |R22|, PT ;  /* 0x400000160e00722a */ /* 0x000fe20003f0e200 */
[----:B------:R-:W-:Y:S01]  /*5e90*/  BSSY.RECONVERGENT B1, `(.L_x_458) ;  /* 0x0000014000017945 */ /* 0x000fe20003800200 */
[----:B------:R-:W-:Y:S01]  /*5ea0*/  MOV R2, R22 ;  /* 0x0000001600027202 */ /* 0x000fe20000000f00 */
[----:B------:R-:W-:Y:S02]  /*5eb0*/  IMAD.MOV.U32 R3, RZ, RZ, R23 ;  /* 0x000000ffff037224 */ /* 0x000fe400078e0017 */
[----:B-1----:R-:W-:Y:S02]  /*5ec0*/  IMAD.MOV.U32 R19, RZ, RZ, R8 ;  /* 0x000000ffff137224 */ /* 0x002fe400078e0008 */
        /* <DEDUP_REMOVED lines=16> */
.L_x_459:
[----:B------:R-:W-:Y:S05]  /*5fd0*/  BSYNC.RECONVERGENT B1 ;  /* 0x0000000000017941 */ /* 0x000fea0003800200 */
.L_x_458:
        /* <DEDUP_REMOVED lines=21> */
.L_x_461:
[----:B------:R-:W-:Y:S05]  /*6130*/  BSYNC.RECONVERGENT B1 ;  /* 0x0000000000017941 */ /* 0x000fea0003800200 */
.L_x_460:
        /* <DEDUP_REMOVED lines=20> */
.L_x_383:
[----:B------:R-:W-:Y:S05]  /*6280*/  BSYNC.RECONVERGENT B0 ;  /* 0x0000000000007941 */ /* 0x000fea0003800200 */
.L_x_350:
[----:B------:R-:W-:Y:S05]  /*6290*/  @P1 EXIT ;  /* 0x000000000000194d */ /* 0x000fea0003800000 */
[----:B01----:R-:W0:Y:S02]  /*62a0*/  LDC.64 R4, c[0x0][0x388] ;  /* 0x0000e200ff047b82 */ /* 0x003e240000000a00 */
[----:B0-----:R-:W-:Y:S04]  /*62b0*/  STG.E.64 desc[UR6][R4.64], R2 ;  /* 0x0000000204007986 */ /* 0x001fe8000c101b06 */
[----:B------:R-:W-:Y:S01]  /*62c0*/  STG.E.64 desc[UR6][R4.64+0x8], R14 ;  /* 0x0000080e04007986 */ /* 0x000fe2000c101b06 */
[----:B------:R-:W-:Y:S05]  /*62d0*/  EXIT ;  /* 0x000000000000794d */ /* 0x000fea0003800000 */
.L_x_462:
        /* <DEDUP_REMOVED lines=10> */
.L_x_789:


//--------------------- .text._ZN6thrust24THRUST_300001_SM_1000_NS8cuda_cub4core6detail13_kernel_agentINS1_8__reduce10DrainAgentIiEEJN3cub18CUB_300001_SM_10009GridQueueIjEEiEEEvDpT0_ --------------------------
	.section	.text._ZN6thrust24THRUST_300001_SM_1000_NS8cuda_cub4core6detail13_kernel_agentINS1_8__reduce10DrainAgentIiEEJN3cub18CUB_300001_SM_10009GridQueueIjEEiEEEvDpT0_,"ax",@progbits
	.align	128
        .global         _ZN6thrust24THRUST_300001_SM_1000_NS8cuda_cub4core6detail13_kernel_agentINS1_8__reduce10DrainAgentIiEEJN3cub18CUB_300001_SM_10009GridQueueIjEEiEEEvDpT0_
        .type           _ZN6thrust24THRUST_300001_SM_1000_NS8cuda_cub4core6detail13_kernel_agentINS1_8__reduce10DrainAgentIiEEJN3cub18CUB_300001_SM_10009GridQueueIjEEiEEEvDpT0_,@function
        .size           _ZN6thrust24THRUST_300001_SM_1000_NS8cuda_cub4core6detail13_kernel_agentINS1_8__reduce10DrainAgentIiEEJN3cub18CUB_300001_SM_10009GridQueueIjEEiEEEvDpT0_,(.L_x_790 - _ZN6thrust24THRUST_300001_SM_1000_NS8cuda_cub4core6detail13_kernel_agentINS1_8__reduce10DrainAgentIiEEJN3cub18CUB_300001_SM_10009GridQueueIjEEiEEEvDpT0_)
        .other          _ZN6thrust24THRUST_300001_SM_1000_NS8cuda_cub4core6detail13_kernel_agentINS1_8__reduce10DrainAgentIiEEJN3cub18CUB_300001_SM_10009GridQueueIjEEiEEEvDpT0_,@"STO_CUDA_ENTRY STV_DEFAULT"
_ZN6thrust24THRUST_300001_SM_1000_NS8cuda_cub4core6detail13_kernel_agentINS1_8__reduce10DrainAgentIiEEJN3cub18CUB_300001_SM_10009GridQueueIjEEiEEEvDpT0_:
.text._ZN6thrust24THRUST_300001_SM_1000_NS8cuda_cub4core6detail13_kernel_agentINS1_8__reduce10DrainAgentIiEEJN3cub18CUB_300001_SM_10009GridQueueIjEEiEEEvDpT0_:
[----:B------:R-:W-:Y:S08]  /*0000*/  LDC R1, c[0x0][0x37c] ;  /* 0x0000df00ff017b82 */ /* 0x000ff00000000800 */
[----:B------:R-:W0:Y:S01]  /*0010*/  LDC.64 R2, c[0x0][0x380] ;  /* 0x0000e000ff027b82 */ /* 0x000e220000000a00 */
[----:B------:R-:W0:Y:S07]  /*0020*/  LDCU.64 UR4, c[0x0][0x358] ;  /* 0x00006b00ff0477ac */ /* 0x000e2e0008000a00 */
[----:B------:R-:W1:Y:S01]  /*0030*/  LDC R5, c[0x0][0x388] ;  /* 0x0000e200ff057b82 */ /* 0x000e620000000800 */
[----:B0-----:R-:W-:Y:S04]  /*0040*/  STG.E desc[UR4][R2.64+0x4], RZ ;  /* 0x000004ff02007986 */ /* 0x001fe8000c101904 */
[----:B-1----:R-:W-:Y:S01]  /*0050*/  STG.E desc[UR4][R2.64], R5 ;  /* 0x0000000502007986 */ /* 0x002fe2000c101904 */
[----:B------:R-:W-:Y:S05]  /*0060*/  EXIT ;  /* 0x000000000000794d */ /* 0x000fea0003800000 */
.L_x_463:
        /* <DEDUP_REMOVED lines=9> */
.L_x_790:


//--------------------- .text._ZN6thrust24THRUST_300001_SM_1000_NS8cuda_cub4core6detail13_kernel_agentINS1_8__reduce11ReduceAgentINS0_12zip_iteratorIN4cuda3std3__45tupleIJNS0_10device_ptrIdEENS0_17counting_iteratorIlNS0_11use_defaultESF_SF_EEEEEEEPNSB_IJdlEEESJ_iNS1_9__extrema9arg_max_fIdl10comparatorEEEEJSI_SK_iN3cub18CUB_300001_SM_100013GridEvenShareIiEENSR_9GridQueueIjEESO_EEEvDpT0_ --------------------------
	.section	.text._ZN6thrust24THRUST_300001_SM_1000_NS8cuda_cub4core6detail13_kernel_agentINS1_8__reduce11ReduceAgentINS0_12zip_iteratorIN4cuda3std3__45tupleIJNS0_10device_ptrIdEENS0_17counting_iteratorIlNS0_11use_defaultESF_SF_EEEEEEEPNSB_IJdlEEESJ_iNS1_9__extrema9arg_max_fIdl10comparatorEEEEJSI_SK_iN3cub18CUB_300001_SM_100013GridEvenShareIiEENSR_9GridQueueIjEESO_EEEvDpT0_,"ax",@progbits
	.align	128
        .global         _ZN6thrust24THRUST_300001_SM_1000_NS8cuda_cub4core6detail13_kernel_agentINS1_8__reduce11ReduceAgentINS0_12zip_iteratorIN4cuda3std3__45tupleIJNS0_10device_ptrIdEENS0_17counting_iteratorIlNS0_11use_defaultESF_SF_EEEEEEEPNSB_IJdlEEESJ_iNS1_9__extrema9arg_max_fIdl10comparatorEEEEJSI_SK_iN3cub18CUB_300001_SM_100013GridEvenShareIiEENSR_9GridQueueIjEESO_EEEvDpT0_
        .type           _ZN6thrust24THRUST_300001_SM_1000_NS8cuda_cub4core6detail13_kernel_agentINS1_8__reduce11ReduceAgentINS0_12zip_iteratorIN4cuda3std3__45tupleIJNS0_10device_ptrIdEENS0_17counting_iteratorIlNS0_11use_defaultESF_SF_EEEEEEEPNSB_IJdlEEESJ_iNS1_9__extrema9arg_max_fIdl10comparatorEEEEJSI_SK_iN3cub18CUB_300001_SM_100013GridEvenShareIiEENSR_9GridQueueIjEESO_EEEvDpT0_,@function
        .size           _ZN6thrust24THRUST_300001_SM_1000_NS8cuda_cub4core6detail13_kernel_agentINS1_8__reduce11ReduceAgentINS0_12zip_iteratorIN4cuda3std3__45tupleIJNS0_10device_ptrIdEENS0_17counting_iteratorIlNS0_11use_defaultESF_SF_EEEEEEEPNSB_IJdlEEESJ_iNS1_9__extrema9arg_max_fIdl10comparatorEEEEJSI_SK_iN3cub18CUB_300001_SM_100013GridEvenShareIiEENSR_9GridQueueIjEESO_EEEvDpT0_,(.L_x_791 - _ZN6thrust24THRUST_300001_SM_1000_NS8cuda_cub4core6detail13_kernel_agentINS1_8__reduce11ReduceAgentINS0_12zip_iteratorIN4cuda3std3__45tupleIJNS0_10device_ptrIdEENS0_17counting_iteratorIlNS0_11use_defaultESF_SF_EEEEEEEPNSB_IJdlEEESJ_iNS1_9__extrema9arg_max_fIdl10comparatorEEEEJSI_SK_iN3cub18CUB_300001_SM_100013GridEvenShareIiEENSR_9GridQueueIjEESO_EEEvDpT0_)
        .other          _ZN6thrust24THRUST_300001_SM_1000_NS8cuda_cub4core6detail13_kernel_agentINS1_8__reduce11ReduceAgentINS0_12zip_iteratorIN4cuda3std3__45tupleIJNS0_10device_ptrIdEENS0_17counting_iteratorIlNS0_11use_defaultESF_SF_EEEEEEEPNSB_IJdlEEESJ_iNS1_9__extrema9arg_max_fIdl10comparatorEEEEJSI_SK_iN3cub18CUB_300001_SM_100013GridEvenShareIiEENSR_9GridQueueIjEESO_EEEvDpT0_,@"STO_CUDA_ENTRY STV_DEFAULT"
_ZN6thrust24THRUST_300001_SM_1000_NS8cuda_cub4core6detail13_kernel_agentINS1_8__reduce11ReduceAgentINS0_12zip_iteratorIN4cuda3std3__45tupleIJNS0_10device_ptrIdEENS0_17counting_iteratorIlNS0_11use_defaultESF_SF_EEEEEEEPNSB_IJdlEEESJ_iNS1_9__extrema9arg_max_fIdl10comparatorEEEEJSI_SK_iN3cub18CUB_300001_SM_100013GridEvenShareIiEENSR_9GridQueueIjEESO_EEEvDpT0_:
.text._ZN6thrust24THRUST_300001_SM_1000_NS8cuda_cub4core6detail13_kernel_agentINS1_8__reduce11ReduceAgentINS0_12zip_iteratorIN4cuda3std3__45tupleIJNS0_10device_ptrIdEENS0_17counting_iteratorIlNS0_11use_defaultESF_SF_EEEEEEEPNSB_IJdlEEESJ_iNS1_9__extrema9arg_max_fIdl10comparatorEEEEJSI_SK_iN3cub18CUB_300001_SM_100013GridEvenShareIiEENSR_9GridQueueIjEESO_EEEvDpT0_:
[----:B------:R-:W-:Y:S01]  /*0000*/  LDC R1, c[0x0][0x37c] ;  /* 0x0000df00ff017b82 */ /* 0x000fe20000000800 */
[----:B------:R-:W0:Y:S01]  /*0010*/  S2R R0, SR_CTAID.X ;  /* 0x0000000000007919 */ /* 0x000e220000002500 */
[----:B------:R-:W1:Y:S01]  /*0020*/  LDCU UR4, c[0x0][0x398] ;  /* 0x00007300ff0477ac */ /* 0x000e620008000800 */
[----:B------:R-:W-:Y:S01]  /*0030*/  BSSY.RECONVERGENT B0, `(.L_x_464) ;  /* 0x000066d000007945 */ /* 0x000fe20003800200 */
[----:B------:R-:W2:Y:S01]  /*0040*/  LDCU UR6, c[0x0][0x370] ;  /* 0x00006e00ff0677ac */ /* 0x000ea20008000800 */
[----:B------:R-:W3:Y:S01]  /*0050*/  LDCU.64 UR10, c[0x0][0x358] ;  /* 0x00006b00ff0a77ac */ /* 0x000ee20008000a00 */
[----:B-1----:R-:W-:Y:S01]  /*0060*/  IMAD.U32 R7, RZ, RZ, UR4 ;  /* 0x00000004ff077e24 */ /* 0x002fe2000f8e00ff */
[----:B--2---:R-:W-:Y:S01]  /*0070*/  UIMAD UR6, UR6, 0x500, URZ ;  /* 0x00000500060678a4 */ /* 0x004fe2000f8e02ff */
[----:B0-----:R-:W-:-:S04]  /*0080*/  IMAD R10, R0, 0x500, RZ ;  /* 0x00000500000a7824 */ /* 0x001fc800078e02ff */
[----:B------:R-:W-:-:S05]  /*0090*/  VIADD R2, R10, 0x500 ;  /* 0x000005000a027836 */ /* 0x000fca0000000000 */
[----:B------:R-:W-:-:S13]  /*00a0*/  ISETP.GT.AND P0, PT, R2, R7, PT ;  /* 0x000000070200720c */ /* 0x000fda0003f04270 */
[----:B---3--:R-:W-:Y:S05]  /*00b0*/  @!P0 BRA `(.L_x_465) ;  /* 0x0000003800d08947 */ /* 0x008fea0003800000 */
[----:B------:R-:W0:Y:S01]  /*00c0*/  S2R R5, SR_TID.X ;  /* 0x0000000000057919 */ /* 0x000e220000002100 */
[----:B------:R-:W-:Y:S01]  /*00d0*/  IMAD.IADD R4, R7, 0x1, -R10 ;  /* 0x0000000107047824 */ /* 0x000fe200078e0a0a */
[----:B------:R-:W1:Y:S01]  /*00e0*/  LDCU.64 UR6, c[0x0][0x388] ;  /* 0x00007100ff0677ac */ /* 0x000e620008000a00 */
[----:B------:R-:W-:Y:S01]  /*00f0*/  BSSY.RECONVERGENT B1, `(.L_x_466) ;  /* 0x0000010000017945 */ /* 0x000fe20003800200 */
[----:B------:R-:W-:Y:S01]  /*0100*/  IMAD.MOV.U32 R8, RZ, RZ, RZ ;  /* 0x000000ffff087224 */ /* 0x000fe200078e00ff */
[----:B------:R-:W-:Y:S01]  /*0110*/  CS2R R2, SRZ ;  /* 0x0000000000027805 */ /* 0x000fe2000001ff00 */
[----:B------:R-:W2:Y:S01]  /*0120*/  LDCU.64 UR8, c[0x0][0x388] ;  /* 0x00007100ff0877ac */ /* 0x000ea20008000a00 */
[----:B------:R-:W-:Y:S01]  /*0130*/  IMAD.MOV.U32 R6, RZ, RZ, RZ ;  /* 0x000000ffff067224 */ /* 0x000fe200078e00ff */
[----:B0-----:R-:W-:Y:S01]  /*0140*/  ISETP.GE.AND P0, PT, R5, R4, PT ;  /* 0x000000040500720c */ /* 0x001fe20003f06270 */
[----:B------:R-:W-:-:S12]  /*0150*/  IMAD.MOV.U32 R9, RZ, RZ, R5 ;  /* 0x000000ffff097224 */ /* 0x000fd800078e0005 */
[----:B-12---:R-:W-:Y:S05]  /*0160*/  @P0 BRA `(.L_x_467) ;  /* 0x0000000000200947 */ /* 0x006fea0003800000 */
[----:B------:R-:W0:Y:S01]  /*0170*/  LDC.64 R2, c[0x0][0x380] ;  /* 0x0000e000ff027b82 */ /* 0x000e220000000a00 */
[----:B------:R-:W-:Y:S01]  /*0180*/  IMAD.IADD R11, R10, 0x1, R5 ;  /* 0x000000010a0b7824 */ /* 0x000fe200078e0205 */
[----:B------:R-:W1:Y:S03]  /*0190*/  LDCU.64 UR4, c[0x0][0x388] ;  /* 0x00007100ff0477ac */ /* 0x000e660008000a00 */
[----:B0-----:R-:W-:-:S06]  /*01a0*/  IMAD.WIDE R2, R11, 0x8, R2 ;  /* 0x000000080b027825 */ /* 0x001fcc00078e0202 */
[----:B------:R-:W5:Y:S01]  /*01b0*/  LDG.E.64 R2, desc[UR10][R2.64] ;  /* 0x0000000a02027981 */ /* 0x000f62000c1e1b00 */
[----:B-1----:R-:W-:Y:S01]  /*01c0*/  IADD3 R8, P0, PT, R11, UR4, RZ ;  /* 0x000000040b087c10 */ /* 0x002fe2000ff1e0ff */
[----:B------:R-:W-:-:S03]  /*01d0*/  VIADD R9, R5, 0x100 ;  /* 0x0000010005097836 */ /* 0x000fc60000000000 */
[----:B------:R-:W-:-:S09]  /*01e0*/  LEA.HI.X.SX32 R6, R11, UR5, 0x1, P0 ;  /* 0x000000050b067c11 */ /* 0x000fd200080f0eff */
.L_x_467:
[----:B------:R-:W-:Y:S05]  /*01f0*/  BSYNC.RECONVERGENT B1 ;  /* 0x0000000000017941 */ /* 0x000fea0003800200 */
.L_x_466:
        /* <DEDUP_REMOVED lines=9> */
[----:B------:R-:W0:Y:S01]  /*0290*/  LDC.64 R12, c[0x0][0x380] ;  /* 0x0000e000ff0c7b82 */ /* 0x000e220000000a00 */
[----:B------:R-:W-:Y:S01]  /*02a0*/  LEA.HI R7, R18, 0x1, RZ, 0x18 ;  /* 0x0000000112077811 */ /* 0x000fe200078fc0ff */
[----:B------:R-:W-:-:S03]  /*02b0*/  IMAD.IADD R11, R10, 0x1, R9 ;  /* 0x000000010a0b7824 */ /* 0x000fc600078e0209 */
[----:B------:R-:W-:-:S05]  /*02c0*/  LOP3.LUT R7, R7, 0x3, RZ, 0xc0, !PT ;  /* 0x0000000307077812 */ /* 0x000fca00078ec0ff */
[----:B------:R-:W-:-:S07]  /*02d0*/  IMAD.MOV R7, RZ, RZ, -R7 ;  /* 0x000000ffff077224 */ /* 0x000fce00078e0a07 */
.L_x_474:
[----:B0-----:R-:W-:-:S06]  /*02e0*/  IMAD.WIDE R14, R11, 0x8, R12 ;  /* 0x000000080b0e7825 */ /* 0x001fcc00078e020c */
[----:B------:R-:W2:Y:S01]  /*02f0*/  LDG.E.64 R14, desc[UR10][R14.64] ;  /* 0x0000000a0e0e7981 */ /* 0x000ea2000c1e1b00 */
[----:B------:R-:W-:Y:S01]  /*0300*/  IADD3 R22, P1, PT, R11, UR6, RZ ;  /* 0x000000060b167c10 */ /* 0x000fe2000ff3e0ff */
[----:B------:R-:W-:Y:S01]  /*0310*/  VIADD R7, R7, 0x1 ;  /* 0x0000000107077836 */ /* 0x000fe20000000000 */
[----:B------:R-:W-:Y:S01]  /*0320*/  BSSY.RECONVERGENT B3, `(.L_x_472) ;  /* 0x000001b000037945 */ /* 0x000fe20003800200 */
[----:B------:R-:W-:Y:S01]  /*0330*/  IMAD.MOV.U32 R19, RZ, RZ, R8 ;  /* 0x000000ffff137224 */ /* 0x000fe200078e0008 */
[----:B------:R-:W-:Y:S01]  /*0340*/  LEA.HI.X.SX32 R21, R11, UR7, 0x1, P1 ;  /* 0x000000070b157c11 */ /* 0x000fe200088f0eff */
[----:B------:R-:W-:Y:S01]  /*0350*/  IMAD.MOV.U32 R20, RZ, RZ, R6 ;  /* 0x000000ffff147224 */ /* 0x000fe200078e0006 */
[----:B------:R-:W-:Y:S01]  /*0360*/  ISETP.NE.AND P2, PT, R7, RZ, PT ;  /* 0x000000ff0700720c */ /* 0x000fe20003f45270 */
[----:B-----5:R-:W-:Y:S02]  /*0370*/  IMAD.MOV.U32 R16, RZ, RZ, R2 ;  /* 0x000000ffff107224 */ /* 0x020fe400078e0002 */
[----:B------:R-:W-:-:S02]  /*0380*/  IMAD.MOV.U32 R17, RZ, RZ, R3 ;  /* 0x000000ffff117224 */ /* 0x000fc400078e0003 */
[----:B------:R-:W-:Y:S02]  /*0390*/  IMAD.MOV.U32 R8, RZ, RZ, R22 ;  /* 0x000000ffff087224 */ /* 0x000fe400078e0016 */
        /* <DEDUP_REMOVED lines=19> */
.L_x_473:
[----:B------:R-:W-:Y:S05]  /*04d0*/  BSYNC.RECONVERGENT B3 ;  /* 0x0000000000037941 */ /* 0x000fea0003800200 */
.L_x_472:
[----:B------:R-:W-:Y:S02]  /*04e0*/  VIADD R9, R9, 0x100 ;  /* 0x0000010009097836 */ /* 0x000fe40000000000 */
[----:B------:R-:W-:Y:S01]  /*04f0*/  VIADD R11, R11, 0x100 ;  /* 0x000001000b0b7836 */ /* 0x000fe20000000000 */
[----:B------:R-:W-:Y:S06]  /*0500*/  @P2 BRA `(.L_x_474) ;  /* 0xfffffffc00742947 */ /* 0x000fec000383ffff */
.L_x_471:
[----:B------:R-:W-:Y:S05]  /*0510*/  BSYNC.RECONVERGENT B2 ;  /* 0x0000000000027941 */ /* 0x000fea0003800200 */
.L_x_470:
[----:B------:R-:W-:-:S13]  /*0520*/  ISETP.GE.U32.AND P0, PT, R18, 0x300, PT ;  /* 0x000003001200780c */ /* 0x000fda0003f06070 */
[----:B------:R-:W-:Y:S05]  /*0530*/  @!P0 BRA `(.L_x_469) ;  /* 0x0000000400cc8947 */ /* 0x000fea0003800000 */
[----:B------:R-:W0:Y:S01]  /*0540*/  LDC.64 R12, c[0x0][0x380] ;  /* 0x0000e000ff0c7b82 */ /* 0x000e220000000a00 */
[----:B------:R-:W-:-:S04]  /*0550*/  IMAD.IADD R7, R10, 0x1, R9 ;  /* 0x000000010a077824 */ /* 0x000fc800078e0209 */
[C---:B------:R-:W-:Y:S02]  /*0560*/  VIADD R27, R7.reuse, 0x100 ;  /* 0x00000100071b7836 */ /* 0x040fe40000000000 */
[C---:B------:R-:W-:Y:S02]  /*0570*/  VIADD R26, R7.reuse, 0x200 ;  /* 0x00000200071a7836 */ /* 0x040fe40000000000 */
[----:B------:R-:W-:Y:S01]  /*0580*/  VIADD R25, R7, 0x300 ;  /* 0x0000030007197836 */ /* 0x000fe20000000000 */
[----:B0-----:R-:W-:-:S05]  /*0590*/  IADD3 R10, P0, PT, R12, 0x1000, RZ ;  /* 0x000010000c0a7810 */ /* 0x001fca0007f1e0ff */
[----:B------:R-:W-:-:S08]  /*05a0*/  IMAD.X R11, RZ, RZ, R13, P0 ;  /* 0x000000ffff0b7224 */ /* 0x000fd000000e060d */
.L_x_483:
[----:B------:R-:W-:-:S05]  /*05b0*/  IMAD.WIDE R22, R7, 0x8, R10 ;  /* 0x0000000807167825 */ /* 0x000fca00078e020a */
[----:B------:R-:W2:Y:S04]  /*05c0*/  LDG.E.64 R20, desc[UR10][R22.64+-0x1000] ;  /* 0xfff0000a16147981 */ /* 0x000ea8000c1e1b00 */
[----:B-----5:R0:W5:Y:S04]  /*05d0*/  LDG.E.64 R16, desc[UR10][R22.64+-0x800] ;  /* 0xfff8000a16107981 */ /* 0x020168000c1e1b00 */
[----:B------:R0:W5:Y:S04]  /*05e0*/  LDG.E.64 R14, desc[UR10][R22.64] ;  /* 0x0000000a160e7981 */ /* 0x000168000c1e1b00 */
[----:B------:R0:W5:Y:S01]  /*05f0*/  LDG.E.64 R12, desc[UR10][R22.64+0x800] ;  /* 0x0008000a160c7981 */ /* 0x000162000c1e1b00 */
[C---:B------:R-:W-:Y:S01]  /*0600*/  IADD3 R29, P1, PT, R7.reuse, UR8, RZ ;  /* 0x00000008071d7c10 */ /* 0x040fe2000ff3e0ff */
[----:B------:R-:W-:Y:S03]  /*0610*/  BSSY.RECONVERGENT B2, `(.L_x_475) ;  /* 0x0000016000027945 */ /* 0x000fe60003800200 */
[----:B------:R-:W-:Y:S01]  /*0620*/  LEA.HI.X.SX32 R31, R7, UR9, 0x1, P1 ;  /* 0x00000009071f7c11 */ /* 0x000fe200088f0eff */
[----:B------:R-:W-:-:S03]  /*0630*/  IMAD.MOV.U32 R24, RZ, RZ, R29 ;  /* 0x000000ffff187224 */ /* 0x000fc600078e001d */
[----:B------:R-:W-:Y:S01]  /*0640*/  MOV R28, R31 ;  /* 0x0000001f001c7202 */ /* 0x000fe20000000f00 */
        /* <DEDUP_REMOVED lines=18> */
.L_x_476:
[----:B------:R-:W-:Y:S05]  /*0770*/  BSYNC.RECONVERGENT B2 ;  /* 0x0000000000027941 */ /* 0x000fea0003800200 */
.L_x_475:
[----:B-----5:R-:W-:Y:S01]  /*0780*/  DSETP.GEU.AND P0, PT, |R18|, |R16|, PT ;  /* 0x400000101200722a */ /* 0x020fe20003f0e200 */
[C---:B------:R-:W-:Y:S01]  /*0790*/  IADD3 R21, P1, PT, R27.reuse, UR8, RZ ;  /* 0x000000081b157c10 */ /* 0x040fe2000ff3e0ff */
[----:B------:R-:W-:Y:S01]  /*07a0*/  BSSY.RECONVERGENT B2, `(.L_x_477) ;  /* 0x0000015000027945 */ /* 0x000fe20003800200 */
[----:B------:R-:W-:Y:S02]  /*07b0*/  IMAD.MOV.U32 R2, RZ, RZ, R16 ;  /* 0x000000ffff027224 */ /* 0x000fe400078e0010 */
[----:B------:R-:W-:Y:S01]  /*07c0*/  LEA.HI.X.SX32 R23, R27, UR9, 0x1, P1 ;  /* 0x000000091b177c11 */ /* 0x000fe200088f0eff */
[----:B------:R-:W-:Y:S02]  /*07d0*/  IMAD.MOV.U32 R6, RZ, RZ, R21 ;  /* 0x000000ffff067224 */ /* 0x000fe400078e0015 */
[----:B------:R-:W-:Y:S02]  /*07e0*/  IMAD.MOV.U32 R3, RZ, RZ, R17 ;  /* 0x000000ffff037224 */ /* 0x000fe400078e0011 */
[----:B------:R-:W-:-:S04]  /*07f0*/  IMAD.MOV.U32 R8, RZ, RZ, R23 ;  /* 0x000000ffff087224 */ /* 0x000fc800078e0017 */
        /* <DEDUP_REMOVED lines=15> */
.L_x_478:
[----:B------:R-:W-:Y:S05]  /*08f0*/  BSYNC.RECONVERGENT B2 ;  /* 0x0000000000027941 */ /* 0x000fea0003800200 */
.L_x_477:
[----:B------:R-:W-:Y:S01]  /*0900*/  DSETP.GEU.AND P0, PT, |R2|, |R14|, PT ;  /* 0x4000000e0200722a */ /* 0x000fe20003f0e200 */
[C---:B------:R-:W-:Y:S01]  /*0910*/  IADD3 R21, P1, PT, R26.reuse, UR8, RZ ;  /* 0x000000081a157c10 */ /* 0x040fe2000ff3e0ff */
[----:B------:R-:W-:Y:S01]  /*0920*/  BSSY.RECONVERGENT B2, `(.L_x_479) ;  /* 0x0000016000027945 */ /* 0x000fe20003800200 */
[----:B------:R-:W-:Y:S01]  /*0930*/  IADD3 R29, P2, PT, R25, UR8, RZ ;  /* 0x00000008191d7c10 */ /* 0x000fe2000ff5e0ff */
[----:B------:R-:W-:Y:S01]  /*0940*/  IMAD.MOV.U32 R16, RZ, RZ, R14 ;  /* 0x000000ffff107224 */ /* 0x000fe200078e000e */
        /* <DEDUP_REMOVED lines=19> */
.L_x_480:
[----:B------:R-:W-:Y:S05]  /*0a80*/  BSYNC.RECONVERGENT B2 ;  /* 0x0000000000027941 */ /* 0x000fea0003800200 */
.L_x_479:
[----:B------:R-:W-:Y:S01]  /*0a90*/  DSETP.GEU.AND P0, PT, |R16|, |R12|, PT ;  /* 0x4000000c1000722a */ /* 0x000fe20003f0e200 */
[----:B------:R-:W-:Y:S01]  /*0aa0*/  LEA.HI.X.SX32 R14, R25, UR9, 0x1, P2 ;  /* 0x00000009190e7c11 */ /* 0x000fe200090f0eff */
[----:B------:R-:W-:Y:S01]  /*0ab0*/  BSSY.RECONVERGENT B2, `(.L_x_481) ;  /* 0x0000014000027945 */ /* 0x000fe20003800200 */
[----:B------:R-:W-:Y:S02]  /*0ac0*/  IMAD.MOV.U32 R8, RZ, RZ, R29 ;  /* 0x000000ffff087224 */ /* 0x000fe400078e001d */
[----:B------:R-:W-:Y:S02]  /*0ad0*/  IMAD.MOV.U32 R2, RZ, RZ, R12 ;  /* 0x000000ffff027224 */ /* 0x000fe400078e000c */
[----:B------:R-:W-:Y:S02]  /*0ae0*/  IMAD.MOV.U32 R6, RZ, RZ, R14 ;  /* 0x000000ffff067224 */ /* 0x000fe400078e000e */
[----:B------:R-:W-:-:S05]  /*0af0*/  IMAD.MOV.U32 R3, RZ, RZ, R13 ;  /* 0x000000ffff037224 */ /* 0x000fca00078e000d */
        /* <DEDUP_REMOVED lines=15> */
.L_x_482:
[----:B------:R-:W-:Y:S05]  /*0bf0*/  BSYNC.RECONVERGENT B2 ;  /* 0x0000000000027941 */ /* 0x000fea0003800200 */
.L_x_481:
[----:B------:R-:W-:Y:S02]  /*0c00*/  VIADD R9, R9, 0x400 ;  /* 0x0000040009097836 */ /* 0x000fe40000000000 */
[----:B------:R-:W-:Y:S02]  /*0c10*/  VIADD R27, R27, 0x400 ;  /* 0x000004001b1b7836 */ /* 0x000fe40000000000 */
[----:B------:R-:W-:Y:S01]  /*0c20*/  VIADD R26, R26, 0x400 ;  /* 0x000004001a1a7836 */ /* 0x000fe20000000000 */
[----:B------:R-:W-:Y:S01]  /*0c30*/  ISETP.GE.AND P0, PT, R9, R4, PT ;  /* 0x000000040900720c */ /* 0x000fe20003f06270 */
[----:B------:R-:W-:Y:S02]  /*0c40*/  VIADD R25, R25, 0x400 ;  /* 0x0000040019197836 */ /* 0x000fe40000000000 */
[----:B------:R-:W-:-:S10]  /*0c50*/  VIADD R7, R7, 0x400 ;  /* 0x0000040007077836 */ /* 0x000fd40000000000 */
[----:B------:R-:W-:Y:S05]  /*0c60*/  @!P0 BRA `(.L_x_483) ;  /* 0xfffffff800508947 */ /* 0x000fea000383ffff */
.L_x_469:
[----:B------:R-:W-:Y:S05]  /*0c70*/  BSYNC.RECONVERGENT B1 ;  /* 0x0000000000017941 */ /* 0x000fea0003800200 */
.L_x_468:
        /* <DEDUP_REMOVED lines=34> */
.L_x_486:
[----:B------:R-:W-:Y:S05]  /*0ea0*/  BSYNC.RECONVERGENT B1 ;  /* 0x0000000000017941 */ /* 0x000fea0003800200 */
.L_x_485:
        /* <DEDUP_REMOVED lines=31> */
.L_x_488:
[----:B------:R-:W-:Y:S05]  /*10a0*/  BSYNC.RECONVERGENT B1 ;  /* 0x0000000000017941 */ /* 0x000fea0003800200 */
.L_x_487:
[----:B------:R-:W-:Y:S01]  /*10b0*/  ISETP.GT.AND P0, PT, R15, 0x1b, PT ;  /* 0x0000001b0f00780c */ /* 0x000fe20003f04270 */
[----:B---3--:R3:W3:Y:S01]  /*10c0*/  SHFL.DOWN PT, R8, R2, 0x4, 0x1f ;  /* 0x08801f0002087f89 */ /* 0x0086e200000e0000 */
[----:B------:R-:W-:Y:S01]  /*10d0*/  BSSY.RECONVERGENT B1, `(.L_x_489) ;  /* 0x000001d000017945 */ /* 0x000fe20003800200 */
[----:B0-----:R-:W-:Y:S01]  /*10e0*/  MOV R11, R4 ;  /* 0x00000004000b7202 */ /* 0x001fe20000000f00 */
[----:B------:R-:W-:Y:S01]  /*10f0*/  IMAD.MOV.U32 R12, RZ, RZ, R13 ;  /* 0x000000ffff0c7224 */ /* 0x000fe200078e000d */
[----:B------:R0:W0:Y:S01]  /*1100*/  SHFL.DOWN PT, R9, R3, 0x4, 0x1f ;  /* 0x08801f0003097f89 */ /* 0x00002200000e0000 */
[----:B-1----:R-:W-:Y:S02]  /*1110*/  IMAD.MOV.U32 R6, RZ, RZ, R2 ;  /* 0x000000ffff067224 */ /* 0x002fe400078e0002 */
[----:B--2---:R-:W-:Y:S01]  /*1120*/  IMAD.MOV.U32 R7, RZ, RZ, R3 ;  /* 0x000000ffff077224 */ /* 0x004fe200078e0003 */
[----:B----4-:R1:W2:Y:S04]  /*1130*/  SHFL.DOWN PT, R17, R4, 0x4, 0x1f ;  /* 0x08801f0004117f89 */ /* 0x0102a800000e0000 */
[----:B------:R1:W4:Y:S01]  /*1140*/  SHFL.DOWN PT, R10, R13, 0x4, 0x1f ;  /* 0x08801f000d0a7f89 */ /* 0x00032200000e0000 */
        /* <DEDUP_REMOVED lines=21> */
.L_x_490:
[----:B------:R-:W-:Y:S05]  /*12a0*/  BSYNC.RECONVERGENT B1 ;  /* 0x0000000000017941 */ /* 0x000fea0003800200 */
.L_x_489:
[----:B------:R-:W-:Y:S01]  /*12b0*/  ISETP.GT.AND P0, PT, R15, 0x17, PT ;  /* 0x000000170f00780c */ /* 0x000fe20003f04270 */
[----:B---3--:R3:W2:Y:S01]  /*12c0*/  SHFL.DOWN PT, R8, R6, 0x8, 0x1f ;  /* 0x09001f0006087f89 */ /* 0x0086a200000e0000 */
[----:B------:R-:W-:Y:S01]  /*12d0*/  BSSY.RECONVERGENT B1, `(.L_x_491) ;  /* 0x000001d000017945 */ /* 0x000fe20003800200 */
[----:B-1----:R-:W-:Y:S02]  /*12e0*/  IMAD.MOV.U32 R4, RZ, RZ, R11 ;  /* 0x000000ffff047224 */ /* 0x002fe400078e000b */
[----:B0-----:R3:W0:Y:S01]  /*12f0*/  SHFL.DOWN PT, R9, R7, 0x8, 0x1f ;  /* 0x09001f0007097f89 */ /* 0x00162200000e0000 */
[----:B----4-:R-:W-:Y:S02]  /*1300*/  IMAD.MOV.U32 R10, RZ, RZ, R12 ;  /* 0x000000ffff0a7224 */ /* 0x010fe400078e000c */
[----:B------:R-:W-:Y:S01]  /*1310*/  IMAD.MOV.U32 R2, RZ, RZ, R6 ;  /* 0x000000ffff027224 */ /* 0x000fe200078e0006 */
[----:B------:R3:W1:Y:S01]  /*1320*/  SHFL.DOWN PT, R14, R11, 0x8, 0x1f ;  /* 0x09001f000b0e7f89 */ /* 0x00066200000e0000 */
[----:B------:R-:W-:-:S03]  /*1330*/  IMAD.MOV.U32 R3, RZ, RZ, R7 ;  /* 0x000000ffff037224 */ /* 0x000fc600078e0007 */
[----:B------:R3:W4:Y:S01]  /*1340*/  SHFL.DOWN PT, R13, R12, 0x8, 0x1f ;  /* 0x09001f000c0d7f89 */ /* 0x00072200000e0000 */
[----:B------:R-:W-:Y:S05]  /*1350*/  @P0 BRA `(.L_x_492) ;  /* 0x0000000000500947 */ /* 0x000fea0003800000 */
[----:B0-2---:R-:W-:Y:S01]  /*1360*/  DSETP.GEU.AND P0, PT, |R6|, |R8|, PT ;  /* 0x400000080600722a */ /* 0x005fe20003f0e200 */
[----:B-1----:R-:W-:Y:S02]  /*1370*/  IMAD.MOV.U32 R4, RZ, RZ, R14 ;  /* 0x000000ffff047224 */ /* 0x002fe400078e000e */
        /* <DEDUP_REMOVED lines=18> */
.L_x_492:
[----:B------:R-:W-:Y:S05]  /*14a0*/  BSYNC.RECONVERGENT B1 ;  /* 0x0000000000017941 */ /* 0x000fea0003800200 */
.L_x_491:
[----:B------:R-:W-:Y:S01]  /*14b0*/  ISETP.GT.AND P0, PT, R15, 0xf, PT ;  /* 0x0000000f0f00780c */ /* 0x000fe20003f04270 */
[----:B---3--:R3:W1:Y:S01]  /*14c0*/  SHFL.DOWN PT, R6, R2, 0x10, 0x1f ;  /* 0x0a001f0002067f89 */ /* 0x00866200000e0000 */
[----:B------:R-:W-:Y:S01]  /*14d0*/  BSSY.RECONVERGENT B1, `(.L_x_493) ;  /* 0x000001d000017945 */ /* 0x000fe20003800200 */
[----:B--2---:R-:W-:Y:S02]  /*14e0*/  IMAD.MOV.U32 R17, RZ, RZ, R4 ;  /* 0x000000ffff117224 */ /* 0x004fe400078e0004 */
[----:B------:R3:W2:Y:S01]  /*14f0*/  SHFL.DOWN PT, R7, R3, 0x10, 0x1f ;  /* 0x0a001f0003077f89 */ /* 0x0006a200000e0000 */
[----:B------:R-:W-:Y:S02]  /*1500*/  IMAD.MOV.U32 R19, RZ, RZ, R10 ;  /* 0x000000ffff137224 */ /* 0x000fe400078e000a */
[----:B------:R-:W-:Y:S01]  /*1510*/  IMAD.MOV.U32 R12, RZ, RZ, R2 ;  /* 0x000000ffff0c7224 */ /* 0x000fe200078e0002 */
[----:B0-----:R3:W0:Y:S01]  /*1520*/  SHFL.DOWN PT, R9, R4, 0x10, 0x1f ;  /* 0x0a001f0004097f89 */ /* 0x00162200000e0000 */
[----:B----4-:R-:W-:-:S03]  /*1530*/  IMAD.MOV.U32 R13, RZ, RZ, R3 ;  /* 0x000000ffff0d7224 */ /* 0x010fc600078e0003 */
[----:B------:R3:W4:Y:S01]  /*1540*/  SHFL.DOWN PT, R11, R10, 0x10, 0x1f ;  /* 0x0a001f000a0b7f89 */ /* 0x00072200000e0000 */
[----:B------:R-:W-:Y:S05]  /*1550*/  @P0 BRA `(.L_x_494) ;  /* 0x0000000000500947 */ /* 0x000fea0003800000 */
[----:B-12---:R-:W-:Y:S01]  /*1560*/  DSETP.GEU.AND P0, PT, |R2|, |R6|, PT ;  /* 0x400000060200722a */ /* 0x006fe20003f0e200 */
[----:B0-----:R-:W-:Y:S01]  /*1570*/  IMAD.MOV.U32 R17, RZ, RZ, R9 ;  /* 0x000000ffff117224 */ /* 0x001fe200078e0009 */
        /* <DEDUP_REMOVED lines=18> */
.L_x_494:
[----:B------:R-:W-:Y:S05]  /*16a0*/  BSYNC.RECONVERGENT B1 ;  /* 0x0000000000017941 */ /* 0x000fea0003800200 */
.L_x_493:
[----:B------:R-:W-:Y:S01]  /*16b0*/  ISETP.NE.AND P0, PT, R15, RZ, PT ;  /* 0x000000ff0f00720c */ /* 0x000fe20003f05270 */
[----:B------:R-:W-:-:S12]  /*16c0*/  BSSY.RECONVERGENT B1, `(.L_x_495) ;  /* 0x000000b000017945 */ /* 0x000fd80003800200 */
[----:B------:R-:W-:Y:S05]  /*16d0*/  @P0 BRA `(.L_x_496) ;  /* 0x0000000000240947 */ /* 0x000fea0003800000 */
[----:B---3--:R-:W3:Y:S01]  /*16e0*/  S2R R4, SR_CgaCtaId ;  /* 0x0000000000047919 */ /* 0x008ee20000008800 */
[----:B------:R-:W-:Y:S01]  /*16f0*/  MOV R3, 0x400 ;  /* 0x0000040000037802 */ /* 0x000fe20000000f00 */
[----:B------:R-:W-:Y:S01]  /*1700*/  IMAD.MOV.U32 R18, RZ, RZ, R17 ;  /* 0x000000ffff127224 */ /* 0x000fe200078e0011 */
[----:B------:R-:W-:-:S04]  /*1710*/  SHF.R.U32.HI R2, RZ, 0x1, R5 ;  /* 0x00000001ff027819 */ /* 0x000fc80000011605 */
[----:B------:R-:W-:Y:S02]  /*1720*/  LOP3.LUT R2, R2, 0x1f0, RZ, 0xc0, !PT ;  /* 0x000001f002027812 */ /* 0x000fe400078ec0ff */
[----:B---3--:R-:W-:-:S05]  /*1730*/  LEA R3, R4, R3, 0x18 ;  /* 0x0000000304037211 */ /* 0x008fca00078ec0ff */
[----:B------:R-:W-:-:S05]  /*1740*/  IMAD.IADD R3, R2, 0x1, R3 ;  /* 0x0000000102037824 */ /* 0x000fca00078e0203 */
[----:B------:R3:W-:Y:S04]  /*1750*/  STS.64 [R3+0x10], R18 ;  /* 0x0000101203007388 */ /* 0x0007e80000000a00 */
[----:B------:R3:W-:Y:S02]  /*1760*/  STS.64 [R3+0x8], R12 ;  /* 0x0000080c03007388 */ /* 0x0007e40000000a00 */
.L_x_496:
[----:B------:R-:W-:Y:S05]  /*1770*/  BSYNC.RECONVERGENT B1 ;  /* 0x0000000000017941 */ /* 0x000fea0003800200 */
.L_x_495:
[----:B------:R-:W-:Y:S01]  /*1780*/  BAR.SYNC.DEFER_BLOCKING 0x0 ;  /* 0x0000000000007b1d */ /* 0x000fe20000010000 */
[----:B------:R-:W-:-:S13]  /*1790*/  ISETP.NE.AND P1, PT, R5, RZ, PT ;  /* 0x000000ff0500720c */ /* 0x000fda0003f25270 */
[----:B------:R-:W-:Y:S05]  /*17a0*/  @P1 BRA `(.L_x_497) ;  /* 0x0000004c00d41947 */ /* 0x000fea0003800000 */
[----:B---3--:R-:W3:Y:S01]  /*17b0*/  S2R R3, SR_CgaCtaId ;  /* 0x0000000000037919 */ /* 0x008ee20000008800 */
[----:B------:R-:W-:Y:S01]  /*17c0*/  MOV R2, 0x400 ;  /* 0x0000040000027802 */ /* 0x000fe20000000f00 */
[----:B------:R-:W-:Y:S03]  /*17d0*/  BSSY.RECONVERGENT B1, `(.L_x_498) ;  /* 0x000001a000017945 */ /* 0x000fe60003800200 */
[----:B---3--:R-:W-:-:S05]  /*17e0*/  LEA R32, R3, R2, 0x18 ;  /* 0x0000000203207211 */ /* 0x008fca00078ec0ff */
[----:B-1----:R-:W1:Y:S04]  /*17f0*/  LDS.64 R14, [R32+0x18] ;  /* 0x00001800200e7984 */ /* 0x002e680000000a00 */
[----:B0---4-:R-:W0:Y:S04]  /*1800*/  LDS.128 R8, [R32+0x20] ;  /* 0x0000200020087984 */ /* 0x011e280000000c00 */
[----:B------:R3:W4:Y:S04]  /*1810*/  LDS.64 R2, [R32+0x80] ;  /* 0x0000800020027984 */ /* 0x0007280000000a00 */
[----:B--2---:R3:W2:Y:S01]  /*1820*/  LDS.128 R4, [R32+0x30] ;  /* 0x0000300020047984 */ /* 0x0046a20000000c00 */
        /* <DEDUP_REMOVED lines=20> */
.L_x_499:
[----:B------:R-:W-:Y:S05]  /*1970*/  BSYNC.RECONVERGENT B1 ;  /* 0x0000000000017941 */ /* 0x000fea0003800200 */
.L_x_498:
[----:B------:R0:W1:Y:S01]  /*1980*/  LDS.128 R12, [R32+0x40] ;  /* 0x00004000200c7984 */ /* 0x0000620000000c00 */
[----:B------:R-:W-:Y:S01]  /*1990*/  DSETP.GEU.AND P0, PT, |R28|, |R10|, PT ;  /* 0x4000000a1c00722a */ /* 0x000fe20003f0e200 */
[----:B------:R-:W-:Y:S01]  /*19a0*/  BSSY.RECONVERGENT B1, `(.L_x_500) ;  /* 0x0000017000017945 */ /* 0x000fe20003800200 */
[----:B------:R-:W-:Y:S01]  /*19b0*/  IMAD.MOV.U32 R33, RZ, RZ, R4 ;  /* 0x000000ffff217224 */ /* 0x000fe200078e0004 */
[----:B------:R0:W2:Y:S01]  /*19c0*/  LDS.128 R16, [R32+0x50] ;  /* 0x0000500020107984 */ /* 0x0000a20000000c00 */
[----:B------:R-:W-:Y:S02]  /*19d0*/  IMAD.MOV.U32 R35, RZ, RZ, R5 ;  /* 0x000000ffff237224 */ /* 0x000fe400078e0005 */
[----:B------:R-:W-:Y:S01]  /*19e0*/  IMAD.MOV.U32 R8, RZ, RZ, R10 ;  /* 0x000000ffff087224 */ /* 0x000fe200078e000a */
[----:B------:R0:W3:Y:S01]  /*19f0*/  LDS.128 R20, [R32+0x60] ;  /* 0x0000600020147984 */ /* 0x0000e20000000c00 */
[----:B------:R-:W-:-:S03]  /*1a00*/  IMAD.MOV.U32 R9, RZ, RZ, R11 ;  /* 0x000000ffff097224 */ /* 0x000fc600078e000b */
[----:B------:R0:W4:Y:S03]  /*1a10*/  LDS.128 R24, [R32+0x70] ;  /* 0x0000700020187984 */ /* 0x0001260000000c00 */
        /* <DEDUP_REMOVED lines=15> */
.L_x_501:
[----:B------:R-:W-:Y:S05]  /*1b10*/  BSYNC.RECONVERGENT B1 ;  /* 0x0000000000017941 */ /* 0x000fea0003800200 */
.L_x_500:
        /* <DEDUP_REMOVED lines=21> */
.L_x_503:
[----:B------:R-:W-:Y:S05]  /*1c70*/  BSYNC.RECONVERGENT B1 ;  /* 0x0000000000017941 */ /* 0x000fea0003800200 */
.L_x_502:
[----:B------:R-:W-:Y:S01]  /*1c80*/  DSETP.GEU.AND P0, PT, |R4|, |R14|, PT ;  /* 0x4000000e0400722a */ /* 0x000fe20003f0e200 */
[----:B------:R-:W-:Y:S01]  /*1c90*/  BSSY.RECONVERGENT B1, `(.L_x_504) ;  /* 0x0000014000017945 */ /* 0x000fe20003800200 */
[----:B------:R-:W-:Y:S02]  /*1ca0*/  IMAD.MOV.U32 R6, RZ, RZ, R14 ;  /* 0x000000ffff067224 */ /* 0x000fe400078e000e */
[----:B------:R-:W-:Y:S02]  /*1cb0*/  IMAD.MOV.U32 R7, RZ, RZ, R15 ;  /* 0x000000ffff077224 */ /* 0x000fe400078e000f */
[----:B--2---:R-:W-:Y:S02]  /*1cc0*/  IMAD.MOV.U32 R9, RZ, RZ, R16 ;  /* 0x000000ffff097224 */ /* 0x004fe400078e0010 */
        /* <DEDUP_REMOVED lines=16> */
.L_x_505:
[----:B------:R-:W-:Y:S05]  /*1dd0*/  BSYNC.RECONVERGENT B1 ;  /* 0x0000000000017941 */ /* 0x000fea0003800200 */
.L_x_504:
        /* <DEDUP_REMOVED lines=21> */
.L_x_507:
[----:B------:R-:W-:Y:S05]  /*1f30*/  BSYNC.RECONVERGENT B1 ;  /* 0x0000000000017941 */ /* 0x000fea0003800200 */
.L_x_506:
[----:B------:R-:W-:Y:S01]  /*1f40*/  DSETP.GEU.AND P0, PT, |R4|, |R22|, PT ;  /* 0x400000160400722a */ /* 0x000fe20003f0e200 */
[----:B------:R-:W-:Y:S01]  /*1f50*/  BSSY.RECONVERGENT B1, `(.L_x_508) ;  /* 0x0000014000017945 */ /* 0x000fe20003800200 */
[----:B------:R-:W-:Y:S02]  /*1f60*/  IMAD.MOV.U32 R6, RZ, RZ, R22 ;  /* 0x000000ffff067224 */ /* 0x000fe400078e0016 */
[----:B------:R-:W-:Y:S02]  /*1f70*/  IMAD.MOV.U32 R7, RZ, RZ, R23 ;  /* 0x000000ffff077224 */ /* 0x000fe400078e0017 */
[----:B----4-:R-:W-:Y:S02]  /*1f80*/  IMAD.MOV.U32 R9, RZ, RZ, R24 ;  /* 0x000000ffff097224 */ /* 0x010fe400078e0018 */
        /* <DEDUP_REMOVED lines=16> */
.L_x_509:
[----:B------:R-:W-:Y:S05]  /*2090*/  BSYNC.RECONVERGENT B1 ;  /* 0x0000000000017941 */ /* 0x000fea0003800200 */
.L_x_508:
[----:B------:R-:W-:Y:S01]  /*20a0*/  DSETP.GEU.AND P0, PT, |R6|, |R26|, PT ;  /* 0x4000001a0600722a */ /* 0x000fe20003f0e200 */
[----:B------:R-:W-:Y:S02]  /*20b0*/  IMAD.MOV.U32 R12, RZ, RZ, R26 ;  /* 0x000000ffff0c7224 */ /* 0x000fe400078e001a */
[----:B------:R-:W-:Y:S02]  /*20c0*/  IMAD.MOV.U32 R13, RZ, RZ, R27 ;  /* 0x000000ffff0d7224 */ /* 0x000fe400078e001b */
        /* <DEDUP_REMOVED lines=18> */
.L_x_484:
        /* <DEDUP_REMOVED lines=8> */
[----:B------:R-:W-:Y:S01]  /*2270*/  ISETP.GT.AND P0, PT, R11, R4, PT ;  /* 0x000000040b00720c */ /* 0x000fe20003f04270 */
[----:B------:R-:W-:Y:S02]  /*2280*/  IMAD.IADD R9, R4, 0x1, R9 ;  /* 0x0000000104097824 */ /* 0x000fe400078e0209 */
[----:B------:R-:W-:-:S03]  /*2290*/  IMAD.MOV.U32 R11, RZ, RZ, R3 ;  /* 0x000000ffff0b7224 */ /* 0x000fc600078e0003 */
        /* <DEDUP_REMOVED lines=27> */
.L_x_511:
[----:B------:R-:W-:Y:S05]  /*2450*/  BSYNC.RECONVERGENT B1 ;  /* 0x0000000000017941 */ /* 0x000fea0003800200 */
.L_x_510:
[----:B------:R-:W-:Y:S01]  /*2460*/  VIADD R2, R7, 0x2 ;  /* 0x0000000207027836 */ /* 0x000fe20000000000 */
[----:B--2---:R1:W2:Y:S01]  /*2470*/  SHFL.DOWN PT, R12, R10, 0x2, R9 ;  /* 0x084000000a0c7989 */ /* 0x0042a200000e0009 */
[----:B------:R-:W-:Y:S01]  /*2480*/  BSSY.RECONVERGENT B1, `(.L_x_512) ;  /* 0x000001e000017945 */ /* 0x000fe20003800200 */
[----:B------:R-:W-:Y:S02]  /*2490*/  IMAD.MOV.U32 R8, RZ, RZ, R16 ;  /* 0x000000ffff087224 */ /* 0x000fe400078e0010 */
[----:B------:R-:W-:Y:S01]  /*24a0*/  ISETP.GT.AND P0, PT, R2, R9, PT ;  /* 0x000000090200720c */ /* 0x000fe20003f04270 */
[----:B---3--:R1:W3:Y:S01]  /*24b0*/  SHFL.DOWN PT, R13, R11, 0x2, R9 ;  /* 0x084000000b0d7989 */ /* 0x0082e200000e0009 */
[----:B------:R-:W-:Y:S02]  /*24c0*/  IMAD.MOV.U32 R14, RZ, RZ, R18 ;  /* 0x000000ffff0e7224 */ /* 0x000fe400078e0012 */
[----:B------:R-:W-:Y:S01]  /*24d0*/  IMAD.MOV.U32 R2, RZ, RZ, R10 ;  /* 0x000000ffff027224 */ /* 0x000fe200078e000a */
[----:B----4-:R1:W4:Y:S01]  /*24e0*/  SHFL.DOWN PT, R15, R16, 0x2, R9 ;  /* 0x08400000100f7989 */ /* 0x01032200000e0009 */
[----:B------:R-:W-:-:S03]  /*24f0*/  IMAD.MOV.U32 R3, RZ, RZ, R11 ;  /* 0x000000ffff037224 */ /* 0x000fc600078e000b */
[----:B0-----:R1:W0:Y:S04]  /*2500*/  SHFL.DOWN PT, R17, R18, 0x2, R9 ;  /* 0x0840000012117989 */ /* 0x00122800000e0009 */
[----:B------:R-:W-:Y:S05]  /*2510*/  @P0 BRA `(.L_x_513) ;  /* 0x0000000000500947 */ /* 0x000fea0003800000 */
[----:B--23--:R-:W-:Y:S01]  /*2520*/  DSETP.GEU.AND P0, PT, |R10|, |R12|, PT ;  /* 0x4000000c0a00722a */ /* 0x00cfe20003f0e200 */
[----:B----4-:R-:W-:Y:S02]  /*2530*/  IMAD.MOV.U32 R8, RZ, RZ, R15 ;  /* 0x000000ffff087224 */ /* 0x010fe400078e000f */
[----:B0-----:R-:W-:Y:S02]  /*2540*/  IMAD.MOV.U32 R14, RZ, RZ, R17 ;  /* 0x000000ffff0e7224 */ /* 0x001fe400078e0011 */
        /* <DEDUP_REMOVED lines=17> */
.L_x_513:
[----:B------:R-:W-:Y:S05]  /*2660*/  BSYNC.RECONVERGENT B1 ;  /* 0x0000000000017941 */ /* 0x000fea0003800200 */
.L_x_512:
[----:B------:R-:W-:Y:S01]  /*2670*/  VIADD R6, R7, 0x4 ;  /* 0x0000000407067836 */ /* 0x000fe20000000000 */
[----:B--2---:R2:W2:Y:S01]  /*2680*/  SHFL.DOWN PT, R12, R2, 0x4, R9 ;  /* 0x08800000020c7989 */ /* 0x0044a200000e0009 */
[----:B------:R-:W-:Y:S01]  /*2690*/  BSSY.RECONVERGENT B1, `(.L_x_514) ;  /* 0x000001e000017945 */ /* 0x000fe20003800200 */
[----:B-1----:R-:W-:Y:S02]  /*26a0*/  IMAD.MOV.U32 R16, RZ, RZ, R14 ;  /* 0x000000ffff107224 */ /* 0x002fe400078e000e */
        /* <DEDUP_REMOVED lines=28> */
.L_x_515:
[----:B------:R-:W-:Y:S05]  /*2870*/  BSYNC.RECONVERGENT B1 ;  /* 0x0000000000017941 */ /* 0x000fea0003800200 */
.L_x_514:
[----:B--2---:R-:W-:Y:S01]  /*2880*/  VIADD R2, R7, 0x8 ;  /* 0x0000000807027836 */ /* 0x004fe20000000000 */
[----:B------:R2:W2:Y:S01]  /*2890*/  SHFL.DOWN PT, R12, R10, 0x8, R9 ;  /* 0x090000000a0c7989 */ /* 0x0004a200000e0009 */
        /* <DEDUP_REMOVED lines=30> */
.L_x_517:
[----:B------:R-:W-:Y:S05]  /*2a80*/  BSYNC.RECONVERGENT B1 ;  /* 0x0000000000017941 */ /* 0x000fea0003800200 */
.L_x_516:
[----:B-1----:R-:W-:Y:S01]  /*2a90*/  VIADD R6, R7, 0x10 ;  /* 0x0000001007067836 */ /* 0x002fe20000000000 */
[----:B--2---:R1:W2:Y:S01]  /*2aa0*/  SHFL.DOWN PT, R10, R2, 0x10, R9 ;  /* 0x0a000000020a7989 */ /* 0x0042a200000e0009 */
[----:B------:R-:W-:Y:S01]  /*2ab0*/  BSSY.RECONVERGENT B1, `(.L_x_518) ;  /* 0x000001e000017945 */ /* 0x000fe20003800200 */
[----:B0-----:R-:W-:Y:S01]  /*2ac0*/  IMAD.MOV.U32 R17, RZ, RZ, R8 ;  /* 0x000000ffff117224 */ /* 0x001fe200078e0008 */
[----:B------:R-:W-:Y:S01]  /*2ad0*/  MOV R19, R14 ;  /* 0x0000000e00137202 */ /* 0x000fe20000000f00 */
[----:B------:R1:W0:Y:S01]  /*2ae0*/  SHFL.DOWN PT, R11, R3, 0x10, R9 ;  /* 0x0a000000030b7989 */ /* 0x00022200000e0009 */
[----:B------:R-:W-:Y:S01]  /*2af0*/  ISETP.GT.AND P0, PT, R6, R9, PT ;  /* 0x000000090600720c */ /* 0x000fe20003f04270 */
[----:B------:R-:W-:Y:S02]  /*2b00*/  IMAD.MOV.U32 R12, RZ, RZ, R2 ;  /* 0x000000ffff0c7224 */ /* 0x000fe400078e0002 */
[----:B----4-:R1:W4:Y:S01]  /*2b10*/  SHFL.DOWN PT, R15, R8, 0x10, R9 ;  /* 0x0a000000080f7989 */ /* 0x01032200000e0009 */
[----:B---3--:R-:W-:-:S03]  /*2b20*/  IMAD.MOV.U32 R13, RZ, RZ, R3 ;  /* 0x000000ffff0d7224 */ /* 0x008fc600078e0003 */
[----:B------:R1:W3:Y:S06]  /*2b30*/  SHFL.DOWN PT, R21, R14, 0x10, R9 ;  /* 0x0a0000000e157989 */ /* 0x0002ec00000e0009 */
[----:B------:R-:W-:Y:S05]  /*2b40*/  @P0 BRA `(.L_x_519) ;  /* 0x0000000000500947 */ /* 0x000fea0003800000 */
[----:B0-2---:R-:W-:Y:S01]  /*2b50*/  DSETP.GEU.AND P0, PT, |R2|, |R10|, PT ;  /* 0x4000000a0200722a */ /* 0x005fe20003f0e200 */
        /* <DEDUP_REMOVED lines=19> */
.L_x_519:
[----:B------:R-:W-:Y:S05]  /*2c90*/  BSYNC.RECONVERGENT B1 ;  /* 0x0000000000017941 */ /* 0x000fea0003800200 */
.L_x_518:
[----:B------:R-:W-:Y:S01]  /*2ca0*/  ISETP.NE.AND P0, PT, R7, RZ, PT ;  /* 0x000000ff0700720c */ /* 0x000fe20003f05270 */
[----:B------:R-:W-:-:S12]  /*2cb0*/  BSSY.RECONVERGENT B1, `(.L_x_520) ;  /* 0x000000b000017945 */ /* 0x000fd80003800200 */
[----:B------:R-:W-:Y:S05]  /*2cc0*/  @P0 BRA `(.L_x_521) ;  /* 0x0000000000240947 */ /* 0x000fea0003800000 */
[----:B------:R-:W5:Y:S01]  /*2cd0*/  S2R R6, SR_CgaCtaId ;  /* 0x0000000000067919 */ /* 0x000f620000008800 */
[----:B-1----:R-:W-:Y:S01]  /*2ce0*/  MOV R3, 0x400 ;  /* 0x0000040000037802 */ /* 0x002fe20000000f00 */
[----:B------:R-:W-:Y:S01]  /*2cf0*/  IMAD.MOV.U32 R18, RZ, RZ, R17 ;  /* 0x000000ffff127224 */ /* 0x000fe200078e0011 */
[----:B------:R-:W-:-:S04]  /*2d00*/  SHF.R.U32.HI R2, RZ, 0x1, R5 ;  /* 0x00000001ff027819 */ /* 0x000fc80000011605 */
[----:B------:R-:W-:Y:S02]  /*2d10*/  LOP3.LUT R2, R2, 0x1f0, RZ, 0xc0, !PT ;  /* 0x000001f002027812 */ /* 0x000fe400078ec0ff */
[----:B-----5:R-:W-:-:S05]  /*2d20*/  LEA R3, R6, R3, 0x18 ;  /* 0x0000000306037211 */ /* 0x020fca00078ec0ff */
[----:B------:R-:W-:-:S05]  /*2d30*/  IMAD.IADD R3, R2, 0x1, R3 ;  /* 0x0000000102037824 */ /* 0x000fca00078e0203 */
[----:B------:R1:W-:Y:S04]  /*2d40*/  STS.64 [R3+0x10], R18 ;  /* 0x0000101203007388 */ /* 0x0003e80000000a00 */
[----:B------:R1:W-:Y:S02]  /*2d50*/  STS.64 [R3+0x8], R12 ;  /* 0x0000080c03007388 */ /* 0x0003e40000000a00 */
.L_x_521:
[----:B------:R-:W-:Y:S05]  /*2d60*/  BSYNC.RECONVERGENT B1 ;  /* 0x0000000000017941 */ /* 0x000fea0003800200 */
.L_x_520:
[----:B------:R-:W-:Y:S01]  /*2d70*/  BAR.SYNC.DEFER_BLOCKING 0x0 ;  /* 0x0000000000007b1d */ /* 0x000fe20000010000 */
[----:B------:R-:W-:-:S13]  /*2d80*/  ISETP.NE.AND P1, PT, R5, RZ, PT ;  /* 0x000000ff0500720c */ /* 0x000fda0003f25270 */
[----:B------:R-:W-:Y:S05]  /*2d90*/  @P1 BRA `(.L_x_497) ;  /* 0x0000003800581947 */ /* 0x000fea0003800000 */
[----:B------:R-:W-:Y:S01]  /*2da0*/  ISETP.GE.AND P0, PT, R4, 0x21, PT ;  /* 0x000000210400780c */ /* 0x000fe20003f06270 */
[----:B0-----:R-:W-:Y:S02]  /*2db0*/  IMAD.MOV.U32 R11, RZ, RZ, R17 ;  /* 0x000000ffff0b7224 */ /* 0x001fe400078e0011 */
[----:B-1----:R-:W-:Y:S02]  /*2dc0*/  IMAD.MOV.U32 R14, RZ, RZ, R19 ;  /* 0x000000ffff0e7224 */ /* 0x002fe400078e0013 */
        /* <DEDUP_REMOVED lines=29> */
.L_x_523:
[----:B------:R-:W-:Y:S05]  /*2fa0*/  BSYNC.RECONVERGENT B1 ;  /* 0x0000000000017941 */ /* 0x000fea0003800200 */
.L_x_522:
[----:B------:R-:W-:Y:S01]  /*2fb0*/  ISETP.GE.AND P0, PT, R4, 0x41, PT ;  /* 0x000000410400780c */ /* 0x000fe20003f06270 */
[----:B------:R-:W-:Y:S02]  /*2fc0*/  IMAD.MOV.U32 R5, RZ, RZ, R11 ;  /* 0x000000ffff057224 */ /* 0x000fe400078e000b */
[----:B--2---:R-:W-:Y:S02]  /*2fd0*/  IMAD.MOV.U32 R10, RZ, RZ, R14 ;  /* 0x000000ffff0a7224 */ /* 0x004fe400078e000e */
        /* <DEDUP_REMOVED lines=29> */
.L_x_525:
[----:B------:R-:W-:Y:S05]  /*31b0*/  BSYNC.RECONVERGENT B1 ;  /* 0x0000000000017941 */ /* 0x000fea0003800200 */
.L_x_524:
        /* <DEDUP_REMOVED lines=32> */
.L_x_527:
[----:B------:R-:W-:Y:S05]  /*33c0*/  BSYNC.RECONVERGENT B1 ;  /* 0x0000000000017941 */ /* 0x000fea0003800200 */
.L_x_526:
        /* <DEDUP_REMOVED lines=32> */
.L_x_529:
[----:B------:R-:W-:Y:S05]  /*35d0*/  BSYNC.RECONVERGENT B1 ;  /* 0x0000000000017941 */ /* 0x000fea0003800200 */
.L_x_528:
        /* <DEDUP_REMOVED lines=32> */
.L_x_531:
[----:B------:R-:W-:Y:S05]  /*37e0*/  BSYNC.RECONVERGENT B1 ;  /* 0x0000000000017941 */ /* 0x000fea0003800200 */
.L_x_530:
        /* <DEDUP_REMOVED lines=32> */
.L_x_533:
[----:B------:R-:W-:Y:S05]  /*39f0*/  BSYNC.RECONVERGENT B1 ;  /* 0x0000000000017941 */ /* 0x000fea0003800200 */
.L_x_532:
        /* <DEDUP_REMOVED lines=32> */
.L_x_465:
[----:B------:R-:W0:Y:S01]  /*3c00*/  S2R R4, SR_TID.X ;  /* 0x0000000000047919 */ /* 0x000e220000002100 */
[----:B------:R-:W1:Y:S01]  /*3c10*/  LDCU.128 UR12, c[0x0][0x380] ;  /* 0x00007000ff0c77ac */ /* 0x000e620008000c00 */
[----:B------:R-:W-:Y:S02]  /*3c20*/  SHF.R.S32.HI R5, RZ, 0x1f, R10 ;  /* 0x0000001fff057819 */ /* 0x000fe4000001140a */
[----:B0-----:R-:W-:-:S04]  /*3c30*/  IADD3 R2, P0, PT, R10, R4, RZ ;  /* 0x000000040a027210 */ /* 0x001fc80007f1e0ff */
[----:B-1----:R-:W-:Y:S01]  /*3c40*/  LEA R8, P1, R2, UR12, 0x3 ;  /* 0x0000000c02087c11 */ /* 0x002fe2000f8218ff */
[----:B------:R-:W-:-:S05]  /*3c50*/  IMAD.X R3, RZ, RZ, R5, P0 ;  /* 0x000000ffff037224 */ /* 0x000fca00000e0605 */
[----:B------:R-:W-:-:S05]  /*3c60*/  LEA.HI.X R9, R2, UR13, R3, 0x3, P1 ;  /* 0x0000000d02097c11 */ /* 0x000fca00088f1c03 */
[----:B------:R-:W2:Y:S04]  /*3c70*/  LDG.E.64 R12, desc[UR10][R8.64] ;  /* 0x0000000a080c7981 */ /* 0x000ea8000c1e1b00 */
[----:B------:R-:W2:Y:S04]  /*3c80*/  LDG.E.64 R14, desc[UR10][R8.64+0x800] ;  /* 0x0008000a080e7981 */ /* 0x000ea8000c1e1b00 */
[----:B------:R-:W3:Y:S04]  /*3c90*/  LDG.E.64 R16, desc[UR10][R8.64+0x1000] ;  /* 0x0010000a08107981 */ /* 0x000ee8000c1e1b00 */
[----:B------:R-:W4:Y:S04]  /*3ca0*/  LDG.E.64 R18, desc[UR10][R8.64+0x1800] ;  /* 0x0018000a08127981 */ /* 0x000f28000c1e1b00 */
[----:B------:R0:W5:Y:S01]  /*3cb0*/  LDG.E.64 R2, desc[UR10][R8.64+0x2000] ;  /* 0x0020000a08027981 */ /* 0x000162000c1e1b00 */
[----:B------:R-:W-:Y:S01]  /*3cc0*/  BSSY.RECONVERGENT B1, `(.L_x_534) ;  /* 0x000001f000017945 */ /* 0x000fe20003800200 */
[C---:B0-----:R-:W-:Y:S01]  /*3cd0*/  LOP3.LUT R8, R4.reuse, 0x400, RZ, 0xfc, !PT ;  /* 0x0000040004087812 */ /* 0x041fe200078efcff */
[----:B------:R-:W-:Y:S01]  /*3ce0*/  VIADD R9, R4, 0x200 ;  /* 0x0000020004097836 */ /* 0x000fe20000000000 */
[----:B--2---:R-:W-:-:S06]  /*3cf0*/  DSETP.GEU.AND P0, PT, |R12|, |R14|, PT ;  /* 0x4000000e0c00722a */ /* 0x004fcc0003f0e200 */
[----:B------:R-:W-:Y:S02]  /*3d00*/  FSEL R12, R12, R14, P0 ;  /* 0x0000000e0c0c7208 */ /* 0x000fe40000000000 */
[----:B------:R-:W-:Y:S02]  /*3d10*/  FSEL R13, R13, R15, P0 ;  /* 0x0000000f0d0d7208 */ /* 0x000fe40000000000 */
[----:B------:R-:W-:-:S04]  /*3d20*/  IADD3 R14, P1, PT, R10, UR14, RZ ;  /* 0x0000000e0a0e7c10 */ /* 0x000fc8000ff3e0ff */
[----:B---3--:R-:W-:Y:S01]  /*3d30*/  DSETP.GEU.AND P2, PT, |R12|, |R16|, PT ;  /* 0x400000100c00722a */ /* 0x008fe20003f4e200 */
[----:B------:R-:W-:-:S05]  /*3d40*/  IADD3 R6, P5, PT, R8, R14, RZ ;  /* 0x0000000e08067210 */ /* 0x000fca0007fbe0ff */
[----:B------:R-:W-:Y:S02]  /*3d50*/  FSEL R12, R12, R16, P2 ;  /* 0x000000100c0c7208 */ /* 0x000fe40001000000 */
[----:B------:R-:W-:-:S06]  /*3d60*/  FSEL R13, R13, R17, P2 ;  /* 0x000000110d0d7208 */ /* 0x000fcc0001000000 */
[----:B----4-:R-:W-:-:S06]  /*3d70*/  DSETP.GEU.AND P3, PT, |R12|, |R18|, PT ;  /* 0x400000120c00722a */ /* 0x010fcc0003f6e200 */
[----:B------:R-:W-:Y:S02]  /*3d80*/  FSEL R10, R12, R18, P3 ;  /* 0x000000120c0a7208 */ /* 0x000fe40001800000 */
[----:B------:R-:W-:Y:S02]  /*3d90*/  FSEL R11, R13, R19, P3 ;  /* 0x000000130d0b7208 */ /* 0x000fe40001800000 */
[----:B------:R-:W-:Y:S01]  /*3da0*/  IADD3.X R12, PT, PT, R5, UR15, RZ, P1, !PT ;  /* 0x0000000f050c7c10 */ /* 0x000fe20008ffe4ff */
[C---:B------:R-:W-:Y:S01]  /*3db0*/  VIADD R5, R4.reuse, 0x100 ;  /* 0x0000010004057836 */ /* 0x040fe20000000000 */
[----:B------:R-:W-:Y:S02]  /*3dc0*/  ISETP.LE.AND P1, PT, R7, UR6, PT ;  /* 0x0000000607007c0c */ /* 0x000fe4000bf23270 */
[----:B-----5:R-:W-:Y:S02]  /*3dd0*/  DSETP.GEU.AND P4, PT, |R10|, |R2|, PT ;  /* 0x400000020a00722a */ /* 0x020fe40003f8e200 */
[----:B------:R-:W-:Y:S01]  /*3de0*/  @P2 SEL R9, R4, R5, P0 ;  /* 0x0000000504092207 */ /* 0x000fe20000000000 */
[----:B------:R-:W-:-:S02]  /*3df0*/  IMAD.X R5, RZ, RZ, R12, P5 ;  /* 0x000000ffff057224 */ /* 0x000fc400028e060c */
[----:B------:R-:W-:-:S09]  /*3e00*/  @!P3 VIADD R9, R4, 0x300 ;  /* 0x000003000409b836 */ /* 0x000fd20000000000 */
        /* <DEDUP_REMOVED lines=10> */
.L_x_535:
[----:B------:R-:W-:Y:S05]  /*3eb0*/  BSYNC.RECONVERGENT B1 ;  /* 0x0000000000017941 */ /* 0x000fea0003800200 */
.L_x_534:
        /* <DEDUP_REMOVED lines=12> */
[----:B------:R-:W-:-:S05]  /*3f80*/  IMAD.MOV.U32 R11, RZ, RZ, 0x500 ;  /* 0x00000500ff0b7424 */ /* 0x000fca00078e00ff */
[----:B------:R-:W2:Y:S01]  /*3f90*/  ATOMG.E.ADD.STRONG.GPU PT, R10, desc[UR10][R8.64], R11 ;  /* 0x8000000b080a79a8 */ /* 0x000ea200081ef10a */
[----:B------:R-:W0:Y:S01]  /*3fa0*/  S2UR UR5, SR_CgaCtaId ;  /* 0x00000000000579c3 */ /* 0x000e220000008800 */
[----:B------:R-:W-:Y:S02]  /*3fb0*/  UMOV UR4, 0x400 ;  /* 0x0000040000047882 */ /* 0x000fe40000000000 */
[----:B0-----:R-:W-:Y:S01]  /*3fc0*/  ULEA UR4, UR5, UR4, 0x18 ;  /* 0x0000000405047291 */ /* 0x001fe2000f8ec0ff */
[----:B--2---:R-:W-:-:S08]  /*3fd0*/  VIADD R10, R10, UR6 ;  /* 0x000000060a0a7c36 */ /* 0x004fd00008000000 */
[----:B------:R0:W-:Y:S03]  /*3fe0*/  STS [UR4+0x98], R10 ;  /* 0x0000980aff007988 */ /* 0x0001e60008000804 */
.L_x_538:
[----:B------:R-:W-:Y:S05]  /*3ff0*/  BSYNC.RECONVERGENT B1 ;  /* 0x0000000000017941 */ /* 0x000fea0003800200 */
.L_x_537:
[----:B------:R-:W1:Y:S08]  /*4000*/  S2UR UR5, SR_CgaCtaId ;  /* 0x00000000000579c3 */ /* 0x000e700000008800 */
[----:B------:R-:W-:Y:S06]  /*4010*/  BAR.SYNC.DEFER_BLOCKING 0x0 ;  /* 0x0000000000007b1d */ /* 0x000fec0000010000 */
[----:B------:R-:W-:-:S02]  /*4020*/  UMOV UR4, 0x400 ;  /* 0x0000040000047882 */ /* 0x000fc40000000000 */
[----:B-1----:R-:W-:-:S06]  /*4030*/  ULEA UR4, UR5, UR4, 0x18 ;  /* 0x0000000405047291 */ /* 0x002fcc000f8ec0ff */
[----:B------:R-:W-:-:S05]  /*4040*/  IMAD.U32 R14, RZ, RZ, UR4 ;  /* 0x00000004ff0e7e24 */ /* 0x000fca000f8e00ff */
[----:B------:R-:W0:Y:S02]  /*4050*/  LDS R12, [R14+0x98] ;  /* 0x000098000e0c7984 */ /* 0x000e240000000800 */
[----:B0-----:R-:W-:-:S05]  /*4060*/  VIADD R10, R12, 0x500 ;  /* 0x000005000c0a7836 */ /* 0x001fca0000000000 */
[----:B------:R-:W-:-:S13]  /*4070*/  ISETP.GT.AND P0, PT, R10, R7, PT ;  /* 0x000000070a00720c */ /* 0x000fda0003f04270 */
[----:B------:R-:W-:Y:S05]  /*4080*/  @P0 BRA `(.L_x_539) ;  /* 0x0000000400900947 */ /* 0x000fea0003800000 */
[----:B------:R-:W-:Y:S01]  /*4090*/  BSSY.RECONVERGENT B1, `(.L_x_539) ;  /* 0x0000063000017945 */ /* 0x000fe20003800200 */
[----:B------:R-:W-:Y:S01]  /*40a0*/  IMAD.MOV.U32 R20, RZ, RZ, R2 ;  /* 0x000000ffff147224 */ /* 0x000fe200078e0002 */
[----:B------:R-:W0:Y:S01]  /*40b0*/  LDCU UR7, c[0x0][0x398] ;  /* 0x00007300ff0777ac */ /* 0x000e220008000800 */
[----:B------:R-:W-:Y:S02]  /*40c0*/  IMAD.MOV.U32 R21, RZ, RZ, R3 ;  /* 0x000000ffff157224 */ /* 0x000fe400078e0003 */
[----:B------:R-:W-:Y:S01]  /*40d0*/  IMAD.MOV.U32 R27, RZ, RZ, R6 ;  /* 0x000000ffff1b7224 */ /* 0x000fe200078e0006 */
[----:B------:R-:W1:Y:S01]  /*40e0*/  LDCU.128 UR12, c[0x0][0x380] ;  /* 0x00007000ff0c77ac */ /* 0x000e620008000c00 */
[----:B------:R-:W-:-:S07]  /*40f0*/  IMAD.MOV.U32 R22, RZ, RZ, R5 ;  /* 0x000000ffff167224 */ /* 0x000fce00078e0005 */
.L_x_542:
[----:B------:R-:W-:-:S04]  /*4100*/  IADD3 R28, P0, PT, R4, R12, RZ ;  /* 0x0000000c041c7210 */ /* 0x000fc80007f1e0ff */
[----:B------:R-:W-:Y:S02]  /*4110*/  LEA.HI.X.SX32 R25, R12, RZ, 0x1, P0 ;  /* 0x000000ff0c197211 */ /* 0x000fe400000f0eff */
[----:B-1----:R-:W-:-:S04]  /*4120*/  LEA R6, P0, R28, UR12, 0x3 ;  /* 0x0000000c1c067c11 */ /* 0x002fc8000f8018ff */
[----:B------:R-:W-:-:S05]  /*4130*/  LEA.HI.X R7, R28, UR13, R25, 0x3, P0 ;  /* 0x0000000d1c077c11 */ /* 0x000fca00080f1c19 */
[----:B------:R-:W2:Y:S04]  /*4140*/  LDG.E.64 R18, desc[UR10][R6.64] ;  /* 0x0000000a06127981 */ /* 0x000ea8000c1e1b00 */
[----:B------:R-:W3:Y:S04]  /*4150*/  LDG.E.64 R16, desc[UR10][R6.64+0x800] ;  /* 0x0008000a06107981 */ /* 0x000ee8000c1e1b00 */
[----:B------:R-:W4:Y:S04]  /*4160*/  LDG.E.64 R12, desc[UR10][R6.64+0x1000] ;  /* 0x0010000a060c7981 */ /* 0x000f28000c1e1b00 */
[----:B------:R-:W4:Y:S01]  /*4170*/  LDG.E.64 R10, desc[UR10][R6.64+0x1800] ;  /* 0x0018000a060a7981 */ /* 0x000f22000c1e1b00 */
[----:B------:R-:W-:-:S03]  /*4180*/  IADD3 R28, P0, PT, R28, UR14, RZ ;  /* 0x0000000e1c1c7c10 */ /* 0x000fc6000ff1e0ff */
[----:B------:R1:W5:Y:S01]  /*4190*/  LDG.E.64 R2, desc[UR10][R6.64+0x2000] ;  /* 0x0020000a06027981 */ /* 0x000362000c1e1b00 */
[----:B------:R-:W-:Y:S01]  /*41a0*/  IADD3.X R25, PT, PT, R25, UR15, RZ, P0, !PT ;  /* 0x0000000f19197c10 */ /* 0x000fe200087fe4ff */
[----:B------:R-:W-:Y:S01]  /*41b0*/  BSSY.RECONVERGENT B2, `(.L_x_540) ;  /* 0x0000038000027945 */ /* 0x000fe20003800200 */
[----:B------:R-:W-:Y:S01]  /*41c0*/  BAR.SYNC.DEFER_BLOCKING 0x0 ;  /* 0x0000000000007b1d */ /* 0x000fe20000010000 */
[C---:B------:R-:W-:Y:S02]  /*41d0*/  IADD3 R24, P4, PT, R28.reuse, 0x200, RZ ;  /* 0x000002001c187810 */ /* 0x040fe40007f9e0ff */
[C---:B------:R-:W-:Y:S02]  /*41e0*/  IADD3 R15, P5, PT, R28.reuse, 0x300, RZ ;  /* 0x000003001c0f7810 */ /* 0x040fe40007fbe0ff */
[C---:B------:R-:W-:Y:S02]  /*41f0*/  IADD3 R23, P3, PT, R28.reuse, 0x100, RZ ;  /* 0x000001001c177810 */ /* 0x040fe40007f7e0ff */
[----:B-1----:R-:W-:-:S02]  /*4200*/  IADD3 R6, P6, PT, R28, 0x400, RZ ;  /* 0x000004001c067810 */ /* 0x002fc40007fde0ff */
[----:B------:R-:W-:Y:S01]  /*4210*/  IADD3.X R26, PT, PT, RZ, R25, RZ, P3, !PT ;  /* 0x00000019ff1a7210 */ /* 0x000fe20001ffe4ff */
[----:B--2---:R-:W-:-:S14]  /*4220*/  DSETP.GEU.AND P2, PT, |R20|, |R18|, PT ;  /* 0x400000121400722a */ /* 0x004fdc0003f4e200 */
[----:B------:R-:W-:-:S04]  /*4230*/  @P2 ISETP.GE.U32.AND P0, PT, R27, R28, PT ;  /* 0x0000001c1b00220c */ /* 0x000fc80003f06070 */
[----:B------:R-:W-:-:S13]  /*4240*/  @P2 ISETP.GE.AND.EX P0, PT, R22, R25, PT, P0 ;  /* 0x000000191600220c */ /* 0x000fda0003f06300 */
[----:B------:R-:W-:-:S06]  /*4250*/  @P2 DSETP.LT.OR P0, PT, |R18|, |R20|, !P0 ;  /* 0x400000141200222a */ /* 0x000fcc0004701600 */
[----:B------:R-:W-:Y:S02]  /*4260*/  @P2 FSEL R5, R20, R18, P0 ;  /* 0x0000001214052208 */ /* 0x000fe40000000000 */
[----:B------:R-:W-:Y:S01]  /*4270*/  @P2 FSEL R20, R21, R19, P0 ;  /* 0x0000001315142208 */ /* 0x000fe20000000000 */
[----:B------:R-:W-:Y:S01]  /*4280*/  IMAD.X R21, RZ, RZ, R25, P4 ;  /* 0x000000ffff157224 */ /* 0x000fe200020e0619 */
[----:B------:R-:W-:Y:S01]  /*4290*/  @P2 SEL R28, R27, R28, P0 ;  /* 0x0000001c1b1c2207 */ /* 0x000fe20000000000 */
[----:B------:R-:W-:Y:S02]  /*42a0*/  @P2 IMAD.MOV.U32 R18, RZ, RZ, R5 ;  /* 0x000000ffff122224 */ /* 0x000fe400078e0005 */
[----:B------:R-:W-:Y:S02]  /*42b0*/  @P2 IMAD.MOV.U32 R19, RZ, RZ, R20 ;  /* 0x000000ffff132224 */ /* 0x000fe400078e0014 */
[--C-:B------:R-:W-:Y:S02]  /*42c0*/  IMAD.X R20, RZ, RZ, R25.reuse, P5 ;  /* 0x000000ffff147224 */ /* 0x100fe400028e0619 */
[----:B------:R-:W-:Y:S01]  /*42d0*/  IMAD.X R5, RZ, RZ, R25, P6 ;  /* 0x000000ffff057224 */ /* 0x000fe200030e0619 */
[----:B------:R-:W-:Y:S01]  /*42e0*/  @P2 SEL R25, R22, R25, P0 ;  /* 0x0000001916192207 */ /* 0x000fe20000000000 */
        /* <DEDUP_REMOVED lines=20> */
[----:B------:R-:W-:-:S05]  /*4430*/  ISETP.NE.AND P2, PT, R4, RZ, PT ;  /* 0x000000ff0400720c */ /* 0x000fca0003f45270 */
[----:B------:R-:W-:-:S14]  /*4440*/  DSETP.GEU.AND P1, PT, |R12|, |R10|, PT ;  /* 0x4000000a0c00722a */ /* 0x000fdc0003f2e200 */
[----:B------:R-:W-:-:S04]  /*4450*/  @P1 ISETP.GE.U32.AND P0, PT, R24, R15, PT ;  /* 0x0000000f1800120c */ /* 0x000fc80003f06070 */
[----:B------:R-:W-:-:S13]  /*4460*/  @P1 ISETP.GE.AND.EX P0, PT, R21, R20, PT, P0 ;  /* 0x000000141500120c */ /* 0x000fda0003f06300 */
[----:B------:R-:W-:-:S06]  /*4470*/  @P1 DSETP.LT.OR P0, PT, |R10|, |R12|, !P0 ;  /* 0x4000000c0a00122a */ /* 0x000fcc0004701600 */
[----:B------:R-:W-:Y:S02]  /*4480*/  @P1 FSEL R16, R12, R10, P0 ;  /* 0x0000000a0c101208 */ /* 0x000fe40000000000 */
[----:B------:R-:W-:Y:S01]  /*4490*/  @P1 FSEL R13, R13, R11, P0 ;  /* 0x0000000b0d0d1208 */ /* 0x000fe20000000000 */
[----:B------:R-:W-:Y:S06]  /*44a0*/  @P2 BRA `(.L_x_541) ;  /* 0x0000000000202947 */ /* 0x000fec0003800000 */
[----:B------:R-:W-:-:S05]  /*44b0*/  IMAD.MOV.U32 R17, RZ, RZ, 0x500 ;  /* 0x00000500ff117424 */ /* 0x000fca00078e00ff */
[----:B------:R-:W2:Y:S01]  /*44c0*/  ATOMG.E.ADD.STRONG.GPU PT, R7, desc[UR10][R8.64], R17 ;  /* 0x80000011080779a8 */ /* 0x000ea200081ef10a */
[----:B------:R-:W1:Y:S01]  /*44d0*/  S2UR UR5, SR_CgaCtaId ;  /* 0x00000000000579c3 */ /* 0x000e620000008800 */
[----:B------:R-:W-:Y:S02]  /*44e0*/  UMOV UR4, 0x400 ;  /* 0x0000040000047882 */ /* 0x000fe40000000000 */
[----:B-1----:R-:W-:-:S06]  /*44f0*/  ULEA UR4, UR5, UR4, 0x18 ;  /* 0x0000000405047291 */ /* 0x002fcc000f8ec0ff */
[----:B------:R-:W-:Y:S02]  /*4500*/  IMAD.U32 R14, RZ, RZ, UR4 ;  /* 0x00000004ff0e7e24 */ /* 0x000fe4000f8e00ff */
[----:B--2---:R-:W-:-:S05]  /*4510*/  VIADD R7, R7, UR6 ;  /* 0x0000000607077c36 */ /* 0x004fca0008000000 */
[----:B------:R1:W-:Y:S02]  /*4520*/  STS [R14+0x98], R7 ;  /* 0x000098070e007388 */ /* 0x0003e40000000800 */
.L_x_541:
[----:B0-----:R-:W-:Y:S05]  /*4530*/  BSYNC.RECONVERGENT B2 ;  /* 0x0000000000027941 */ /* 0x001fea0003800200 */
.L_x_540:
[----:B------:R-:W-:Y:S01]  /*4540*/  BAR.SYNC.DEFER_BLOCKING 0x0 ;  /* 0x0000000000007b1d */ /* 0x000fe20000010000 */
[----:B------:R-:W-:Y:S01]  /*4550*/  @P1 IMAD.MOV.U32 R10, RZ, RZ, R16 ;  /* 0x000000ffff0a1224 */ /* 0x000fe200078e0010 */
[----:B------:R-:W-:Y:S01]  /*4560*/  @P1 SEL R15, R24, R15, P0 ;  /* 0x0000000f180f1207 */ /* 0x000fe20000000000 */
[----:B------:R-:W-:Y:S01]  /*4570*/  @P1 IMAD.MOV.U32 R11, RZ, RZ, R13 ;  /* 0x000000ffff0b1224 */ /* 0x000fe200078e000d */
[----:B------:R-:W-:Y:S01]  /*4580*/  @P1 SEL R20, R21, R20, P0 ;  /* 0x0000001415141207 */ /* 0x000fe20000000000 */
[----:B-1----:R-:W-:-:S04]  /*4590*/  IMAD.U32 R7, RZ, RZ, UR7 ;  /* 0x00000007ff077e24 */ /* 0x002fc8000f8e00ff */
[----:B-----5:R-:W-:-:S14]  /*45a0*/  DSETP.GEU.AND P2, PT, |R10|, |R2|, PT ;  /* 0x400000020a00722a */ /* 0x020fdc0003f4e200 */
[----:B------:R-:W-:Y:S01]  /*45b0*/  @P2 ISETP.GE.U32.AND P0, PT, R15, R6, PT ;  /* 0x000000060f00220c */ /* 0x000fe20003f06070 */
[----:B------:R-:W0:Y:S03]  /*45c0*/  LDS R12, [R14+0x98] ;  /* 0x000098000e0c7984 */ /* 0x000e260000000800 */
        /* <DEDUP_REMOVED lines=9> */
[----:B------:R-:W-:-:S02]  /*4660*/  IMAD.MOV.U32 R22, RZ, RZ, R5 ;  /* 0x000000ffff167224 */ /* 0x000fc400078e0005 */
[----:B------:R-:W-:Y:S02]  /*4670*/  IMAD.MOV.U32 R20, RZ, RZ, R2 ;  /* 0x000000ffff147224 */ /* 0x000fe400078e0002 */
[----:B------:R-:W-:Y:S02]  /*4680*/  IMAD.MOV.U32 R21, RZ, RZ, R3 ;  /* 0x000000ffff157224 */ /* 0x000fe400078e0003 */
[----:B0-----:R-:W-:-:S05]  /*4690*/  VIADD R10, R12, 0x500 ;  /* 0x000005000c0a7836 */ /* 0x001fca0000000000 */
[----:B------:R-:W-:-:S13]  /*46a0*/  ISETP.GT.AND P0, PT, R10, R7, PT ;  /* 0x000000070a00720c */ /* 0x000fda0003f04270 */
[----:B------:R-:W-:Y:S05]  /*46b0*/  @!P0 BRA `(.L_x_542) ;  /* 0xfffffff800908947 */ /* 0x000fea000383ffff */
[----:B------:R-:W-:Y:S05]  /*46c0*/  BSYNC.RECONVERGENT B1 ;  /* 0x0000000000017941 */ /* 0x000fea0003800200 */
.L_x_539:
[----:B------:R-:W-:Y:S01]  /*46d0*/  ISETP.GE.AND P0, PT, R12, R7, PT ;  /* 0x000000070c00720c */ /* 0x000fe20003f06270 */
[----:B------:R-:W0:Y:S01]  /*46e0*/  LDCU.64 UR6, c[0x0][0x388] ;  /* 0x00007100ff0677ac */ /* 0x000e220008000a00 */
[----:B------:R-:W-:Y:S01]  /*46f0*/  BSSY.RECONVERGENT B1, `(.L_x_536) ;  /* 0x00000ac000017945 */ /* 0x000fe20003800200 */
[----:B------:R-:W1:Y:S10]  /*4700*/  LDCU.64 UR4, c[0x0][0x388] ;  /* 0x00007100ff0477ac */ /* 0x000e740008000a00 */
[----:B------:R-:W-:Y:S05]  /*4710*/  @P0 BRA `(.L_x_543) ;  /* 0x0000000800a40947 */ /* 0x000fea0003800000 */
[----:B------:R-:W-:-:S05]  /*4720*/  IMAD.IADD R9, R7, 0x1, -R12 ;  /* 0x0000000107097824 */ /* 0x000fca00078e0a0c */
[----:B------:R-:W-:-:S13]  /*4730*/  ISETP.GE.AND P0, PT, R4, R9, PT ;  /* 0x000000090400720c */ /* 0x000fda0003f06270 */
[----:B------:R-:W-:Y:S05]  /*4740*/  @P0 BRA `(.L_x_543) ;  /* 0x0000000800980947 */ /* 0x000fea0003800000 */
[----:B------:R-:W-:Y:S01]  /*4750*/  LOP3.LUT R8, RZ, R4, RZ, 0x33, !PT ;  /* 0x00000004ff087212 */ /* 0x000fe200078e33ff */
[----:B------:R-:W-:Y:S03]  /*4760*/  BSSY.RECONVERGENT B2, `(.L_x_544) ;  /* 0x000002f000027945 */ /* 0x000fe60003800200 */
[----:B------:R-:W-:Y:S01]  /*4770*/  IADD3 R18, PT, PT, -R12, R7, R8 ;  /* 0x000000070c127210 */ /* 0x000fe20007ffe108 */
[----:B------:R-:W-:-:S03]  /*4780*/  IMAD.MOV.U32 R8, RZ, RZ, R4 ;  /* 0x000000ffff087224 */ /* 0x000fc600078e0004 */
[----:B------:R-:W-:-:S04]  /*4790*/  LOP3.LUT R7, R18, 0x300, RZ, 0xc0, !PT ;  /* 0x0000030012077812 */ /* 0x000fc800078ec0ff */
[----:B------:R-:W-:-:S13]  /*47a0*/  ISETP.NE.AND P0, PT, R7, 0x300, PT ;  /* 0x000003000700780c */ /* 0x000fda0003f05270 */
[----:B------:R-:W-:Y:S05]  /*47b0*/  @!P0 BRA `(.L_x_545) ;  /* 0x0000000000a48947 */ /* 0x000fea0003800000 */
[----:B------:R-:W2:Y:S01]  /*47c0*/  LDC.64 R10, c[0x0][0x380] ;  /* 0x0000e000ff0a7b82 */ /* 0x000ea20000000a00 */
[----:B------:R-:W-:Y:S01]  /*47d0*/  LEA.HI R7, R18, 0x1, RZ, 0x18 ;  /* 0x0000000112077811 */ /* 0x000fe200078fc0ff */
[----:B------:R-:W-:Y:S02]  /*47e0*/  IMAD.IADD R13, R4, 0x1, R12 ;  /* 0x00000001040d7824 */ /* 0x000fe400078e020c */
[----:B------:R-:W-:Y:S01]  /*47f0*/  IMAD.MOV.U32 R8, RZ, RZ, R4 ;  /* 0x000000ffff087224 */ /* 0x000fe200078e0004 */
[----:B------:R-:W-:-:S05]  /*4800*/  LOP3.LUT R7, R7, 0x3, RZ, 0xc0, !PT ;  /* 0x0000000307077812 */ /* 0x000fca00078ec0ff */
[----:B------:R-:W-:-:S07]  /*4810*/  IMAD.MOV R7, RZ, RZ, -R7 ;  /* 0x000000ffff077224 */ /* 0x000fce00078e0a07 */
.L_x_548:
[----:B--2---:R-:W-:-:S06]  /*4820*/  IMAD.WIDE R14, R13, 0x8, R10 ;  /* 0x000000080d0e7825 */ /* 0x004fcc00078e020a */
[----:B------:R-:W2:Y:S01]  /*4830*/  LDG.E.64 R14, desc[UR10][R14.64] ;  /* 0x0000000a0e0e7981 */ /* 0x000ea2000c1e1b00 */
[----:B-1----:R-:W-:Y:S01]  /*4840*/  IADD3 R22, P1, PT, R13, UR4, RZ ;  /* 0x000000040d167c10 */ /* 0x002fe2000ff3e0ff */
[----:B------:R-:W-:Y:S01]  /*4850*/  VIADD R7, R7, 0x1 ;  /* 0x0000000107077836 */ /* 0x000fe20000000000 */
[----:B------:R-:W-:Y:S01]  /*4860*/  BSSY.RECONVERGENT B3, `(.L_x_546) ;  /* 0x000001b000037945 */ /* 0x000fe20003800200 */
[----:B------:R-:W-:Y:S01]  /*4870*/  IMAD.MOV.U32 R19, RZ, RZ, R6 ;  /* 0x000000ffff137224 */ /* 0x000fe200078e0006 */
[----:B------:R-:W-:Y:S01]  /*4880*/  LEA.HI.X.SX32 R21, R13, UR5, 0x1, P1 ;  /* 0x000000050d157c11 */ /* 0x000fe200088f0eff */
[----:B------:R-:W-:Y:S01]  /*4890*/  IMAD.MOV.U32 R20, RZ, RZ, R5 ;  /* 0x000000ffff147224 */ /* 0x000fe200078e0005 */
[----:B------:R-:W-:Y:S01]  /*48a0*/  MOV R16, R2 ;  /* 0x0000000200107202 */ /* 0x000fe20000000f00 */
[----:B------:R-:W-:Y:S01]  /*48b0*/  IMAD.MOV.U32 R17, RZ, RZ, R3 ;  /* 0x000000ffff117224 */ /* 0x000fe200078e0003 */
[----:B------:R-:W-:Y:S01]  /*48c0*/  ISETP.NE.AND P2, PT, R7, RZ, PT ;  /* 0x000000ff0700720c */ /* 0x000fe20003f45270 */
        /* <DEDUP_REMOVED lines=20> */
.L_x_547:
[----:B0-----:R-:W-:Y:S05]  /*4a10*/  BSYNC.RECONVERGENT B3 ;  /* 0x0000000000037941 */ /* 0x001fea0003800200 */
.L_x_546:
[----:B------:R-:W-:Y:S02]  /*4a20*/  VIADD R8, R8, 0x100 ;  /* 0x0000010008087836 */ /* 0x000fe40000000000 */
[----:B------:R-:W-:Y:S01]  /*4a30*/  VIADD R13, R13, 0x100 ;  /* 0x000001000d0d7836 */ /* 0x000fe20000000000 */
[----:B------:R-:W-:Y:S06]  /*4a40*/  @P2 BRA `(.L_x_548) ;  /* 0xfffffffc00742947 */ /* 0x000fec000383ffff */
.L_x_545:
[----:B01----:R-:W-:Y:S05]  /*4a50*/  BSYNC.RECONVERGENT B2 ;  /* 0x0000000000027941 */ /* 0x003fea0003800200 */
.L_x_544:
        /* <DEDUP_REMOVED lines=9> */
.L_x_557:
[----:B------:R-:W-:-:S05]  /*4af0*/  IMAD.WIDE R22, R7, 0x8, R10 ;  /* 0x0000000807167825 */ /* 0x000fca00078e020a */
[----:B------:R-:W2:Y:S04]  /*4b00*/  LDG.E.64 R20, desc[UR10][R22.64+-0x1000] ;  /* 0xfff0000a16147981 */ /* 0x000ea8000c1e1b00 */
[----:B------:R0:W5:Y:S04]  /*4b10*/  LDG.E.64 R16, desc[UR10][R22.64+-0x800] ;  /* 0xfff8000a16107981 */ /* 0x000168000c1e1b00 */
[----:B------:R0:W5:Y:S04]  /*4b20*/  LDG.E.64 R14, desc[UR10][R22.64] ;  /* 0x0000000a160e7981 */ /* 0x000168000c1e1b00 */
[----:B------:R0:W5:Y:S01]  /*4b30*/  LDG.E.64 R12, desc[UR10][R22.64+0x800] ;  /* 0x0008000a160c7981 */ /* 0x000162000c1e1b00 */
[C---:B------:R-:W-:Y:S01]  /*4b40*/  IADD3 R29, P1, PT, R7.reuse, UR6, RZ ;  /* 0x00000006071d7c10 */ /* 0x040fe2000ff3e0ff */
[----:B------:R-:W-:Y:S03]  /*4b50*/  BSSY.RECONVERGENT B2, `(.L_x_549) ;  /* 0x0000016000027945 */ /* 0x000fe60003800200 */
[----:B------:R-:W-:Y:S01]  /*4b60*/  LEA.HI.X.SX32 R30, R7, UR7, 0x1, P1 ;  /* 0x00000007071e7c11 */ /* 0x000fe200088f0eff */
        /* <DEDUP_REMOVED lines=20> */
.L_x_550:
[----:B------:R-:W-:Y:S05]  /*4cb0*/  BSYNC.RECONVERGENT B2 ;  /* 0x0000000000027941 */ /* 0x000fea0003800200 */
.L_x_549:
        /* <DEDUP_REMOVED lines=23> */
.L_x_552:
[----:B------:R-:W-:Y:S05]  /*4e30*/  BSYNC.RECONVERGENT B2 ;  /* 0x0000000000027941 */ /* 0x000fea0003800200 */
.L_x_551:
        /* <DEDUP_REMOVED lines=24> */
.L_x_554:
[----:B------:R-:W-:Y:S05]  /*4fc0*/  BSYNC.RECONVERGENT B2 ;  /* 0x0000000000027941 */ /* 0x000fea0003800200 */
.L_x_553:
        /* <DEDUP_REMOVED lines=22> */
.L_x_556:
[----:B------:R-:W-:Y:S05]  /*5130*/  BSYNC.RECONVERGENT B2 ;  /* 0x0000000000027941 */ /* 0x000fea0003800200 */
.L_x_555:
[----:B------:R-:W-:Y:S02]  /*5140*/  VIADD R8, R8, 0x400 ;  /* 0x0000040008087836 */ /* 0x000fe40000000000 */
[----:B------:R-:W-:Y:S02]  /*5150*/  VIADD R27, R27, 0x400 ;  /* 0x000004001b1b7836 */ /* 0x000fe40000000000 */
[----:B------:R-:W-:Y:S01]  /*5160*/  VIADD R26, R26, 0x400 ;  /* 0x000004001a1a7836 */ /* 0x000fe20000000000 */
[----:B------:R-:W-:Y:S01]  /*5170*/  ISETP.GE.AND P0, PT, R8, R9, PT ;  /* 0x000000090800720c */ /* 0x000fe20003f06270 */
[----:B------:R-:W-:Y:S02]  /*5180*/  VIADD R25, R25, 0x400 ;  /* 0x0000040019197836 */ /* 0x000fe40000000000 */
[----:B------:R-:W-:-:S10]  /*5190*/  VIADD R7, R7, 0x400 ;  /* 0x0000040007077836 */ /* 0x000fd40000000000 */
[----:B------:R-:W-:Y:S05]  /*51a0*/  @!P0 BRA `(.L_x_557) ;  /* 0xfffffff800508947 */ /* 0x000fea000383ffff */
.L_x_543:
[----:B01----:R-:W-:Y:S05]  /*51b0*/  BSYNC.RECONVERGENT B1 ;  /* 0x0000000000017941 */ /* 0x003fea0003800200 */
.L_x_536:
        /* <DEDUP_REMOVED lines=13> */
[----:B------:R-:W-:Y:S01]  /*5290*/  MOV R12, R7 ;  /* 0x00000007000c7202 */ /* 0x000fe20000000f00 */
[----:B------:R-:W-:Y:S02]  /*52a0*/  IMAD.MOV.U32 R13, RZ, RZ, R16 ;  /* 0x000000ffff0d7224 */ /* 0x000fe400078e0010 */
        /* <DEDUP_REMOVED lines=17> */
.L_x_559:
[----:B------:R-:W-:Y:S05]  /*53c0*/  BSYNC.RECONVERGENT B1 ;  /* 0x0000000000017941 */ /* 0x000fea0003800200 */
.L_x_558:
        /* <DEDUP_REMOVED lines=31> */
.L_x_561:
[----:B------:R-:W-:Y:S05]  /*55c0*/  BSYNC.RECONVERGENT B1 ;  /* 0x0000000000017941 */ /* 0x000fea0003800200 */
.L_x_560:
[----:B------:R-:W-:Y:S01]  /*55d0*/  ISETP.GT.AND P0, PT, R14, 0x1b, PT ;  /* 0x0000001b0e00780c */ /* 0x000fe20003f04270 */
[----:B0-----:R0:W0:Y:S01]  /*55e0*/  SHFL.DOWN PT, R8, R2, 0x4, 0x1f ;  /* 0x08801f0002087f89 */ /* 0x00102200000e0000 */
[----:B------:R-:W-:Y:S01]  /*55f0*/  BSSY.RECONVERGENT B1, `(.L_x_562) ;  /* 0x000001d000017945 */ /* 0x000fe20003800200 */
[----:B---3--:R-:W-:Y:S02]  /*5600*/  IMAD.MOV.U32 R11, RZ, RZ, R5 ;  /* 0x000000ffff0b7224 */ /* 0x008fe400078e0005 */
[----:B------:R3:W0:Y:S01]  /*5610*/  SHFL.DOWN PT, R9, R3, 0x4, 0x1f ;  /* 0x08801f0003097f89 */ /* 0x00062200000e0000 */
[----:B------:R-:W-:Y:S02]  /*5620*/  IMAD.MOV.U32 R12, RZ, RZ, R10 ;  /* 0x000000ffff0c7224 */ /* 0x000fe400078e000a */
[----:B-1----:R-:W-:Y:S01]  /*5630*/  IMAD.MOV.U32 R6, RZ, RZ, R2 ;  /* 0x000000ffff067224 */ /* 0x002fe200078e0002 */
[----:B----4-:R3:W1:Y:S01]  /*5640*/  SHFL.DOWN PT, R16, R5, 0x4, 0x1f ;  /* 0x08801f0005107f89 */ /* 0x01066200000e0000 */
[----:B--2---:R-:W-:-:S03]  /*5650*/  IMAD.MOV.U32 R7, RZ, RZ, R3 ;  /* 0x000000ffff077224 */ /* 0x004fc600078e0003 */
[----:B------:R3:W2:Y:S01]  /*5660*/  SHFL.DOWN PT, R13, R10, 0x4, 0x1f ;  /* 0x08801f000a0d7f89 */ /* 0x0006a200000e0000 */
[----:B------:R-:W-:Y:S05]  /*5670*/  @P0 BRA `(.L_x_563) ;  /* 0x0000000000500947 */ /* 0x000fea0003800000 */
[----:B0-----:R-:W-:Y:S01]  /*5680*/  DSETP.GEU.AND P0, PT, |R2|, |R8|, PT ;  /* 0x400000080200722a */ /* 0x001fe20003f0e200 */
[----:B-1----:R-:W-:Y:S02]  /*5690*/  IMAD.MOV.U32 R11, RZ, RZ, R16 ;  /* 0x000000ffff0b7224 */ /* 0x002fe400078e0010 */
[----:B--2---:R-:W-:Y:S02]  /*56a0*/  IMAD.MOV.U32 R12, RZ, RZ, R13 ;  /* 0x000000ffff0c7224 */ /* 0x004fe400078e000d */
        /* <DEDUP_REMOVED lines=17> */
.L_x_563:
[----:B------:R-:W-:Y:S05]  /*57c0*/  BSYNC.RECONVERGENT B1 ;  /* 0x0000000000017941 */ /* 0x000fea0003800200 */
.L_x_562:
[----:B------:R-:W-:Y:S01]  /*57d0*/  ISETP.GT.AND P0, PT, R14, 0x17, PT ;  /* 0x000000170e00780c */ /* 0x000fe20003f04270 */
[----:B0-----:R0:W4:Y:S01]  /*57e0*/  SHFL.DOWN PT, R8, R6, 0x8, 0x1f ;  /* 0x09001f0006087f89 */ /* 0x00112200000e0000 */
[----:B------:R-:W-:Y:S01]  /*57f0*/  BSSY.RECONVERGENT B1, `(.L_x_564) ;  /* 0x000001d000017945 */ /* 0x000fe20003800200 */
[----:B---3--:R-:W-:Y:S02]  /*5800*/  IMAD.MOV.U32 R5, RZ, RZ, R11 ;  /* 0x000000ffff057224 */ /* 0x008fe400078e000b */
[----:B------:R0:W3:Y:S01]  /*5810*/  SHFL.DOWN PT, R9, R7, 0x8, 0x1f ;  /* 0x09001f0007097f89 */ /* 0x0000e200000e0000 */
[----:B------:R-:W-:Y:S02]  /*5820*/  IMAD.MOV.U32 R10, RZ, RZ, R12 ;  /* 0x000000ffff0a7224 */ /* 0x000fe400078e000c */
[----:B------:R-:W-:Y:S01]  /*5830*/  IMAD.MOV.U32 R2, RZ, RZ, R6 ;  /* 0x000000ffff027224 */ /* 0x000fe200078e0006 */
[----:B-1----:R0:W1:Y:S01]  /*5840*/  SHFL.DOWN PT, R16, R11, 0x8, 0x1f ;  /* 0x09001f000b107f89 */ /* 0x00206200000e0000 */
[----:B------:R-:W-:-:S03]  /*5850*/  IMAD.MOV.U32 R3, RZ, RZ, R7 ;  /* 0x000000ffff037224 */ /* 0x000fc600078e0007 */
[----:B--2---:R0:W2:Y:S01]  /*5860*/  SHFL.DOWN PT, R13, R12, 0x8, 0x1f ;  /* 0x09001f000c0d7f89 */ /* 0x0040a200000e0000 */
[----:B------:R-:W-:Y:S05]  /*5870*/  @P0 BRA `(.L_x_565) ;  /* 0x0000000000500947 */ /* 0x000fea0003800000 */
[----:B---34-:R-:W-:Y:S01]  /*5880*/  DSETP.GEU.AND P0, PT, |R6|, |R8|, PT ;  /* 0x400000080600722a */ /* 0x018fe20003f0e200 */
[----:B-1----:R-:W-:Y:S02]  /*5890*/  IMAD.MOV.U32 R5, RZ, RZ, R16 ;  /* 0x000000ffff057224 */ /* 0x002fe400078e0010 */
        /* <DEDUP_REMOVED lines=18> */
.L_x_565:
[----:B------:R-:W-:Y:S05]  /*59c0*/  BSYNC.RECONVERGENT B1 ;  /* 0x0000000000017941 */ /* 0x000fea0003800200 */
.L_x_564:
[----:B------:R-:W-:Y:S01]  /*59d0*/  ISETP.GT.AND P0, PT, R14, 0xf, PT ;  /* 0x0000000f0e00780c */ /* 0x000fe20003f04270 */
[----:B0-----:R0:W0:Y:S01]  /*59e0*/  SHFL.DOWN PT, R6, R2, 0x10, 0x1f ;  /* 0x0a001f0002067f89 */ /* 0x00102200000e0000 */
[----:B------:R-:W-:Y:S01]  /*59f0*/  BSSY.RECONVERGENT B1, `(.L_x_566) ;  /* 0x000001d000017945 */ /* 0x000fe20003800200 */
[----:B------:R-:W-:Y:S02]  /*5a00*/  IMAD.MOV.U32 R17, RZ, RZ, R5 ;  /* 0x000000ffff117224 */ /* 0x000fe400078e0005 */
[----:B------:R0:W0:Y:S01]  /*5a10*/  SHFL.DOWN PT, R7, R3, 0x10, 0x1f ;  /* 0x0a001f0003077f89 */ /* 0x00002200000e0000 */
[----:B------:R-:W-:Y:S02]  /*5a20*/  IMAD.MOV.U32 R19, RZ, RZ, R10 ;  /* 0x000000ffff137224 */ /* 0x000fe400078e000a */
[----:B------:R-:W-:Y:S01]  /*5a30*/  IMAD.MOV.U32 R12, RZ, RZ, R2 ;  /* 0x000000ffff0c7224 */ /* 0x000fe200078e0002 */
[----:B----4-:R4:W0:Y:S01]  /*5a40*/  SHFL.DOWN PT, R8, R5, 0x10, 0x1f ;  /* 0x0a001f0005087f89 */ /* 0x01082200000e0000 */
[----:B--2---:R-:W-:-:S03]  /*5a50*/  IMAD.MOV.U32 R13, RZ, RZ, R3 ;  /* 0x000000ffff0d7224 */ /* 0x004fc600078e0003 */
[----:B---3--:R4:W2:Y:S01]  /*5a60*/  SHFL.DOWN PT, R9, R10, 0x10, 0x1f ;  /* 0x0a001f000a097f89 */ /* 0x0088a200000e0000 */
[----:B------:R-:W-:Y:S05]  /*5a70*/  @P0 BRA `(.L_x_567) ;  /* 0x0000000000500947 */ /* 0x000fea0003800000 */
[----:B0-----:R-:W-:Y:S01]  /*5a80*/  DSETP.GEU.AND P0, PT, |R2|, |R6|, PT ;  /* 0x400000060200722a */ /* 0x001fe20003f0e200 */
[----:B------:R-:W-:Y:S02]  /*5a90*/  IMAD.MOV.U32 R17, RZ, RZ, R8 ;  /* 0x000000ffff117224 */ /* 0x000fe400078e0008 */
        /* <DEDUP_REMOVED lines=18> */
.L_x_567:
[----:B------:R-:W-:Y:S05]  /*5bc0*/  BSYNC.RECONVERGENT B1 ;  /* 0x0000000000017941 */ /* 0x000fea0003800200 */
.L_x_566:
[----:B------:R-:W-:Y:S01]  /*5bd0*/  ISETP.NE.AND P0, PT, R14, RZ, PT ;  /* 0x000000ff0e00720c */ /* 0x000fe20003f05270 */
[----:B------:R-:W-:-:S12]  /*5be0*/  BSSY.RECONVERGENT B1, `(.L_x_568) ;  /* 0x000000b000017945 */ /* 0x000fd80003800200 */
[----:B------:R-:W-:Y:S05]  /*5bf0*/  @P0 BRA `(.L_x_569) ;  /* 0x0000000000240947 */ /* 0x000fea0003800000 */
[----:B0-----:R-:W0:Y:S01]  /*5c00*/  S2R R6, SR_CgaCtaId ;  /* 0x0000000000067919 */ /* 0x001e220000008800 */
[----:B------:R-:W-:Y:S01]  /*5c10*/  MOV R3, 0x400 ;  /* 0x0000040000037802 */ /* 0x000fe20000000f00 */
[----:B------:R-:W-:Y:S01]  /*5c20*/  IMAD.MOV.U32 R18, RZ, RZ, R17 ;  /* 0x000000ffff127224 */ /* 0x000fe200078e0011 */
[----:B------:R-:W-:-:S04]  /*5c30*/  SHF.R.U32.HI R2, RZ, 0x1, R4 ;  /* 0x00000001ff027819 */ /* 0x000fc80000011604 */
[----:B------:R-:W-:Y:S02]  /*5c40*/  LOP3.LUT R2, R2, 0x1f0, RZ, 0xc0, !PT ;  /* 0x000001f002027812 */ /* 0x000fe400078ec0ff */
[----:B0-----:R-:W-:-:S05]  /*5c50*/  LEA R3, R6, R3, 0x18 ;  /* 0x0000000306037211 */ /* 0x001fca00078ec0ff */
[----:B------:R-:W-:-:S05]  /*5c60*/  IMAD.IADD R3, R2, 0x1, R3 ;  /* 0x0000000102037824 */ /* 0x000fca00078e0203 */
[----:B------:R3:W-:Y:S04]  /*5c70*/  STS.64 [R3+0x10], R18 ;  /* 0x0000101203007388 */ /* 0x0007e80000000a00 */
[----:B------:R3:W-:Y:S02]  /*5c80*/  STS.64 [R3+0x8], R12 ;  /* 0x0000080c03007388 */ /* 0x0007e40000000a00 */
.L_x_569:
[----:B------:R-:W-:Y:S05]  /*5c90*/  BSYNC.RECONVERGENT B1 ;  /* 0x0000000000017941 */ /* 0x000fea0003800200 */
.L_x_568:
[----:B------:R-:W-:Y:S01]  /*5ca0*/  BAR.SYNC.DEFER_BLOCKING 0x0 ;  /* 0x0000000000007b1d */ /* 0x000fe20000010000 */
[----:B------:R-:W-:-:S13]  /*5cb0*/  ISETP.NE.AND P1, PT, R4, RZ, PT ;  /* 0x000000ff0400720c */ /* 0x000fda0003f25270 */
[----:B------:R-:W-:Y:S05]  /*5cc0*/  @P1 BRA `(.L_x_497) ;  /* 0x00000008008c1947 */ /* 0x000fea0003800000 */
[----:B0--3--:R-:W0:Y:S01]  /*5cd0*/  S2R R3, SR_CgaCtaId ;  /* 0x0000000000037919 */ /* 0x009e220000008800 */
[----:B------:R-:W-:Y:S01]  /*5ce0*/  MOV R2, 0x400 ;  /* 0x0000040000027802 */ /* 0x000fe20000000f00 */
[----:B------:R-:W-:Y:S03]  /*5cf0*/  BSSY.RECONVERGENT B1, `(.L_x_570) ;  /* 0x000001a000017945 */ /* 0x000fe60003800200 */
[----:B0-----:R-:W-:-:S05]  /*5d00*/  LEA R30, R3, R2, 0x18 ;  /* 0x00000002031e7211 */ /* 0x001fca00078ec0ff */
[----:B------:R-:W0:Y:S04]  /*5d10*/  LDS.64 R14, [R30+0x18] ;  /* 0x000018001e0e7984 */ /* 0x000e280000000a00 */
[----:B----4-:R-:W3:Y:S04]  /*5d20*/  LDS.128 R4, [R30+0x20] ;  /* 0x000020001e047984 */ /* 0x010ee80000000c00 */
[----:B------:R4:W1:Y:S04]  /*5d30*/  LDS.64 R28, [R30+0x80] ;  /* 0x000080001e1c7984 */ /* 0x0008680000000a00 */
[----:B--2---:R4:W2:Y:S01]  /*5d40*/  LDS.128 R8, [R30+0x30] ;  /* 0x000030001e087984 */ /* 0x0048a20000000c00 */
[----:B0-----:R-:W-:Y:S01]  /*5d50*/  DSETP.GEU.AND P0, PT, |R12|, |R14|, PT ;  /* 0x4000000e0c00722a */ /* 0x001fe20003f0e200 */
[----:B------:R-:W-:Y:S01]  /*5d60*/  MOV R2, R14 ;  /* 0x0000000e00027202 */ /* 0x000fe20000000f00 */
[----:B------:R-:W-:-:S02]  /*5d70*/  IMAD.MOV.U32 R3, RZ, RZ, R15 ;  /* 0x000000ffff037224 */ /* 0x000fc400078e000f */
[----:B---3--:R-:W-:Y:S02]  /*5d80*/  IMAD.MOV.U32 R31, RZ, RZ, R4 ;  /* 0x000000ffff1f7224 */ /* 0x008fe400078e0004 */
[----:B------:R-:W-:-:S08]  /*5d90*/  IMAD.MOV.U32 R33, RZ, RZ, R5 ;  /* 0x000000ffff217224 */ /* 0x000fd000078e0005 */
[----:B-12-4-:R-:W-:Y:S05]  /*5da0*/  @!P0 BRA `(.L_x_571) ;  /* 0x0000000000388947 */ /* 0x016fea0003800000 */
        /* <DEDUP_REMOVED lines=14> */
.L_x_571:
[----:B------:R-:W-:Y:S05]  /*5e90*/  BSYNC.RECONVERGENT B1 ;  /* 0x0000000000017941 */ /* 0x000fea0003800200 */
.L_x_570:
        /* <DEDUP_REMOVED lines=25> */
.L_x_573:
[----:B------:R-:W-:Y:S05]  /*6030*/  BSYNC.RECONVERGENT B1 ;  /* 0x0000000000017941 */ /* 0x000fea0003800200 */
.L_x_572:
        /* <DEDUP_REMOVED lines=21> */
.L_x_575:
[----:B------:R-:W-:Y:S05]  /*6190*/  BSYNC.RECONVERGENT B1 ;  /* 0x0000000000017941 */ /* 0x000fea0003800200 */
.L_x_574:
        /* <DEDUP_REMOVED lines=21> */
.L_x_577:
[----:B------:R-:W-:Y:S05]  /*62f0*/  BSYNC.RECONVERGENT B1 ;  /* 0x0000000000017941 */ /* 0x000fea0003800200 */
.L_x_576:
        /* <DEDUP_REMOVED lines=21> */
.L_x_579:
[----:B------:R-:W-:Y:S05]  /*6450*/  BSYNC.RECONVERGENT B1 ;  /* 0x0000000000017941 */ /* 0x000fea0003800200 */
.L_x_578:
        /* <DEDUP_REMOVED lines=21> */
.L_x_581:
[----:B------:R-:W-:Y:S05]  /*65b0*/  BSYNC.RECONVERGENT B1 ;  /* 0x0000000000017941 */ /* 0x000fea0003800200 */
.L_x_580:
        /* <DEDUP_REMOVED lines=20> */
.L_x_497:
[----:B------:R-:W-:Y:S05]  /*6700*/  BSYNC.RECONVERGENT B0 ;  /* 0x0000000000007941 */ /* 0x000fea0003800200 */
.L_x_464:
[----:B------:R-:W-:Y:S05]  /*6710*/  @P1 EXIT ;  /* 0x000000000000194d */ /* 0x000fea0003800000 */
[----:B01-3--:R-:W0:Y:S01]  /*6720*/  LDC.64 R2, c[0x0][0x390] ;  /* 0x0000e400ff027b82 */ /* 0x00be220000000a00 */
[----:B------:R-:W-:Y:S02]  /*6730*/  IMAD.MOV.U32 R18, RZ, RZ, R17 ;  /* 0x000000ffff127224 */ /* 0x000fe400078e0011 */
[----:B0-----:R-:W-:-:S05]  /*6740*/  IMAD.WIDE.U32 R2, R0, 0x10, R2 ;  /* 0x0000001000027825 */ /* 0x001fca00078e0002 */
[----:B------:R-:W-:Y:S04]  /*6750*/  STG.E.64 desc[UR10][R2.64], R12 ;  /* 0x0000000c02007986 */ /* 0x000fe8000c101b0a */
[----:B------:R-:W-:Y:S01]  /*6760*/  STG.E.64 desc[UR10][R2.64+0x8], R18 ;  /* 0x0000081202007986 */ /* 0x000fe2000c101b0a */
[----:B------:R-:W-:Y:S05]  /*6770*/  EXIT ;  /* 0x000000000000794d */ /* 0x000fea0003800000 */
.L_x_582:
        /* <DEDUP_REMOVED lines=16> */
.L_x_791:


//--------------------- .text._ZN6thrust24THRUST_300001_SM_1000_NS8cuda_cub4core6detail13_kernel_agentINS1_8__reduce11ReduceAgentINS0_12zip_iteratorIN4cuda3std3__45tupleIJNS0_10device_ptrIdEENS0_17counting_iteratorIlNS0_11use_defaultESF_SF_EEEEEEEPNSB_IJdlEEESJ_iNS1_9__extrema9arg_max_fIdl10comparatorEEEEJSI_SK_iSO_EEEvDpT0_ --------------------------
	.section	.text._ZN6thrust24THRUST_300001_SM_1000_NS8cuda_cub4core6detail13_kernel_agentINS1_8__reduce11ReduceAgentINS0_12zip_iteratorIN4cuda3std3__45tupleIJNS0_10device_ptrIdEENS0_17counting_iteratorIlNS0_11use_defaultESF_SF_EEEEEEEPNSB_IJdlEEESJ_iNS1_9__extrema9arg_max_fIdl10comparatorEEEEJSI_SK_iSO_EEEvDpT0_,"ax",@progbits
	.align	128
        .global         _ZN6thrust24THRUST_300001_SM_1000_NS8cuda_cub4core6detail13_kernel_agentINS1_8__reduce11ReduceAgentINS0_12zip_iteratorIN4cuda3std3__45tupleIJNS0_10device_ptrIdEENS0_17counting_iteratorIlNS0_11use_defaultESF_SF_EEEEEEEPNSB_IJdlEEESJ_iNS1_9__extrema9arg_max_fIdl10comparatorEEEEJSI_SK_iSO_EEEvDpT0_
        .type           _ZN6thrust24THRUST_300001_SM_1000_NS8cuda_cub4core6detail13_kernel_agentINS1_8__reduce11ReduceAgentINS0_12zip_iteratorIN4cuda3std3__45tupleIJNS0_10device_ptrIdEENS0_17counting_iteratorIlNS0_11use_defaultESF_SF_EEEEEEEPNSB_IJdlEEESJ_iNS1_9__extrema9arg_max_fIdl10comparatorEEEEJSI_SK_iSO_EEEvDpT0_,@function
        .size           _ZN6thrust24THRUST_300001_SM_1000_NS8cuda_cub4core6detail13_kernel_agentINS1_8__reduce11ReduceAgentINS0_12zip_iteratorIN4cuda3std3__45tupleIJNS0_10device_ptrIdEENS0_17counting_iteratorIlNS0_11use_defaultESF_SF_EEEEEEEPNSB_IJdlEEESJ_iNS1_9__extrema9arg_max_fIdl10comparatorEEEEJSI_SK_iSO_EEEvDpT0_,(.L_x_792 - _ZN6thrust24THRUST_300001_SM_1000_NS8cuda_cub4core6detail13_kernel_agentINS1_8__reduce11ReduceAgentINS0_12zip_iteratorIN4cuda3std3__45tupleIJNS0_10device_ptrIdEENS0_17counting_iteratorIlNS0_11use_defaultESF_SF_EEEEEEEPNSB_IJdlEEESJ_iNS1_9__extrema9arg_max_fIdl10comparatorEEEEJSI_SK_iSO_EEEvDpT0_)
        .other          _ZN6thrust24THRUST_300001_SM_1000_NS8cuda_cub4core6detail13_kernel_agentINS1_8__reduce11ReduceAgentINS0_12zip_iteratorIN4cuda3std3__45tupleIJNS0_10device_ptrIdEENS0_17counting_iteratorIlNS0_11use_defaultESF_SF_EEEEEEEPNSB_IJdlEEESJ_iNS1_9__extrema9arg_max_fIdl10comparatorEEEEJSI_SK_iSO_EEEvDpT0_,@"STO_CUDA_ENTRY STV_DEFAULT"
_ZN6thrust24THRUST_300001_SM_1000_NS8cuda_cub4core6detail13_kernel_agentINS1_8__reduce11ReduceAgentINS0_12zip_iteratorIN4cuda3std3__45tupleIJNS0_10device_ptrIdEENS0_17counting_iteratorIlNS0_11use_defaultESF_SF_EEEEEEEPNSB_IJdlEEESJ_iNS1_9__extrema9arg_max_fIdl10comparatorEEEEJSI_SK_iSO_EEEvDpT0_:
.text._ZN6thrust24THRUST_300001_SM_1000_NS8cuda_cub4core6detail13_kernel_agentINS1_8__reduce11ReduceAgentINS0_12zip_iteratorIN4cuda3std3__45tupleIJNS0_10device_ptrIdEENS0_17counting_iteratorIlNS0_11use_defaultESF_SF_EEEEEEEPNSB_IJdlEEESJ_iNS1_9__extrema9arg_max_fIdl10comparatorEEEEJSI_SK_iSO_EEEvDpT0_:
        /* <DEDUP_REMOVED lines=23> */
.L_x_586:
[----:B0-----:R-:W-:Y:S05]  /*0170*/  BSYNC.RECONVERGENT B1 ;  /* 0x0000000000017941 */ /* 0x001fea0003800200 */
.L_x_585:
        /* <DEDUP_REMOVED lines=19> */
.L_x_593:
        /* <DEDUP_REMOVED lines=31> */
.L_x_592:
[----:B------:R-:W-:Y:S05]  /*04a0*/  BSYNC.RECONVERGENT B3 ;  /* 0x0000000000037941 */ /* 0x000fea0003800200 */
.L_x_591:
[----:B------:R-:W-:Y:S01]  /*04b0*/  IADD3 R14, P0, PT, R14, 0x100, RZ ;  /* 0x000001000e0e7810 */ /* 0x000fe20007f1e0ff */
[----:B------:R-:W-:Y:S02]  /*04c0*/  VIADD R10, R10, 0x100 ;  /* 0x000001000a0a7836 */ /* 0x000fe40000000000 */
[----:B------:R-:W-:Y:S02]  /*04d0*/  IMAD.X R13, RZ, RZ, R13, P3 ;  /* 0x000000ffff0d7224 */ /* 0x000fe400018e060d */
[----:B------:R-:W-:Y:S01]  /*04e0*/  IMAD.X R15, RZ, RZ, R15, P0 ;  /* 0x000000ffff0f7224 */ /* 0x000fe200000e060f */
[----:B------:R-:W-:Y:S07]  /*04f0*/  @P2 BRA `(.L_x_593) ;  /* 0xfffffffc006c2947 */ /* 0x000fee000383ffff */
.L_x_590:
[----:B------:R-:W-:Y:S05]  /*0500*/  BSYNC.RECONVERGENT B2 ;  /* 0x0000000000027941 */ /* 0x000fea0003800200 */
.L_x_589:
[----:B------:R-:W-:-:S13]  /*0510*/  ISETP.GE.U32.AND P0, PT, R16, 0x300, PT ;  /* 0x000003001000780c */ /* 0x000fda0003f06070 */
[----:B------:R-:W-:Y:S05]  /*0520*/  @!P0 BRA `(.L_x_588) ;  /* 0x0000000400bc8947 */ /* 0x000fea0003800000 */
[----:B------:R-:W0:Y:S01]  /*0530*/  LDC.64 R4, c[0x0][0x380] ;  /* 0x0000e000ff047b82 */ /* 0x000e220000000a00 */
[----:B------:R-:W-:-:S07]  /*0540*/  VIADD R20, R10, 0x200 ;  /* 0x000002000a147836 */ /* 0x000fce0000000000 */
[----:B------:R-:W1:Y:S02]  /*0550*/  LDC.64 R6, c[0x0][0x388] ;  /* 0x0000e200ff067b82 */ /* 0x000e640000000a00 */
.L_x_602:
        /* <DEDUP_REMOVED lines=30> */
.L_x_595:
[----:B------:R-:W-:Y:S05]  /*0740*/  BSYNC.RECONVERGENT B2 ;  /* 0x0000000000027941 */ /* 0x000fea0003800200 */
.L_x_594:
[----:B-----5:R-:W-:Y:S01]  /*0750*/  DSETP.GEU.AND P0, PT, |R16|, |R14|, PT ;  /* 0x4000000e1000722a */ /* 0x020fe20003f0e200 */
[C---:B------:R-:W-:Y:S01]  /*0760*/  IADD3 R19, P1, PT, R23.reuse, R6, RZ ;  /* 0x0000000617137210 */ /* 0x040fe20007f3e0ff */
[----:B------:R-:W-:Y:S01]  /*0770*/  BSSY.RECONVERGENT B2, `(.L_x_596) ;  /* 0x0000015000027945 */ /* 0x000fe20003800200 */
[----:B------:R-:W-:Y:S02]  /*0780*/  IMAD.MOV.U32 R2, RZ, RZ, R14 ;  /* 0x000000ffff027224 */ /* 0x000fe400078e000e */
[----:B------:R-:W-:Y:S01]  /*0790*/  LEA.HI.X.SX32 R18, R23, R7, 0x1, P1 ;  /* 0x0000000717127211 */ /* 0x000fe200008f0eff */
[----:B------:R-:W-:Y:S02]  /*07a0*/  IMAD.MOV.U32 R9, RZ, RZ, R19 ;  /* 0x000000ffff097224 */ /* 0x000fe400078e0013 */
[----:B------:R-:W-:Y:S02]  /*07b0*/  IMAD.MOV.U32 R3, RZ, RZ, R15 ;  /* 0x000000ffff037224 */ /* 0x000fe400078e000f */
[----:B------:R-:W-:-:S04]  /*07c0*/  IMAD.MOV.U32 R8, RZ, RZ, R18 ;  /* 0x000000ffff087224 */ /* 0x000fc800078e0012 */
        /* <DEDUP_REMOVED lines=15> */
.L_x_597:
[----:B------:R-:W-:Y:S05]  /*08c0*/  BSYNC.RECONVERGENT B2 ;  /* 0x0000000000027941 */ /* 0x000fea0003800200 */
.L_x_596:
        /* <DEDUP_REMOVED lines=25> */
.L_x_599:
[----:B------:R-:W-:Y:S05]  /*0a60*/  BSYNC.RECONVERGENT B2 ;  /* 0x0000000000027941 */ /* 0x000fea0003800200 */
.L_x_598:
        /* <DEDUP_REMOVED lines=22> */
.L_x_601:
[----:B------:R-:W-:Y:S05]  /*0bd0*/  BSYNC.RECONVERGENT B2 ;  /* 0x0000000000027941 */ /* 0x000fea0003800200 */
.L_x_600:
[C---:B------:R-:W-:Y:S01]  /*0be0*/  VIADD R10, R20.reuse, 0x200 ;  /* 0x00000200140a7836 */ /* 0x040fe20000000000 */
[----:B------:R-:W-:-:S04]  /*0bf0*/  IADD3 R20, PT, PT, R20, 0x400, RZ ;  /* 0x0000040014147810 */ /* 0x000fc80007ffe0ff */
[----:B------:R-:W-:-:S13]  /*0c00*/  ISETP.GE.AND P0, PT, R10, UR5, PT ;  /* 0x000000050a007c0c */ /* 0x000fda000bf06270 */
[----:B------:R-:W-:Y:S05]  /*0c10*/  @!P0 BRA `(.L_x_602) ;  /* 0xfffffff800508947 */ /* 0x000fea000383ffff */
.L_x_588:
[----:B------:R-:W-:Y:S05]  /*0c20*/  BSYNC.RECONVERGENT B1 ;  /* 0x0000000000017941 */ /* 0x000fea0003800200 */
.L_x_587:
        /* <DEDUP_REMOVED lines=35> */
.L_x_605:
[----:B------:R-:W-:Y:S05]  /*0e60*/  BSYNC.RECONVERGENT B1 ;  /* 0x0000000000017941 */ /* 0x000fea0003800200 */
.L_x_604:
        /* <DEDUP_REMOVED lines=31> */
.L_x_607:
[----:B------:R-:W-:Y:S05]  /*1060*/  BSYNC.RECONVERGENT B1 ;  /* 0x0000000000017941 */ /* 0x000fea0003800200 */
.L_x_606:
        /* <DEDUP_REMOVED lines=31> */
.L_x_609:
[----:B------:R-:W-:Y:S05]  /*1260*/  BSYNC.RECONVERGENT B1 ;  /* 0x0000000000017941 */ /* 0x000fea0003800200 */
.L_x_608:
[----:B------:R-:W-:Y:S01]  /*1270*/  ISETP.GT.AND P0, PT, R10, 0x17, PT ;  /* 0x000000170a00780c */ /* 0x000fe20003f04270 */
[----:B-1----:R1:W1:Y:S01]  /*1280*/  SHFL.DOWN PT, R2, R4, 0x8, 0x1f ;  /* 0x09001f0004027f89 */ /* 0x00226200000e0000 */
[----:B------:R-:W-:Y:S01]  /*1290*/  BSSY.RECONVERGENT B1, `(.L_x_610) ;  /* 0x000001d000017945 */ /* 0x000fe20003800200 */
[----:B0-----:R-:W-:Y:S02]  /*12a0*/  IMAD.MOV.U32 R8, RZ, RZ, R11 ;  /* 0x000000ffff087224 */ /* 0x001fe400078e000b */
[----:B------:R0:W0:Y:S01]  /*12b0*/  SHFL.DOWN PT, R3, R5, 0x8, 0x1f ;  /* 0x09001f0005037f89 */ /* 0x00002200000e0000 */
[----:B------:R-:W-:Y:S02]  /*12c0*/  IMAD.MOV.U32 R9, RZ, RZ, R12 ;  /* 0x000000ffff097224 */ /* 0x000fe400078e000c */
[----:B------:R-:W-:Y:S01]  /*12d0*/  IMAD.MOV.U32 R6, RZ, RZ, R4 ;  /* 0x000000ffff067224 */ /* 0x000fe200078e0004 */
[----:B---3--:R3:W0:Y:S01]  /*12e0*/  SHFL.DOWN PT, R14, R11, 0x8, 0x1f ;  /* 0x09001f000b0e7f89 */ /* 0x00862200000e0000 */
[----:B--2---:R-:W-:-:S03]  /*12f0*/  IMAD.MOV.U32 R7, RZ, RZ, R5 ;  /* 0x000000ffff077224 */ /* 0x004fc600078e0005 */
[----:B----4-:R3:W2:Y:S01]  /*1300*/  SHFL.DOWN PT, R13, R12, 0x8, 0x1f ;  /* 0x09001f000c0d7f89 */ /* 0x0106a200000e0000 */
[----:B------:R-:W-:Y:S05]  /*1310*/  @P0 BRA `(.L_x_611) ;  /* 0x0000000000500947 */ /* 0x000fea0003800000 */
[----:B01----:R-:W-:Y:S01]  /*1320*/  DSETP.GEU.AND P0, PT, |R4|, |R2|, PT ;  /* 0x400000020400722a */ /* 0x003fe20003f0e200 */
[----:B------:R-:W-:Y:S01]  /*1330*/  IMAD.MOV.U32 R8, RZ, RZ, R14 ;  /* 0x000000ffff087224 */ /* 0x000fe200078e000e */
[----:B--2---:R-:W-:Y:S01]  /*1340*/  MOV R9, R13 ;  /* 0x0000000d00097202 */ /* 0x004fe20000000f00 */
        /* <DEDUP_REMOVED lines=17> */
.L_x_611:
[----:B------:R-:W-:Y:S05]  /*1460*/  BSYNC.RECONVERGENT B1 ;  /* 0x0000000000017941 */ /* 0x000fea0003800200 */
.L_x_610:
[----:B------:R-:W-:Y:S01]  /*1470*/  ISETP.GT.AND P0, PT, R10, 0xf, PT ;  /* 0x0000000f0a00780c */ /* 0x000fe20003f04270 */
[----:B-1----:R1:W4:Y:S01]  /*1480*/  SHFL.DOWN PT, R4, R6, 0x10, 0x1f ;  /* 0x0a001f0006047f89 */ /* 0x00232200000e0000 */
[----:B------:R-:W-:Y:S01]  /*1490*/  BSSY.RECONVERGENT B1, `(.L_x_612) ;  /* 0x000001d000017945 */ /* 0x000fe20003800200 */
[----:B0-----:R-:W-:Y:S02]  /*14a0*/  IMAD.MOV.U32 R14, RZ, RZ, R8 ;  /* 0x000000ffff0e7224 */ /* 0x001fe400078e0008 */
[----:B------:R1:W0:Y:S01]  /*14b0*/  SHFL.DOWN PT, R5, R7, 0x10, 0x1f ;  /* 0x0a001f0007057f89 */ /* 0x00022200000e0000 */
[----:B------:R-:W-:Y:S02]  /*14c0*/  IMAD.MOV.U32 R15, RZ, RZ, R9 ;  /* 0x000000ffff0f7224 */ /* 0x000fe400078e0009 */
[----:B------:R-:W-:Y:S01]  /*14d0*/  IMAD.MOV.U32 R2, RZ, RZ, R6 ;  /* 0x000000ffff027224 */ /* 0x000fe200078e0006 */
[----:B---3--:R1:W3:Y:S01]  /*14e0*/  SHFL.DOWN PT, R11, R8, 0x10, 0x1f ;  /* 0x0a001f00080b7f89 */ /* 0x0082e200000e0000 */
[----:B------:R-:W-:-:S03]  /*14f0*/  IMAD.MOV.U32 R3, RZ, RZ, R7 ;  /* 0x000000ffff037224 */ /* 0x000fc600078e0007 */
[----:B------:R1:W0:Y:S01]  /*1500*/  SHFL.DOWN PT, R12, R9, 0x10, 0x1f ;  /* 0x0a001f00090c7f89 */ /* 0x00022200000e0000 */
[----:B------:R-:W-:Y:S05]  /*1510*/  @P0 BRA `(.L_x_613) ;  /* 0x0000000000500947 */ /* 0x000fea0003800000 */
[----:B0---4-:R-:W-:Y:S01]  /*1520*/  DSETP.GEU.AND P0, PT, |R6|, |R4|, PT ;  /* 0x400000040600722a */ /* 0x011fe20003f0e200 */
[----:B---3--:R-:W-:Y:S02]  /*1530*/  IMAD.MOV.U32 R14, RZ, RZ, R11 ;  /* 0x000000ffff0e7224 */ /* 0x008fe400078e000b */
        /* <DEDUP_REMOVED lines=18> */
.L_x_613:
[----:B------:R-:W-:Y:S05]  /*1660*/  BSYNC.RECONVERGENT B1 ;  /* 0x0000000000017941 */ /* 0x000fea0003800200 */
.L_x_612:
[----:B------:R-:W-:Y:S01]  /*1670*/  ISETP.NE.AND P0, PT, R10, RZ, PT ;  /* 0x000000ff0a00720c */ /* 0x000fe20003f05270 */
[----:B------:R-:W-:-:S12]  /*1680*/  BSSY.RECONVERGENT B1, `(.L_x_614) ;  /* 0x000000a000017945 */ /* 0x000fd80003800200 */
[----:B------:R-:W-:Y:S05]  /*1690*/  @P0 BRA `(.L_x_615) ;  /* 0x0000000000200947 */ /* 0x000fea0003800000 */
[----:B-1----:R-:W1:Y:S01]  /*16a0*/  S2R R6, SR_CgaCtaId ;  /* 0x0000000000067919 */ /* 0x002e620000008800 */
[----:B0-----:R-:W-:Y:S02]  /*16b0*/  MOV R5, 0x400 ;  /* 0x0000040000057802 */ /* 0x001fe40000000f00 */
[----:B----4-:R-:W-:-:S04]  /*16c0*/  SHF.R.U32.HI R4, RZ, 0x1, R0 ;  /* 0x00000001ff047819 */ /* 0x010fc80000011600 */
[----:B------:R-:W-:Y:S02]  /*16d0*/  LOP3.LUT R4, R4, 0x1f0, RZ, 0xc0, !PT ;  /* 0x000001f004047812 */ /* 0x000fe400078ec0ff */
[----:B-1----:R-:W-:-:S05]  /*16e0*/  LEA R5, R6, R5, 0x18 ;  /* 0x0000000506057211 */ /* 0x002fca00078ec0ff */
[----:B------:R-:W-:-:S05]  /*16f0*/  IMAD.IADD R5, R4, 0x1, R5 ;  /* 0x0000000104057824 */ /* 0x000fca00078e0205 */
[----:B------:R0:W-:Y:S04]  /*1700*/  STS.64 [R5+0x10], R14 ;  /* 0x0000100e05007388 */ /* 0x0001e80000000a00 */
[----:B------:R0:W-:Y:S02]  /*1710*/  STS.64 [R5+0x8], R2 ;  /* 0x0000080205007388 */ /* 0x0001e40000000a00 */
.L_x_615:
[----:B------:R-:W-:Y:S05]  /*1720*/  BSYNC.RECONVERGENT B1 ;  /* 0x0000000000017941 */ /* 0x000fea0003800200 */
.L_x_614:
        /* <DEDUP_REMOVED lines=8> */
[----:B-1--4-:R-:W1:Y:S04]  /*17b0*/  LDS.128 R4, [R0+0x20] ;  /* 0x0000200000047984 */ /* 0x012e680000000c00 */
[----:B--2---:R2:W4:Y:S04]  /*17c0*/  LDS.64 R12, [R0+0x80] ;  /* 0x00008000000c7984 */ /* 0x0045280000000a00 */
[----:B---3--:R2:W3:Y:S01]  /*17d0*/  LDS.128 R8, [R0+0x30] ;  /* 0x0000300000087984 */ /* 0x0084e20000000c00 */
[----:B0-----:R-:W-:Y:S01]  /*17e0*/  DSETP.GEU.AND P0, PT, |R2|, |R16|, PT ;  /* 0x400000100200722a */ /* 0x001fe20003f0e200 */
[----:B------:R-:W-:Y:S01]  /*17f0*/  IMAD.MOV.U32 R24, RZ, RZ, R16 ;  /* 0x000000ffff187224 */ /* 0x000fe200078e0010 */
[----:B------:R-:W-:Y:S01]  /*1800*/  MOV R25, R17 ;  /* 0x0000001100197202 */ /* 0x000fe20000000f00 */
[----:B-1----:R-:W-:-:S02]  /*1810*/  IMAD.MOV.U32 R26, RZ, RZ, R4 ;  /* 0x000000ffff1a7224 */ /* 0x002fc400078e0004 */
[----:B------:R-:W-:-:S09]  /*1820*/  IMAD.MOV.U32 R27, RZ, RZ, R5 ;  /* 0x000000ffff1b7224 */ /* 0x000fd200078e0005 */
        /* <DEDUP_REMOVED lines=15> */
.L_x_618:
[----:B------:R-:W-:Y:S05]  /*1920*/  BSYNC.RECONVERGENT B1 ;  /* 0x0000000000017941 */ /* 0x000fea0003800200 */
.L_x_617:
        /* <DEDUP_REMOVED lines=23> */
.L_x_620:
[----:B------:R-:W-:Y:S05]  /*1aa0*/  BSYNC.RECONVERGENT B1 ;  /* 0x0000000000017941 */ /* 0x000fea0003800200 */
.L_x_619:
        /* <DEDUP_REMOVED lines=21> */
.L_x_622:
[----:B------:R-:W-:Y:S05]  /*1c00*/  BSYNC.RECONVERGENT B1 ;  /* 0x0000000000017941 */ /* 0x000fea0003800200 */
.L_x_621:
        /* <DEDUP_REMOVED lines=23> */
.L_x_624:
[----:B------:R-:W-:Y:S05]  /*1d80*/  BSYNC.RECONVERGENT B1 ;  /* 0x0000000000017941 */ /* 0x000fea0003800200 */
.L_x_623:
        /* <DEDUP_REMOVED lines=21> */
.L_x_626:
[----:B------:R-:W-:Y:S05]  /*1ee0*/  BSYNC.RECONVERGENT B1 ;  /* 0x0000000000017941 */ /* 0x000fea0003800200 */
.L_x_625:
[----:B------:R-:W-:Y:S01]  /*1ef0*/  DSETP.GEU.AND P0, PT, |R2|, |R10|, PT ;  /* 0x4000000a0200722a */ /* 0x000fe20003f0e200 */
[----:B------:R-:W-:Y:S01]  /*1f00*/  BSSY.RECONVERGENT B1, `(.L_x_627) ;  /* 0x0000014000017945 */ /* 0x000fe20003800200 */
[----:B------:R-:W-:Y:S01]  /*1f10*/  IMAD.MOV.U32 R8, RZ, RZ, R10 ;  /* 0x000000ffff087224 */ /* 0x000fe200078e000a */
[----:B---3--:R-:W-:Y:S01]  /*1f20*/  MOV R0, R5 ;  /* 0x0000000500007202 */ /* 0x008fe20000000f00 */
        /* <DEDUP_REMOVED lines=17> */
.L_x_628:
[----:B------:R-:W-:Y:S05]  /*2040*/  BSYNC.RECONVERGENT B1 ;  /* 0x0000000000017941 */ /* 0x000fea0003800200 */
.L_x_627:
        /* <DEDUP_REMOVED lines=21> */
.L_x_603:
        /* <DEDUP_REMOVED lines=9> */
[----:B------:R-:W-:Y:S02]  /*2230*/  VIADD R5, R5, UR6 ;  /* 0x0000000605057c36 */ /* 0x000fe40008000000 */
        /* <DEDUP_REMOVED lines=9> */
[----:B----4-:R-:W-:Y:S01]  /*22d0*/  IMAD.MOV.U32 R14, RZ, RZ, R12 ;  /* 0x000000ffff0e7224 */ /* 0x010fe200078e000c */
[----:B------:R-:W-:Y:S01]  /*22e0*/  MOV R6, R10 ;  /* 0x0000000a00067202 */ /* 0x000fe20000000f00 */
[----:B0-----:R-:W-:Y:S02]  /*22f0*/  IMAD.MOV.U32 R16, RZ, RZ, R13 ;  /* 0x000000ffff107224 */ /* 0x001fe400078e000d */
        /* <DEDUP_REMOVED lines=16> */
.L_x_630:
[----:B------:R-:W-:Y:S05]  /*2400*/  BSYNC.RECONVERGENT B1 ;  /* 0x0000000000017941 */ /* 0x000fea0003800200 */
.L_x_629:
        /* <DEDUP_REMOVED lines=32> */
.L_x_632:
[----:B------:R-:W-:Y:S05]  /*2610*/  BSYNC.RECONVERGENT B1 ;  /* 0x0000000000017941 */ /* 0x000fea0003800200 */
.L_x_631:
[----:B-1----:R-:W-:Y:S01]  /*2620*/  VIADD R2, R4, 0x4 ;  /* 0x0000000404027836 */ /* 0x002fe20000000000 */
[----:B------:R1:W4:Y:S01]  /*2630*/  SHFL.DOWN PT, R6, R8, 0x4, R5 ;  /* 0x0880000008067989 */ /* 0x00032200000e0005 */
[----:B------:R-:W-:Y:S01]  /*2640*/  BSSY.RECONVERGENT B1, `(.L_x_633) ;  /* 0x000001e000017945 */ /* 0x000fe20003800200 */
[----:B--2---:R-:W-:Y:S01]  /*2650*/  IMAD.MOV.U32 R14, RZ, RZ, R10 ;  /* 0x000000ffff0e7224 */ /* 0x004fe200078e000a */
[----:B------:R-:W-:Y:S01]  /*2660*/  MOV R16, R12 ;  /* 0x0000000c00107202 */ /* 0x000fe20000000f00 */
[----:B------:R1:W2:Y:S01]  /*2670*/  SHFL.DOWN PT, R7, R9, 0x4, R5 ;  /* 0x0880000009077989 */ /* 0x0002a200000e0005 */
[----:B------:R-:W-:Y:S01]  /*2680*/  ISETP.GT.AND P0, PT, R2, R5, PT ;  /* 0x000000050200720c */ /* 0x000fe20003f04270 */
[----:B------:R-:W-:Y:S02]  /*2690*/  IMAD.MOV.U32 R2, RZ, RZ, R8 ;  /* 0x000000ffff027224 */ /* 0x000fe400078e0008 */
[----:B---3--:R1:W3:Y:S01]  /*26a0*/  SHFL.DOWN PT, R11, R10, 0x4, R5 ;  /* 0x088000000a0b7989 */ /* 0x0082e200000e0005 */
[----:B------:R-:W-:-:S03]  /*26b0*/  IMAD.MOV.U32 R3, RZ, RZ, R9 ;  /* 0x000000ffff037224 */ /* 0x000fc600078e0009 */
[----:B0-----:R1:W0:Y:S06]  /*26c0*/  SHFL.DOWN PT, R13, R12, 0x4, R5 ;  /* 0x088000000c0d7989 */ /* 0x00122c00000e0005 */
        /* <DEDUP_REMOVED lines=21> */
.L_x_634:
[----:B------:R-:W-:Y:S05]  /*2820*/  BSYNC.RECONVERGENT B1 ;  /* 0x0000000000017941 */ /* 0x000fea0003800200 */
.L_x_633:
        /* <DEDUP_REMOVED lines=8> */
[----:B---3--:R3:W1:Y:S01]  /*28b0*/  SHFL.DOWN PT, R11, R14, 0x8, R5 ;  /* 0x090000000e0b7989 */ /* 0x00866200000e0005 */
[----:B--2---:R-:W-:-:S03]  /*28c0*/  IMAD.MOV.U32 R7, RZ, RZ, R3 ;  /* 0x000000ffff077224 */ /* 0x004fc600078e0003 */
[----:B0-----:R3:W0:Y:S04]  /*28d0*/  SHFL.DOWN PT, R13, R16, 0x8, R5 ;  /* 0x09000000100d7989 */ /* 0x00162800000e0005 */
        /* <DEDUP_REMOVED lines=21> */
.L_x_636:
[----:B------:R-:W-:Y:S05]  /*2a30*/  BSYNC.RECONVERGENT B1 ;  /* 0x0000000000017941 */ /* 0x000fea0003800200 */
.L_x_635:
[----:B-1----:R-:W-:Y:S01]  /*2a40*/  VIADD R2, R4, 0x10 ;  /* 0x0000001004027836 */ /* 0x002fe20000000000 */
[----:B----4-:R1:W2:Y:S01]  /*2a50*/  SHFL.DOWN PT, R8, R6, 0x10, R5 ;  /* 0x0a00000006087989 */ /* 0x0102a200000e0005 */
[----:B------:R-:W-:Y:S01]  /*2a60*/  BSSY.RECONVERGENT B1, `(.L_x_637) ;  /* 0x000001e000017945 */ /* 0x000fe20003800200 */
[----:B---3--:R-:W-:Y:S02]  /*2a70*/  IMAD.MOV.U32 R14, RZ, RZ, R10 ;  /* 0x000000ffff0e7224 */ /* 0x008fe400078e000a */
[----:B------:R-:W-:Y:S01]  /*2a80*/  ISETP.GT.AND P0, PT, R2, R5, PT ;  /* 0x000000050200720c */ /* 0x000fe20003f04270 */
[----:B------:R1:W3:Y:S01]  /*2a90*/  SHFL.DOWN PT, R9, R7, 0x10, R5 ;  /* 0x0a00000007097989 */ /* 0x0002e200000e0005 */
[----:B------:R-:W-:Y:S02]  /*2aa0*/  IMAD.MOV.U32 R15, RZ, RZ, R12 ;  /* 0x000000ffff0f7224 */ /* 0x000fe400078e000c */
[----:B------:R-:W-:Y:S01]  /*2ab0*/  IMAD.MOV.U32 R2, RZ, RZ, R6 ;  /* 0x000000ffff027224 */ /* 0x000fe200078e0006 */
[----:B------:R1:W4:Y:S01]  /*2ac0*/  SHFL.DOWN PT, R11, R10, 0x10, R5 ;  /* 0x0a0000000a0b7989 */ /* 0x00032200000e0005 */
        /* <DEDUP_REMOVED lines=23> */
.L_x_638:
[----:B------:R-:W-:Y:S05]  /*2c40*/  BSYNC.RECONVERGENT B1 ;  /* 0x0000000000017941 */ /* 0x000fea0003800200 */
.L_x_637:
        /* <DEDUP_REMOVED lines=11> */
.L_x_640:
[----:B------:R-:W-:Y:S05]  /*2d00*/  BSYNC.RECONVERGENT B1 ;  /* 0x0000000000017941 */ /* 0x000fea0003800200 */
.L_x_639:
[----:B------:R-:W-:Y:S01]  /*2d10*/  BAR.SYNC.DEFER_BLOCKING 0x0 ;  /* 0x0000000000007b1d */ /* 0x000fe20000010000 */
[----:B------:R-:W-:-:S13]  /*2d20*/  ISETP.NE.AND P1, PT, R0, RZ, PT ;  /* 0x000000ff0000720c */ /* 0x000fda0003f25270 */
[----:B------:R-:W-:Y:S05]  /*2d30*/  @P1 BRA `(.L_x_616) ;  /* 0x0000003400d41947 */ /* 0x000fea0003800000 */
[----:B------:R-:W-:Y:S01]  /*2d40*/  UISETP.GE.AND UP0, UPT, UR6, 0x21, UPT ;  /* 0x000000210600788c */ /* 0x000fe2000bf06270 */
[----:B----4-:R-:W-:Y:S02]  /*2d50*/  IMAD.MOV.U32 R11, RZ, RZ, R14 ;  /* 0x000000ffff0b7224 */ /* 0x010fe400078e000e */
[----:B--2---:R-:W-:Y:S02]  /*2d60*/  IMAD.MOV.U32 R8, RZ, RZ, R15 ;  /* 0x000000ffff087224 */ /* 0x004fe400078e000f */
        /* <DEDUP_REMOVED lines=8> */
[----:B0-----:R-:W0:Y:S01]  /*2df0*/  LDS.64 R12, [UR4+0x20] ;  /* 0x00002004ff0c7984 */ /* 0x001e220008000a00 */
[----:B-1----:R-:W-:Y:S01]  /*2e00*/  DSETP.GEU.AND P0, PT, |R2|, |R6|, PT ;  /* 0x400000060200722a */ /* 0x002fe20003f0e200 */
[----:B------:R-:W-:Y:S01]  /*2e10*/  MOV R4, R6 ;  /* 0x0000000600047202 */ /* 0x000fe20000000f00 */
[----:B------:R-:W-:Y:S02]  /*2e20*/  IMAD.MOV.U32 R5, RZ, RZ, R7 ;  /* 0x000000ffff057224 */ /* 0x000fe400078e0007 */
[----:B0-----:R-:W-:Y:S02]  /*2e30*/  IMAD.MOV.U32 R11, RZ, RZ, R12 ;  /* 0x000000ffff0b7224 */ /* 0x001fe400078e000c */
        /* <DEDUP_REMOVED lines=16> */
.L_x_642:
[----:B------:R-:W-:Y:S05]  /*2f40*/  BSYNC.RECONVERGENT B1 ;  /* 0x0000000000017941 */ /* 0x000fea0003800200 */
.L_x_641:
[----:B------:R-:W-:Y:S01]  /*2f50*/  UISETP.GE.AND UP0, UPT, UR6, 0x41, UPT ;  /* 0x000000410600788c */ /* 0x000fe2000bf06270 */
[----:B---3--:R-:W-:Y:S02]  /*2f60*/  IMAD.MOV.U32 R9, RZ, RZ, R11 ;  /* 0x000000ffff097224 */ /* 0x008fe400078e000b */
[----:B------:R-:W-:Y:S02]  /*2f70*/  IMAD.MOV.U32 R0, RZ, RZ, R8 ;  /* 0x000000ffff007224 */ /* 0x000fe400078e0008 */
[----:B------:R-:W-:Y:S02]  /*2f80*/  IMAD.MOV.U32 R2, RZ, RZ, R4 ;  /* 0x000000ffff027224 */ /* 0x000fe400078e0004 */
[----:B------:R-:W-:Y:S02]  /*2f90*/  IMAD.MOV.U32 R3, RZ, RZ, R5 ;  /* 0x000000ffff037224 */ /* 0x000fe400078e0005 */
        /* <DEDUP_REMOVED lines=8> */
[----:B------:R-:W-:Y:S02]  /*3020*/  IMAD.MOV.U32 R2, RZ, RZ, R6 ;  /* 0x000000ffff027224 */ /* 0x000fe400078e0006 */
[----:B------:R-:W-:Y:S02]  /*3030*/  IMAD.MOV.U32 R3, RZ, RZ, R7 ;  /* 0x000000ffff037224 */ /* 0x000fe400078e0007 */
[----:B0-----:R-:W-:-:S02]  /*3040*/  IMAD.MOV.U32 R9, RZ, RZ, R12 ;  /* 0x000000ffff097224 */ /* 0x001fc400078e000c */
        /* <DEDUP_REMOVED lines=16> */
.L_x_644:
[----:B------:R-:W-:Y:S05]  /*3150*/  BSYNC.RECONVERGENT B1 ;  /* 0x0000000000017941 */ /* 0x000fea0003800200 */
.L_x_643:
[----:B------:R-:W-:Y:S01]  /*3160*/  UISETP.GE.AND UP0, UPT, UR6, 0x61, UPT ;  /* 0x000000610600788c */ /* 0x000fe2000bf06270 */
[----:B------:R-:W-:Y:S01]  /*3170*/  IMAD.MOV.U32 R11, RZ, RZ, R9 ;  /* 0x000000ffff0b7224 */ /* 0x000fe200078e0009 */
[----:B------:R-:W-:Y:S01]  /*3180*/  MOV R8, R0 ;  /* 0x0000000000087202 */ /* 0x000fe20000000f00 */
[----:B------:R-:W-:Y:S02]  /*3190*/  IMAD.MOV.U32 R4, RZ, RZ, R2 ;  /* 0x000000ffff047224 */ /* 0x000fe400078e0002 */
[----:B------:R-:W-:-:S04]  /*31a0*/  IMAD.MOV.U32 R5, RZ, RZ, R3 ;  /* 0x000000ffff057224 */ /* 0x000fc800078e0003 */
        /* <DEDUP_REMOVED lines=27> */
.L_x_646:
[----:B------:R-:W-:Y:S05]  /*3360*/  BSYNC.RECONVERGENT B1 ;  /* 0x0000000000017941 */ /* 0x000fea0003800200 */
.L_x_645:
[----:B------:R-:W-:Y:S01]  /*3370*/  UISETP.GE.AND UP0, UPT, UR6, 0x81, UPT ;  /* 0x000000810600788c */ /* 0x000fe2000bf06270 */
[----:B------:R-:W-:Y:S02]  /*3380*/  IMAD.MOV.U32 R9, RZ, RZ, R11 ;  /* 0x000000ffff097224 */ /* 0x000fe400078e000b */
        /* <DEDUP_REMOVED lines=30> */
.L_x_648:
[----:B------:R-:W-:Y:S05]  /*3570*/  BSYNC.RECONVERGENT B1 ;  /* 0x0000000000017941 */ /* 0x000fea0003800200 */
.L_x_647:
        /* <DEDUP_REMOVED lines=32> */
.L_x_650:
[----:B------:R-:W-:Y:S05]  /*3780*/  BSYNC.RECONVERGENT B1 ;  /* 0x0000000000017941 */ /* 0x000fea0003800200 */
.L_x_649:
        /* <DEDUP_REMOVED lines=14> */
[----:B------:R-:W-:Y:S01]  /*3870*/  IMAD.MOV.U32 R7, RZ, RZ, R3 ;  /* 0x000000ffff077224 */ /* 0x000fe200078e0003 */
[----:B0-----:R-:W-:Y:S01]  /*3880*/  MOV R0, R13 ;  /* 0x0000000d00007202 */ /* 0x001fe20000000f00 */
        /* <DEDUP_REMOVED lines=16> */
.L_x_652:
[----:B------:R-:W-:Y:S05]  /*3990*/  BSYNC.RECONVERGENT B1 ;  /* 0x0000000000017941 */ /* 0x000fea0003800200 */
.L_x_651:
[----:B------:R-:W-:Y:S01]  /*39a0*/  UISETP.GE.AND UP0, UPT, UR6, 0xe1, UPT ;  /* 0x000000e10600788c */ /* 0x000fe2000bf06270 */
[----:B------:R-:W-:Y:S02]  /*39b0*/  IMAD.MOV.U32 R14, RZ, RZ, R9 ;  /* 0x000000ffff0e7224 */ /* 0x000fe400078e0009 */
[----:B------:R-:W-:Y:S02]  /*39c0*/  IMAD.MOV.U32 R15, RZ, RZ, R0 ;  /* 0x000000ffff0f7224 */ /* 0x000fe400078e0000 */
[----:B------:R-:W-:Y:S02]  /*39d0*/  IMAD.MOV.U32 R2, RZ, RZ, R6 ;  /* 0x000000ffff027224 */ /* 0x000fe400078e0006 */
[----:B------:R-:W-:Y:S02]  /*39e0*/  IMAD.MOV.U32 R3, RZ, RZ, R7 ;  /* 0x000000ffff037224 */ /* 0x000fe400078e0007 */
[----:B------:R-:W-:Y:S05]  /*39f0*/  BRA.U !UP0, `(.L_x_616) ;  /* 0x0000002908a47547 */ /* 0x000fea000b800000 */
[----:B------:R-:W1:Y:S01]  /*3a00*/  S2UR UR5, SR_CgaCtaId ;  /* 0x00000000000579c3 */ /* 0x000e620000008800 */
[----:B------:R-:W-:Y:S02]  /*3a10*/  UMOV UR4, 0x400 ;  /* 0x0000040000047882 */ /* 0x000fe40000000000 */
[----:B-1----:R-:W-:-:S09]  /*3a20*/  ULEA UR4, UR5, UR4, 0x18 ;  /* 0x0000000405047291 */ /* 0x002fd2000f8ec0ff */
[----:B------:R-:W1:Y:S04]  /*3a30*/  LDS.64 R4, [UR4+0x78] ;  /* 0x00007804ff047984 */ /* 0x000e680008000a00 */
[----:B------:R-:W2:Y:S01]  /*3a40*/  LDS.64 R10, [UR4+0x80] ;  /* 0x00008004ff0a7984 */ /* 0x000ea20008000a00 */
        /* <DEDUP_REMOVED lines=21> */
.L_x_584:
        /* <DEDUP_REMOVED lines=30> */
[----:B------:R-:W-:Y:S02]  /*3d80*/  ISETP.GE.U32.AND.EX P0, PT, RZ, RZ, PT, P0 ;  /* 0x000000ffff00720c */ /* 0x000fe40003f06100 */
[----:B------:R-:W-:-:S11]  /*3d90*/  IADD3.X R7, PT, PT, RZ, UR7, RZ, P1, !PT ;  /* 0x00000007ff077c10 */ /* 0x000fd60008ffe4ff */
[----:B------:R-:W-:-:S06]  /*3da0*/  DSETP.LT.OR P0, PT, |R8|, |R4|, !P0 ;  /* 0x400000040800722a */ /* 0x000fcc0004701600 */
[----:B------:R-:W-:Y:S02]  /*3db0*/  FSEL R8, R4, R8, P0 ;  /* 0x0000000804087208 */ /* 0x000fe40000000000 */
[----:B------:R-:W-:Y:S02]  /*3dc0*/  FSEL R9, R5, R9, P0 ;  /* 0x0000000905097208 */ /* 0x000fe40000000000 */
[----:B------:R-:W-:Y:S02]  /*3dd0*/  SEL R23, R6, R23, P0 ;  /* 0x0000001706177207 */ /* 0x000fe40000000000 */
[----:B------:R-:W-:-:S07]  /*3de0*/  SEL R24, R7, R24, P0 ;  /* 0x0000001807187207 */ /* 0x000fce0000000000 */
.L_x_654:
[----:B------:R-:W-:Y:S05]  /*3df0*/  BSYNC.RECONVERGENT B1 ;  /* 0x0000000000017941 */ /* 0x000fea0003800200 */
.L_x_653:
[----:B------:R-:W-:Y:S01]  /*3e00*/  UISETP.GE.U32.AND UP0, UPT, UR4, 0xa00, UPT ;  /* 0x00000a000400788c */ /* 0x000fe2000bf06070 */
[----:B------:R-:W-:-:S08]  /*3e10*/  IMAD.MOV.U32 R5, RZ, RZ, 0x500 ;  /* 0x00000500ff057424 */ /* 0x000fd000078e00ff */
[----:B------:R-:W-:Y:S05]  /*3e20*/  BRA.U !UP0, `(.L_x_655) ;  /* 0x00000005084c7547 */ /* 0x000fea000b800000 */
[----:B------:R-:W-:Y:S01]  /*3e30*/  IMAD.MOV.U32 R12, RZ, RZ, R8 ;  /* 0x000000ffff0c7224 */ /* 0x000fe200078e0008 */
[----:B------:R-:W0:Y:S01]  /*3e40*/  LDCU UR4, c[0x0][0x398] ;  /* 0x00007300ff0477ac */ /* 0x000e220008000800 */
[----:B------:R-:W-:Y:S02]  /*3e50*/  IMAD.MOV.U32 R13, RZ, RZ, R9 ;  /* 0x000000ffff0d7224 */ /* 0x000fe400078e0009 */
[----:B------:R-:W-:Y:S01]  /*3e60*/  IMAD.MOV.U32 R17, RZ, RZ, 0x500 ;  /* 0x00000500ff117424 */ /* 0x000fe200078e00ff */
[----:B------:R-:W1:Y:S01]  /*3e70*/  LDCU.64 UR6, c[0x0][0x388] ;  /* 0x00007100ff0677ac */ /* 0x000e620008000a00 */
[----:B------:R-:W-:-:S05]  /*3e80*/  NOP ;  /* 0x0000000000007918 */ /* 0x000fca0000000000 */
.L_x_656:
[----:B------:R-:W-:-:S05]  /*3e90*/  IMAD.WIDE.U32 R26, R17, 0x8, R2 ;  /* 0x00000008111a7825 */ /* 0x000fca00078e0002 */
[----:B------:R-:W2:Y:S04]  /*3ea0*/  LDG.E.64 R14, desc[UR8][R26.64] ;  /* 0x000000081a0e7981 */ /* 0x000ea8000c1e1b00 */
[----:B------:R-:W3:Y:S04]  /*3eb0*/  LDG.E.64 R4, desc[UR8][R26.64+0x800] ;  /* 0x000800081a047981 */ /* 0x000ee8000c1e1b00 */
[----:B------:R-:W4:Y:S04]  /*3ec0*/  LDG.E.64 R6, desc[UR8][R26.64+0x1000] ;  /* 0x001000081a067981 */ /* 0x000f28000c1e1b00 */
[----:B------:R-:W5:Y:S04]  /*3ed0*/  LDG.E.64 R10, desc[UR8][R26.64+0x1800] ;  /* 0x001800081a0a7981 */ /* 0x000f68000c1e1b00 */
[----:B------:R-:W5:Y:S01]  /*3ee0*/  LDG.E.64 R8, desc[UR8][R26.64+0x2000] ;  /* 0x002000081a087981 */ /* 0x000f62000c1e1b00 */
[----:B-1----:R-:W-:-:S04]  /*3ef0*/  IADD3 R18, P0, P1, R0, UR6, R17 ;  /* 0x0000000600127c10 */ /* 0x002fc8000f91e011 */
[----:B------:R-:W-:Y:S01]  /*3f00*/  IADD3.X R16, PT, PT, RZ, UR7, RZ, P0, P1 ;  /* 0x00000007ff107c10 */ /* 0x000fe200087e24ff */
[----:B------:R-:W-:Y:S01]  /*3f10*/  IMAD.MOV.U32 R20, RZ, RZ, R18 ;  /* 0x000000ffff147224 */ /* 0x000fe200078e0012 */
[----:B------:R-:W-:-:S03]  /*3f20*/  IADD3 R22, P3, PT, R18, 0x100, RZ ;  /* 0x0000010012167810 */ /* 0x000fc60007f7e0ff */
        /* <DEDUP_REMOVED lines=11> */
[----:B------:R-:W-:Y:S01]  /*3fe0*/  IMAD.X R24, RZ, RZ, R16, P3 ;  /* 0x000000ffff187224 */ /* 0x000fe200018e0610 */
[----:B------:R-:W-:-:S03]  /*3ff0*/  IADD3 R13, P3, PT, R18, 0x200, RZ ;  /* 0x00000200120d7810 */ /* 0x000fc60007f7e0ff */
[----:B---3--:R-:W-:-:S14]  /*4000*/  DSETP.GEU.AND P1, PT, |R14|, |R4|, PT ;  /* 0x400000040e00722a */ /* 0x008fdc0003f2e200 */
[----:B------:R-:W-:-:S04]  /*4010*/  @P1 ISETP.GE.U32.AND P0, PT, R20, R22, PT ;  /* 0x000000161400120c */ /* 0x000fc80003f06070 */
[----:B------:R-:W-:-:S13]  /*4020*/  @P1 ISETP.GE.AND.EX P0, PT, R19, R24, PT, P0 ;  /* 0x000000181300120c */ /* 0x000fda0003f06300 */
[----:B------:R-:W-:-:S06]  /*4030*/  @P1 DSETP.LT.OR P0, PT, |R4|, |R14|, !P0 ;  /* 0x4000000e0400122a */ /* 0x000fcc0004701600 */
[----:B------:R-:W-:Y:S01]  /*4040*/  @P1 FSEL R12, R14, R4, P0 ;  /* 0x000000040e0c1208 */ /* 0x000fe20000000000 */
[----:B------:R-:W-:Y:S01]  /*4050*/  IMAD.X R14, RZ, RZ, R16, P3 ;  /* 0x000000ffff0e7224 */ /* 0x000fe200018e0610 */
[----:B------:R-:W-:Y:S02]  /*4060*/  @P1 FSEL R15, R15, R5, P0 ;  /* 0x000000050f0f1208 */ /* 0x000fe40000000000 */
[----:B------:R-:W-:Y:S01]  /*4070*/  @P1 SEL R22, R20, R22, P0 ;  /* 0x0000001614161207 */ /* 0x000fe20000000000 */
[----:B------:R-:W-:Y:S01]  /*4080*/  @P1 IMAD.MOV.U32 R4, RZ, RZ, R12 ;  /* 0x000000ffff041224 */ /* 0x000fe200078e000c */
[----:B------:R-:W-:Y:S01]  /*4090*/  IADD3 R12, P3, PT, R18, 0x300, RZ ;  /* 0x00000300120c7810 */ /* 0x000fe20007f7e0ff */
[----:B------:R-:W-:Y:S02]  /*40a0*/  @P1 IMAD.MOV.U32 R5, RZ, RZ, R15 ;  /* 0x000000ffff051224 */ /* 0x000fe400078e000f */
[----:B------:R-:W-:Y:S01]  /*40b0*/  IMAD.MOV.U32 R15, RZ, RZ, R24 ;  /* 0x000000ffff0f7224 */ /* 0x000fe200078e0018 */
[----:B------:R-:W-:-:S03]  /*40c0*/  @P1 SEL R15, R19, R24, P0 ;  /* 0x00000018130f1207 */ /* 0x000fc60000000000 */
[----:B----4-:R-:W-:-:S14]  /*40d0*/  DSETP.GEU.AND P2, PT, |R4|, |R6|, PT ;  /* 0x400000060400722a */ /* 0x010fdc0003f4e200 */
[----:B------:R-:W-:-:S04]  /*40e0*/  @P2 ISETP.GE.U32.AND P0, PT, R22, R13, PT ;  /* 0x0000000d1600220c */ /* 0x000fc80003f06070 */
[----:B------:R-:W-:-:S13]  /*40f0*/  @P2 ISETP.GE.AND.EX P0, PT, R15, R14, PT, P0 ;  /* 0x0000000e0f00220c */ /* 0x000fda0003f06300 */
[----:B------:R-:W-:-:S06]  /*4100*/  @P2 DSETP.LT.OR P0, PT, |R6|, |R4|, !P0 ;  /* 0x400000040600222a */ /* 0x000fcc0004701600 */
[----:B------:R-:W-:Y:S02]  /*4110*/  @P2 FSEL R4, R4, R6, P0 ;  /* 0x0000000604042208 */ /* 0x000fe40000000000 */
[----:B------:R-:W-:Y:S02]  /*4120*/  @P2 FSEL R5, R5, R7, P0 ;  /* 0x0000000705052208 */ /* 0x000fe40000000000 */
[----:B------:R-:W-:Y:S01]  /*4130*/  @P2 SEL R14, R15, R14, P0 ;  /* 0x0000000e0f0e2207 */ /* 0x000fe20000000000 */
[----:B------:R-:W-:Y:S02]  /*4140*/  @P2 IMAD.MOV.U32 R6, RZ, RZ, R4 ;  /* 0x000000ffff062224 */ /* 0x000fe400078e0004 */
[----:B------:R-:W-:Y:S02]  /*4150*/  @P2 IMAD.MOV.U32 R7, RZ, RZ, R5 ;  /* 0x000000ffff072224 */ /* 0x000fe400078e0005 */
[----:B------:R-:W-:Y:S01]  /*4160*/  IMAD.MOV.U32 R5, RZ, RZ, R13 ;  /* 0x000000ffff057224 */ /* 0x000fe200078e000d */
[----:B------:R-:W-:Y:S01]  /*4170*/  @P2 SEL R5, R22, R13, P0 ;  /* 0x0000000d16052207 */ /* 0x000fe20000000000 */
        /* <DEDUP_REMOVED lines=13> */
[----:B------:R-:W-:-:S04]  /*4250*/  IADD3 R5, PT, PT, R17, 0xa00, RZ ;  /* 0x00000a0011057810 */ /* 0x000fc80007ffe0ff */
[----:B0-----:R-:W-:Y:S01]  /*4260*/  ISETP.GT.AND P1, PT, R5, UR4, PT ;  /* 0x0000000405007c0c */ /* 0x001fe2000bf24270 */
[----:B------:R-:W-:Y:S01]  /*4270*/  DSETP.GEU.AND P2, PT, |R10|, |R8|, PT ;  /* 0x400000080a00722a */ /* 0x000fe20003f4e200 */
[----:B------:R-:W-:-:S04]  /*4280*/  VIADD R5, R17, 0x500 ;  /* 0x0000050011057836 */ /* 0x000fc80000000000 */
[----:B------:R-:W-:-:S09]  /*4290*/  IMAD.MOV.U32 R17, RZ, RZ, R5 ;  /* 0x000000ffff117224 */ /* 0x000fd200078e0005 */
        /* <DEDUP_REMOVED lines=12> */
.L_x_655:
        /* <DEDUP_REMOVED lines=14> */
[----:B------:R-:W-:Y:S01]  /*4440*/  IMAD.IADD R7, R0, 0x1, R5 ;  /* 0x0000000100077824 */ /* 0x000fe200078e0205 */
[----:B------:R-:W-:-:S04]  /*4450*/  LEA.HI R4, R10, 0x1, RZ, 0x18 ;  /* 0x000000010a047811 */ /* 0x000fc800078fc0ff */
[C---:B------:R-:W-:Y:S02]  /*4460*/  IADD3 R14, P0, PT, R7.reuse, UR6, RZ ;  /* 0x00000006070e7c10 */ /* 0x040fe4000ff1e0ff */
[----:B------:R-:W-:Y:S01]  /*4470*/  LOP3.LUT R6, R4, 0x3, RZ, 0xc0, !PT ;  /* 0x0000000304067812 */ /* 0x000fe200078ec0ff */
[----:B------:R-:W-:Y:S02]  /*4480*/  IMAD.MOV.U32 R4, RZ, RZ, R0 ;  /* 0x000000ffff047224 */ /* 0x000fe400078e0000 */
[----:B------:R-:W-:Y:S02]  /*4490*/  IMAD.X R15, RZ, RZ, UR7, P0 ;  /* 0x00000007ff0f7e24 */ /* 0x000fe400080e06ff */
[----:B------:R-:W-:Y:S02]  /*44a0*/  IMAD.MOV R11, RZ, RZ, -R6 ;  /* 0x000000ffff0b7224 */ /* 0x000fe400078e0a06 */
[----:B0-----:R-:W-:-:S04]  /*44b0*/  IMAD.WIDE.U32 R2, R7, 0x8, R2 ;  /* 0x0000000807027825 */ /* 0x001fc800078e0002 */
[----:B------:R-:W-:Y:S02]  /*44c0*/  IMAD.MOV.U32 R12, RZ, RZ, R2 ;  /* 0x000000ffff0c7224 */ /* 0x000fe400078e0002 */
[----:B------:R-:W-:-:S07]  /*44d0*/  IMAD.MOV.U32 R13, RZ, RZ, R3 ;  /* 0x000000ffff0d7224 */ /* 0x000fce00078e0003 */
.L_x_663:
[----:B------:R-:W-:Y:S02]  /*44e0*/  IMAD.MOV.U32 R2, RZ, RZ, R12 ;  /* 0x000000ffff027224 */ /* 0x000fe400078e000c */
[----:B------:R-:W-:-:S06]  /*44f0*/  IMAD.MOV.U32 R3, RZ, RZ, R13 ;  /* 0x000000ffff037224 */ /* 0x000fcc00078e000d */
[----:B------:R-:W2:Y:S01]  /*4500*/  LDG.E.64 R2, desc[UR8][R2.64] ;  /* 0x0000000802027981 */ /* 0x000ea2000c1e1b00 */
[----:B------:R-:W-:Y:S01]  /*4510*/  VIADD R11, R11, 0x1 ;  /* 0x000000010b0b7836 */ /* 0x000fe20000000000 */
[----:B------:R-:W-:Y:S01]  /*4520*/  BSSY.RECONVERGENT B3, `(.L_x_661) ;  /* 0x000001b000037945 */ /* 0x000fe20003800200 */
[----:B------:R-:W-:Y:S01]  /*4530*/  IMAD.MOV.U32 R19, RZ, RZ, R23 ;  /* 0x000000ffff137224 */ /* 0x000fe200078e0017 */
[----:B------:R-:W-:Y:S01]  /*4540*/  MOV R7, R9 ;  /* 0x0000000900077202 */ /* 0x000fe20000000f00 */
[----:B------:R-:W-:Y:S01]  /*4550*/  IMAD.MOV.U32 R16, RZ, RZ, R24 ;  /* 0x000000ffff107224 */ /* 0x000fe200078e0018 */
[----:B------:R-:W-:Y:S01]  /*4560*/  ISETP.NE.AND P2, PT, R11, RZ, PT ;  /* 0x000000ff0b00720c */ /* 0x000fe20003f45270 */
[----:B------:R-:W-:Y:S01]  /*4570*/  IMAD.MOV.U32 R6, RZ, RZ, R8 ;  /* 0x000000ffff067224 */ /* 0x000fe200078e0008 */
[----:B------:R-:W-:Y:S01]  /*4580*/  IADD3 R12, P3, PT, R12, 0x800, RZ ;  /* 0x000008000c0c7810 */ /* 0x000fe20007f7e0ff */
[----:B------:R-:W-:Y:S02]  /*4590*/  IMAD.MOV.U32 R23, RZ, RZ, R14 ;  /* 0x000000ffff177224 */ /* 0x000fe400078e000e */
[----:B------:R-:W-:Y:S01]  /*45a0*/  IMAD.MOV.U32 R24, RZ, RZ, R15 ;  /* 0x000000ffff187224 */ /* 0x000fe200078e000f */
[----:B--2---:R-:W-:Y:S01]  /*45b0*/  DSETP.GEU.AND P0, PT, |R8|, |R2|, PT ;  /* 0x400000020800722a */ /* 0x004fe20003f0e200 */
[----:B------:R-:W-:-:S02]  /*45c0*/  IMAD.MOV.U32 R8, RZ, RZ, R2 ;  /* 0x000000ffff087224 */ /* 0x000fc400078e0002 */
        /* <DEDUP_REMOVED lines=16> */
.L_x_662:
[----:B------:R-:W-:Y:S05]  /*46d0*/  BSYNC.RECONVERGENT B3 ;  /* 0x0000000000037941 */ /* 0x000fea0003800200 */
.L_x_661:
[----:B------:R-:W-:Y:S01]  /*46e0*/  IADD3 R14, P0, PT, R14, 0x100, RZ ;  /* 0x000001000e0e7810 */ /* 0x000fe20007f1e0ff */
[----:B------:R-:W-:Y:S02]  /*46f0*/  VIADD R4, R4, 0x100 ;  /* 0x0000010004047836 */ /* 0x000fe40000000000 */
[----:B------:R-:W-:Y:S02]  /*4700*/  IMAD.X R13, RZ, RZ, R13, P3 ;  /* 0x000000ffff0d7224 */ /* 0x000fe400018e060d */
[----:B------:R-:W-:Y:S01]  /*4710*/  IMAD.X R15, RZ, RZ, R15, P0 ;  /* 0x000000ffff0f7224 */ /* 0x000fe200000e060f */
[----:B------:R-:W-:Y:S07]  /*4720*/  @P2 BRA `(.L_x_663) ;  /* 0xfffffffc006c2947 */ /* 0x000fee000383ffff */
.L_x_660:
[----:B------:R-:W-:Y:S05]  /*4730*/  BSYNC.RECONVERGENT B2 ;  /* 0x0000000000027941 */ /* 0x000fea0003800200 */
.L_x_659:
[----:B------:R-:W-:-:S13]  /*4740*/  ISETP.GE.U32.AND P0, PT, R10, 0x300, PT ;  /* 0x000003000a00780c */ /* 0x000fda0003f06070 */
[----:B------:R-:W-:Y:S05]  /*4750*/  @!P0 BRA `(.L_x_658) ;  /* 0x0000000400fc8947 */ /* 0x000fea0003800000 */
[----:B------:R-:W0:Y:S01]  /*4760*/  LDCU.128 UR12, c[0x0][0x380] ;  /* 0x00007000ff0c77ac */ /* 0x000e220008000c00 */
[----:B------:R-:W1:Y:S01]  /*4770*/  LDC.64 R20, c[0x0][0x380] ;  /* 0x0000e000ff147b82 */ /* 0x000e620000000a00 */
[C---:B------:R-:W-:Y:S01]  /*4780*/  IADD3 R7, P1, PT, R4.reuse, R5, RZ ;  /* 0x0000000504077210 */ /* 0x040fe20007f3e0ff */
[C---:B------:R-:W-:Y:S02]  /*4790*/  IMAD.IADD R16, R4.reuse, 0x1, R5 ;  /* 0x0000000104107824 */ /* 0x040fe400078e0205 */
[----:B------:R-:W-:Y:S02]  /*47a0*/  VIADD R22, R4, 0x200 ;  /* 0x0000020004167836 */ /* 0x000fe40000000000 */
[----:B------:R-:W-:Y:S02]  /*47b0*/  IMAD.X R10, RZ, RZ, RZ, P1 ;  /* 0x000000ffff0a7224 */ /* 0x000fe400008e06ff */
[----:B------:R-:W2:Y:S01]  /*47c0*/  LDC.64 R2, c[0x0][0x388] ;  /* 0x0000e200ff027b82 */ /* 0x000ea20000000a00 */
[----:B0-----:R-:W-:-:S02]  /*47d0*/  LEA R6, P2, R7, UR12, 0x3 ;  /* 0x0000000c07067c11 */ /* 0x001fc4000f8418ff */
[----:B------:R-:W-:Y:S02]  /*47e0*/  IADD3 R18, P0, PT, R16, UR14, RZ ;  /* 0x0000000e10127c10 */ /* 0x000fe4000ff1e0ff */
[----:B------:R-:W-:Y:S02]  /*47f0*/  IADD3 R6, P1, PT, R6, 0x1800, RZ ;  /* 0x0000180006067810 */ /* 0x000fe40007f3e0ff */
[----:B------:R-:W-:Y:S01]  /*4800*/  LEA.HI.X R5, R7, UR13, R10, 0x3, P2 ;  /* 0x0000000d07057c11 */ /* 0x000fe200090f1c0a */
[----:B-1----:R-:W-:-:S04]  /*4810*/  IMAD.WIDE.U32 R20, R16, 0x8, R20 ;  /* 0x0000000810147825 */ /* 0x002fc800078e0014 */
[----:B------:R-:W-:Y:S02]  /*4820*/  IMAD.X R19, RZ, RZ, UR15, P0 ;  /* 0x0000000fff137e24 */ /* 0x000fe400080e06ff */
[----:B------:R-:W-:-:S07]  /*4830*/  IMAD.X R5, RZ, RZ, R5, P1 ;  /* 0x000000ffff057224 */ /* 0x000fce00008e0605 */
.L_x_672:
[----:B------:R-:W3:Y:S01]  /*4840*/  LDG.E.64 R14, desc[UR8][R20.64] ;  /* 0x00000008140e7981 */ /* 0x000ee2000c1e1b00 */
[----:B------:R-:W-:-:S05]  /*4850*/  IMAD.MOV.U32 R4, RZ, RZ, R6 ;  /* 0x000000ffff047224 */ /* 0x000fca00078e0006 */
[----:B------:R0:W5:Y:S04]  /*4860*/  LDG.E.64 R10, desc[UR8][R4.64+-0x1000] ;  /* 0xfff00008040a7981 */ /* 0x000168000c1e1b00 */
[----:B------:R0:W5:Y:S01]  /*4870*/  LDG.E.64 R6, desc[UR8][R4.64+-0x800] ;  /* 0xfff8000804067981 */ /* 0x000162000c1e1b00 */
[----:B------:R-:W-:Y:S01]  /*4880*/  BSSY.RECONVERGENT B2, `(.L_x_664) ;  /* 0x0000015000027945 */ /* 0x000fe20003800200 */
[----:B------:R-:W-:Y:S02]  /*4890*/  IMAD.MOV.U32 R26, RZ, RZ, R18 ;  /* 0x000000ffff1a7224 */ /* 0x000fe400078e0012 */
[----:B------:R-:W-:Y:S01]  /*48a0*/  IMAD.MOV.U32 R25, RZ, RZ, R19 ;  /* 0x000000ffff197224 */ /* 0x000fe200078e0013 */
[----:B---3--:R-:W-:Y:S01]  /*48b0*/  DSETP.GEU.AND P0, PT, |R8|, |R14|, PT ;  /* 0x4000000e0800722a */ /* 0x008fe20003f0e200 */
[----:B------:R-:W-:Y:S01]  /*48c0*/  MOV R12, R14 ;  /* 0x0000000e000c7202 */ /* 0x000fe20000000f00 */
[----:B------:R-:W-:-:S12]  /*48d0*/  IMAD.MOV.U32 R13, RZ, RZ, R15 ;  /* 0x000000ffff0d7224 */ /* 0x000fd800078e000f */
        /* <DEDUP_REMOVED lines=15> */
.L_x_665:
[----:B------:R-:W-:Y:S05]  /*49d0*/  BSYNC.RECONVERGENT B2 ;  /* 0x0000000000027941 */ /* 0x000fea0003800200 */
.L_x_664:
[----:B-----5:R-:W-:Y:S01]  /*49e0*/  DSETP.GEU.AND P0, PT, |R12|, |R10|, PT ;  /* 0x4000000a0c00722a */ /* 0x020fe20003f0e200 */
[----:B------:R-:W-:Y:S01]  /*49f0*/  VIADD R9, R16, 0x100 ;  /* 0x0000010010097836 */ /* 0x000fe20000000000 */
[----:B------:R-:W-:Y:S01]  /*4a00*/  BSSY.RECONVERGENT B2, `(.L_x_666) ;  /* 0x0000016000027945 */ /* 0x000fe20003800200 */
[----:B------:R-:W-:-:S03]  /*4a10*/  IMAD.MOV.U32 R8, RZ, RZ, R10 ;  /* 0x000000ffff087224 */ /* 0x000fc600078e000a */
[----:B--2---:R-:W-:Y:S01]  /*4a20*/  IADD3 R23, P1, PT, R9, R2, RZ ;  /* 0x0000000209177210 */ /* 0x004fe20007f3e0ff */
[----:B------:R-:W-:-:S04]  /*4a30*/  IMAD.MOV.U32 R9, RZ, RZ, R11 ;  /* 0x000000ffff097224 */ /* 0x000fc800078e000b */
[----:B------:R-:W-:Y:S02]  /*4a40*/  IMAD.X R24, RZ, RZ, R3, P1 ;  /* 0x000000ffff187224 */ /* 0x000fe400008e0603 */
[----:B------:R-:W-:Y:S02]  /*4a50*/  IMAD.MOV.U32 R15, RZ, RZ, R23 ;  /* 0x000000ffff0f7224 */ /* 0x000fe400078e0017 */
[----:B------:R-:W-:Y:S01]  /*4a60*/  IMAD.MOV.U32 R14, RZ, RZ, R24 ;  /* 0x000000ffff0e7224 */ /* 0x000fe200078e0018 */
        /* <DEDUP_REMOVED lines=15> */
.L_x_667:
[----:B------:R-:W-:Y:S05]  /*4b60*/  BSYNC.RECONVERGENT B2 ;  /* 0x0000000000027941 */ /* 0x000fea0003800200 */
.L_x_666:
[----:B------:R0:W5:Y:S01]  /*4b70*/  LDG.E.64 R10, desc[UR8][R4.64] ;  /* 0x00000008040a7981 */ /* 0x000162000c1e1b00 */
[----:B------:R-:W-:Y:S01]  /*4b80*/  DSETP.GEU.AND P0, PT, |R8|, |R6|, PT ;  /* 0x400000060800722a */ /* 0x000fe20003f0e200 */
[----:B------:R-:W-:Y:S01]  /*4b90*/  VIADD R13, R16, 0x200 ;  /* 0x00000200100d7836 */ /* 0x000fe20000000000 */
[----:B------:R-:W-:Y:S01]  /*4ba0*/  BSSY.RECONVERGENT B2, `(.L_x_668) ;  /* 0x0000016000027945 */ /* 0x000fe20003800200 */
[----:B------:R-:W-:-:S03]  /*4bb0*/  MOV R12, R6 ;  /* 0x00000006000c7202 */ /* 0x000fc60000000f00 */
[----:B------:R-:W-:Y:S01]  /*4bc0*/  IADD3 R24, P1, PT, R13, R2, RZ ;  /* 0x000000020d187210 */ /* 0x000fe20007f3e0ff */
[----:B------:R-:W-:-:S04]  /*4bd0*/  IMAD.MOV.U32 R13, RZ, RZ, R7 ;  /* 0x000000ffff0d7224 */ /* 0x000fc800078e0007 */
[----:B------:R-:W-:Y:S02]  /*4be0*/  IMAD.X R23, RZ, RZ, R3, P1 ;  /* 0x000000ffff177224 */ /* 0x000fe400008e0603 */
        /* <DEDUP_REMOVED lines=17> */
.L_x_669:
[----:B------:R-:W-:Y:S05]  /*4d00*/  BSYNC.RECONVERGENT B2 ;  /* 0x0000000000027941 */ /* 0x000fea0003800200 */
.L_x_668:
[----:B-----5:R-:W-:Y:S01]  /*4d10*/  DSETP.GEU.AND P0, PT, |R12|, |R10|, PT ;  /* 0x4000000a0c00722a */ /* 0x020fe20003f0e200 */
[----:B------:R-:W-:Y:S01]  /*4d20*/  VIADD R7, R16, 0x300 ;  /* 0x0000030010077836 */ /* 0x000fe20000000000 */
[----:B------:R-:W-:Y:S01]  /*4d30*/  BSSY.RECONVERGENT B2, `(.L_x_670) ;  /* 0x0000016000027945 */ /* 0x000fe20003800200 */
[----:B------:R-:W-:Y:S02]  /*4d40*/  IMAD.MOV.U32 R8, RZ, RZ, R10 ;  /* 0x000000ffff087224 */ /* 0x000fe400078e000a */
[----:B------:R-:W-:Y:S01]  /*4d50*/  IMAD.MOV.U32 R9, RZ, RZ, R11 ;  /* 0x000000ffff097224 */ /* 0x000fe200078e000b */
[----:B------:R-:W-:-:S05]  /*4d60*/  IADD3 R7, P1, PT, R7, R2, RZ ;  /* 0x0000000207077210 */ /* 0x000fca0007f3e0ff */
        /* <DEDUP_REMOVED lines=18> */
.L_x_671:
[----:B------:R-:W-:Y:S05]  /*4e90*/  BSYNC.RECONVERGENT B2 ;  /* 0x0000000000027941 */ /* 0x000fea0003800200 */
.L_x_670:
[----:B------:R-:W-:Y:S01]  /*4ea0*/  VIADD R10, R22, 0x200 ;  /* 0x00000200160a7836 */ /* 0x000fe20000000000 */
[----:B------:R-:W-:Y:S01]  /*4eb0*/  IADD3 R6, P2, PT, R4, 0x2000, RZ ;  /* 0x0000200004067810 */ /* 0x000fe20007f5e0ff */
[----:B------:R-:W-:Y:S01]  /*4ec0*/  VIADD R22, R22, 0x400 ;  /* 0x0000040016167836 */ /* 0x000fe20000000000 */
[----:B------:R-:W-:Y:S01]  /*4ed0*/  IADD3 R18, P1, PT, R18, 0x400, RZ ;  /* 0x0000040012127810 */ /* 0x000fe20007f3e0ff */
[----:B------:R-:W-:Y:S01]  /*4ee0*/  VIADD R16, R16, 0x400 ;  /* 0x0000040010107836 */ /* 0x000fe20000000000 */
[----:B------:R-:W-:Y:S01]  /*4ef0*/  ISETP.GE.AND P0, PT, R10, R17, PT ;  /* 0x000000110a00720c */ /* 0x000fe20003f06270 */
[----:B------:R-:W-:Y:S01]  /*4f00*/  IMAD.X R5, RZ, RZ, R5, P2 ;  /* 0x000000ffff057224 */ /* 0x000fe200010e0605 */
[----:B------:R-:W-:Y:S02]  /*4f10*/  IADD3 R20, P2, PT, R20, 0x2000, RZ ;  /* 0x0000200014147810 */ /* 0x000fe40007f5e0ff */
[----:B------:R-:W-:-:S03]  /*4f20*/  IADD3.X R19, PT, PT, RZ, R19, RZ, P1, !PT ;  /* 0x00000013ff137210 */ /* 0x000fc60000ffe4ff */
[----:B------:R-:W-:-:S06]  /*4f30*/  IMAD.X R21, RZ, RZ, R21, P2 ;  /* 0x000000ffff157224 */ /* 0x000fcc00010e0615 */
[----:B------:R-:W-:Y:S05]  /*4f40*/  @!P0 BRA `(.L_x_672) ;  /* 0xfffffff8003c8947 */ /* 0x000fea000383ffff */
.L_x_658:
[----:B------:R-:W-:Y:S05]  /*4f50*/  BSYNC.RECONVERGENT B1 ;  /* 0x0000000000017941 */ /* 0x000fea0003800200 */
.L_x_657:
        /* <DEDUP_REMOVED lines=32> */
.L_x_674:
[----:B------:R-:W-:Y:S05]  /*5160*/  BSYNC.RECONVERGENT B1 ;  /* 0x0000000000017941 */ /* 0x000fea0003800200 */
.L_x_673:
        /* <DEDUP_REMOVED lines=31> */
.L_x_676:
[----:B------:R-:W-:Y:S05]  /*5360*/  BSYNC.RECONVERGENT B1 ;  /* 0x0000000000017941 */ /* 0x000fea0003800200 */
.L_x_675:
        /* <DEDUP_REMOVED lines=31> */
.L_x_678:
[----:B------:R-:W-:Y:S05]  /*5560*/  BSYNC.RECONVERGENT B1 ;  /* 0x0000000000017941 */ /* 0x000fea0003800200 */
.L_x_677:
[----:B------:R-:W-:Y:S01]  /*5570*/  ISETP.GT.AND P0, PT, R10, 0x17, PT ;  /* 0x000000170a00780c */ /* 0x000fe20003f04270 */
[----:B-1----:R1:W1:Y:S01]  /*5580*/  SHFL.DOWN PT, R6, R2, 0x8, 0x1f ;  /* 0x09001f0002067f89 */ /* 0x00226200000e0000 */
[----:B------:R-:W-:Y:S01]  /*5590*/  BSSY.RECONVERGENT B1, `(.L_x_679) ;  /* 0x000001d000017945 */ /* 0x000fe20003800200 */
[----:B0-----:R-:W-:Y:S01]  /*55a0*/  IMAD.MOV.U32 R8, RZ, RZ, R11 ;  /* 0x000000ffff087224 */ /* 0x001fe200078e000b */
[----:B------:R-:W-:Y:S01]  /*55b0*/  MOV R4, R2 ;  /* 0x0000000200047202 */ /* 0x000fe20000000f00 */
[----:B--2---:R0:W2:Y:S01]  /*55c0*/  SHFL.DOWN PT, R7, R3, 0x8, 0x1f ;  /* 0x09001f0003077f89 */ /* 0x0040a200000e0000 */
[----:B------:R-:W-:Y:S02]  /*55d0*/  IMAD.MOV.U32 R9, RZ, RZ, R12 ;  /* 0x000000ffff097224 */ /* 0x000fe400078e000c */
[----:B------:R-:W-:Y:S01]  /*55e0*/  IMAD.MOV.U32 R5, RZ, RZ, R3 ;  /* 0x000000ffff057224 */ /* 0x000fe200078e0003 */
[----:B---3--:R0:W3:Y:S04]  /*55f0*/  SHFL.DOWN PT, R14, R11, 0x8, 0x1f ;  /* 0x09001f000b0e7f89 */ /* 0x0080e800000e0000 */
        /* <DEDUP_REMOVED lines=22> */
.L_x_680:
[----:B------:R-:W-:Y:S05]  /*5760*/  BSYNC.RECONVERGENT B1 ;  /* 0x0000000000017941 */ /* 0x000fea0003800200 */
.L_x_679:
        /* <DEDUP_REMOVED lines=31> */
.L_x_682:
[----:B------:R-:W-:Y:S05]  /*5960*/  BSYNC.RECONVERGENT B1 ;  /* 0x0000000000017941 */ /* 0x000fea0003800200 */
.L_x_681:
        /* <DEDUP_REMOVED lines=11> */
.L_x_684:
[----:B------:R-:W-:Y:S05]  /*5a20*/  BSYNC.RECONVERGENT B1 ;  /* 0x0000000000017941 */ /* 0x000fea0003800200 */
.L_x_683:
        /* <DEDUP_REMOVED lines=31> */
.L_x_686:
[----:B------:R-:W-:Y:S05]  /*5c20*/  BSYNC.RECONVERGENT B1 ;  /* 0x0000000000017941 */ /* 0x000fea0003800200 */
.L_x_685:
        /* <DEDUP_REMOVED lines=23> */
.L_x_688:
[----:B------:R-:W-:Y:S05]  /*5da0*/  BSYNC.RECONVERGENT B1 ;  /* 0x0000000000017941 */ /* 0x000fea0003800200 */
.L_x_687:
[----:B------:R-:W-:Y:S01]  /*5db0*/  DSETP.GEU.AND P0, PT, |R4|, |R10|, PT ;  /* 0x4000000a0400722a */ /* 0x000fe20003f0e200 */
[----:B------:R-:W-:Y:S01]  /*5dc0*/  BSSY.RECONVERGENT B1, `(.L_x_689) ;  /* 0x0000014000017945 */ /* 0x000fe20003800200 */
[----:B------:R-:W-:Y:S01]  /*5dd0*/  IMAD.MOV.U32 R2, RZ, RZ, R10 ;  /* 0x000000ffff027224 */ /* 0x000fe200078e000a */
[----:B------:R-:W-:Y:S01]  /*5de0*/  MOV R3, R11 ;  /* 0x0000000b00037202 */ /* 0x000fe20000000f00 */
        /* <DEDUP_REMOVED lines=17> */
.L_x_690:
[----:B------:R-:W-:Y:S05]  /*5f00*/  BSYNC.RECONVERGENT B1 ;  /* 0x0000000000017941 */ /* 0x000fea0003800200 */
.L_x_689:
        /* <DEDUP_REMOVED lines=23> */
.L_x_692:
[----:B------:R-:W-:Y:S05]  /*6080*/  BSYNC.RECONVERGENT B1 ;  /* 0x0000000000017941 */ /* 0x000fea0003800200 */
.L_x_691:
        /* <DEDUP_REMOVED lines=21> */
.L_x_694:
[----:B------:R-:W-:Y:S05]  /*61e0*/  BSYNC.RECONVERGENT B1 ;  /* 0x0000000000017941 */ /* 0x000fea0003800200 */
.L_x_693:
        /* <DEDUP_REMOVED lines=21> */
.L_x_696:
[----:B------:R-:W-:Y:S05]  /*6340*/  BSYNC.RECONVERGENT B1 ;  /* 0x0000000000017941 */ /* 0x000fea0003800200 */
.L_x_695:
        /* <DEDUP_REMOVED lines=20> */
.L_x_616:
[----:B------:R-:W-:Y:S05]  /*6490*/  BSYNC.RECONVERGENT B0 ;  /* 0x0000000000007941 */ /* 0x000fea0003800200 */
.L_x_583:
[----:B------:R-:W-:Y:S05]  /*64a0*/  @P1 EXIT ;  /* 0x000000000000194d */ /* 0x000fea0003800000 */
[----:B012-4-:R-:W0:Y:S02]  /*64b0*/  LDC.64 R4, c[0x0][0x390] ;  /* 0x0000e400ff047b82 */ /* 0x017e240000000a00 */
[----:B0-----:R-:W-:Y:S04]  /*64c0*/  STG.E.64 desc[UR8][R4.64], R2 ;  /* 0x0000000204007986 */ /* 0x001fe8000c101b08 */
[----:B------:R-:W-:Y:S01]  /*64d0*/  STG.E.64 desc[UR8][R4.64+0x8], R14 ;  /* 0x0000080e04007986 */ /* 0x000fe2000c101b08 */
[----:B------:R-:W-:Y:S05]  /*64e0*/  EXIT ;  /* 0x000000000000794d */ /* 0x000fea0003800000 */
.L_x_697:
        /* <DEDUP_REMOVED lines=9> */
.L_x_792:


//--------------------- .text._Z25divide_by_diagonal_kernelPdi --------------------------
	.section	.text._Z25divide_by_diagonal_kernelPdi,"ax",@progbits
	.align	128
        .global         _Z25divide_by_diagonal_kernelPdi
        .type           _Z25divide_by_diagonal_kernelPdi,@function
        .size           _Z25divide_by_diagonal_kernelPdi,(.L_x_781 - _Z25divide_by_diagonal_kernelPdi)
        .other          _Z25divide_by_diagonal_kernelPdi,@"STO_CUDA_ENTRY STV_DEFAULT"
_Z25divide_by_diagonal_kernelPdi:
.text._Z25divide_by_diagonal_kernelPdi:
[----:B------:R-:W-:Y:S01]  /*0000*/  LDC R1, c[0x0][0x37c] ;  /* 0x0000df00ff017b82 */ /* 0x000fe20000000800 */
[----:B------:R-:W0:Y:S01]  /*0010*/  S2R R6, SR_CTAID.X ;  /* 0x0000000000067919 */ /* 0x000e220000002500 */
[----:B------:R-:W0:Y:S01]  /*0020*/  LDCU UR6, c[0x0][0x360] ;  /* 0x00006c00ff0677ac */ /* 0x000e220008000800 */
[----:B------:R-:W0:Y:S01]  /*0030*/  S2R R3, SR_TID.X ;  /* 0x0000000000037919 */ /* 0x000e220000002100 */
[----:B------:R-:W1:Y:S01]  /*0040*/  LDCU UR5, c[0x0][0x388] ;  /* 0x00007100ff0577ac */ /* 0x000e620008000800 */
[----:B------:R-:W2:Y:S01]  /*0050*/  S2R R2, SR_CTAID.Y ;  /* 0x0000000000027919 */ /* 0x000ea20000002600 */
[----:B------:R-:W3:Y:S01]  /*0060*/  LDCU UR7, c[0x0][0x364] ;  /* 0x00006c80ff0777ac */ /* 0x000ee20008000800 */
[----:B------:R-:W2:Y:S01]  /*0070*/  S2R R5, SR_TID.Y ;  /* 0x0000000000057919 */ /* 0x000ea20000002200 */
[----:B------:R-:W3:Y:S02]  /*0080*/  LDCU UR4, c[0x0][0x374] ;  /* 0x00006e80ff0477ac */ /* 0x000ee40008000800 */
[----:B---3--:R-:W-:Y:S01]  /*0090*/  UIMAD UR4, UR7, UR4, URZ ;  /* 0x00000004070472a4 */ /* 0x008fe2000f8e02ff */
[----:B0-----:R-:W-:-:S05]  /*00a0*/  IMAD R6, R6, UR6, R3 ;  /* 0x0000000606067c24 */ /* 0x001fca000f8e0203 */
[----:B-1----:R-:W-:Y:S01]  /*00b0*/  ISETP.GE.AND P0, PT, R6, UR5, PT ;  /* 0x0000000506007c0c */ /* 0x002fe2000bf06270 */
[----:B--2---:R-:W-:-:S12]  /*00c0*/  IMAD R2, R2, UR7, R5 ;  /* 0x0000000702027c24 */ /* 0x004fd8000f8e0205 */
[----:B------:R-:W-:Y:S05]  /*00d0*/  @P0 EXIT ;  /* 0x000000000000094d */ /* 0x000fea0003800000 */
[----:B------:R-:W0:Y:S01]  /*00e0*/  I2F.U32.RP R7, UR4 ;  /* 0x0000000400077d06 */ /* 0x000e220008209000 */
[----:B------:R-:W-:Y:S01]  /*00f0*/  VIADD R2, R2, UR5 ;  /* 0x0000000502027c36 */ /* 0x000fe20008000000 */
[----:B------:R-:W-:Y:S01]  /*0100*/  USHF.L.U32 UR8, UR5, 0x1, URZ ;  /* 0x0000000105087899 */ /* 0x000fe200080006ff */
[----:B------:R-:W-:Y:S01]  /*0110*/  IMAD R9, RZ, RZ, -UR4 ;  /* 0x80000004ff097e24 */ /* 0x000fe2000f8e02ff */
[----:B------:R-:W-:Y:S01]  /*0120*/  ISETP.NE.U32.AND P2, PT, RZ, UR4, PT ;  /* 0x00000004ff007c0c */ /* 0x000fe2000bf45070 */
[----:B------:R-:W-:Y:S01]  /*0130*/  VIADD R3, R2, UR4 ;  /* 0x0000000402037c36 */ /* 0x000fe20008000000 */
[----:B------:R-:W1:Y:S04]  /*0140*/  LDCU UR7, c[0x0][0x370] ;  /* 0x00006e00ff0777ac */ /* 0x000e680008000800 */
[C---:B------:R-:W-:Y:S01]  /*0150*/  ISETP.GE.AND P0, PT, R3.reuse, UR8, PT ;  /* 0x0000000803007c0c */ /* 0x040fe2000bf06270 */
[----:B------:R-:W2:Y:S01]  /*0160*/  LDCU.64 UR10, c[0x0][0x358] ;  /* 0x00006b00ff0a77ac */ /* 0x000ea20008000a00 */
[----:B------:R-:W-:Y:S01]  /*0170*/  VIMNMX R0, PT, PT, R3, UR8, !PT ;  /* 0x0000000803007c48 */ /* 0x000fe2000ffe0100 */
[----:B0-----:R-:W0:Y:S01]  /*0180*/  MUFU.RCP R7, R7 ;  /* 0x0000000700077308 */ /* 0x001e220000001000 */
[----:B------:R-:W3:Y:S01]  /*0190*/  LDCU UR9, c[0x0][0x388] ;  /* 0x00007100ff0977ac */ /* 0x000ee20008000800 */
[----:B------:R-:W-:-:S02]  /*01a0*/  UIADD3 UR5, UPT, UPT, UR5, 0x1, URZ ;  /* 0x0000000105057890 */ /* 0x000fc4000fffe0ff */
[----:B-1----:R-:W-:Y:S01]  /*01b0*/  UIMAD UR6, UR6, UR7, URZ ;  /* 0x00000007060672a4 */ /* 0x002fe2000f8e02ff */
[----:B0-----:R-:W-:Y:S01]  /*01c0*/  VIADD R4, R7, 0xffffffe ;  /* 0x0ffffffe07047836 */ /* 0x001fe20000000000 */
[----:B------:R-:W-:-:S03]  /*01d0*/  SEL R7, RZ, 0x1, P0 ;  /* 0x00000001ff077807 */ /* 0x000fc60000000000 */
[----:B------:R0:W1:Y:S01]  /*01e0*/  F2I.FTZ.U32.TRUNC.NTZ R5, R4 ;  /* 0x0000000400057305 */ /* 0x000062000021f000 */
[----:B------:R-:W-:Y:S01]  /*01f0*/  IADD3 R0, PT, PT, R0, -R3, -R7 ;  /* 0x8000000300007210 */ /* 0x000fe20007ffe807 */
[----:B0-----:R-:W-:Y:S02]  /*0200*/  HFMA2 R4, -RZ, RZ, 0, 0 ;  /* 0x00000000ff047431 */ /* 0x001fe400000001ff */
[----:B-1----:R-:W-:-:S04]  /*0210*/  IMAD R9, R9, R5, RZ ;  /* 0x0000000509097224 */ /* 0x002fc800078e02ff */
[----:B------:R-:W-:Y:S01]  /*0220*/  IMAD.HI.U32 R5, R5, R9, R4 ;  /* 0x0000000905057227 */ /* 0x000fe200078e0004 */
[----:B------:R-:W-:-:S05]  /*0230*/  IADD3 R4, PT, PT, R3, UR4, RZ ;  /* 0x0000000403047c10 */ /* 0x000fca000fffe0ff */
[----:B------:R-:W-:-:S04]  /*0240*/  IMAD.HI.U32 R8, R5, R0, RZ ;  /* 0x0000000005087227 */ /* 0x000fc800078e00ff */
[----:B------:R-:W-:-:S04]  /*0250*/  IMAD.MOV R5, RZ, RZ, -R8 ;  /* 0x000000ffff057224 */ /* 0x000fc800078e0a08 */
[----:B------:R-:W-:-:S05]  /*0260*/  IMAD R0, R5, UR4, R0 ;  /* 0x0000000405007c24 */ /* 0x000fca000f8e0200 */
[----:B------:R-:W-:-:S13]  /*0270*/  ISETP.GE.U32.AND P0, PT, R0, UR4, PT ;  /* 0x0000000400007c0c */ /* 0x000fda000bf06070 */
[----:B------:R-:W-:Y:S02]  /*0280*/  @P0 VIADD R0, R0, -UR4 ;  /* 0x8000000400000c36 */ /* 0x000fe40008000000 */
[----:B------:R-:W-:-:S03]  /*0290*/  @P0 VIADD R8, R8, 0x1 ;  /* 0x0000000108080836 */ /* 0x000fc60000000000 */
[----:B------:R-:W-:-:S13]  /*02a0*/  ISETP.GE.U32.AND P1, PT, R0, UR4, PT ;  /* 0x0000000400007c0c */ /* 0x000fda000bf26070 */
[----:B------:R-:W-:Y:S01]  /*02b0*/  @P1 VIADD R8, R8, 0x1 ;  /* 0x0000000108081836 */ /* 0x000fe20000000000 */
[----:B------:R-:W-:-:S05]  /*02c0*/  @!P2 LOP3.LUT R8, RZ, UR4, RZ, 0x33, !PT ;  /* 0x00000004ff08ac12 */ /* 0x000fca000f8e33ff */
[----:B------:R-:W-:Y:S02]  /*02d0*/  IMAD.IADD R5, R7, 0x1, R8 ;  /* 0x0000000107057824 */ /* 0x000fe400078e0208 */
[----:B------:R-:W-:-:S03]  /*02e0*/  VIADD R7, R4, UR4 ;  /* 0x0000000404077c36 */ /* 0x000fc60008000000 */
[----:B--23--:R-:W-:-:S07]  /*02f0*/  LOP3.LUT R8, R5, 0x3, RZ, 0xc0, !PT ;  /* 0x0000000305087812 */ /* 0x00cfce00078ec0ff */
.L_x_717:
[----:B------:R-:W-:Y:S01]  /*0300*/  ISETP.GE.AND P0, PT, R2, UR8, PT ;  /* 0x0000000802007c0c */ /* 0x000fe2000bf06270 */
[----:B------:R-:W-:-:S12]  /*0310*/  BSSY.RECONVERGENT B0, `(.L_x_698) ;  /* 0x00000dc000007945 */ /* 0x000fd80003800200 */
[----:B0-----:R-:W-:Y:S05]  /*0320*/  @P0 BRA `(.L_x_699) ;  /* 0x0000000c00680947 */ /* 0x001fea0003800000 */
[----:B------:R-:W0:Y:S01]  /*0330*/  LDC.64 R12, c[0x0][0x380] ;  /* 0x0000e000ff0c7b82 */ /* 0x000e220000000a00 */
[----:B------:R-:W-:Y:S01]  /*0340*/  ISETP.NE.AND P0, PT, R8, 0x3, PT ;  /* 0x000000030800780c */ /* 0x000fe20003f05270 */
[----:B------:R-:W-:Y:S01]  /*0350*/  IMAD R15, R6, UR5, RZ ;  /* 0x00000005060f7c24 */ /* 0x000fe2000f8e02ff */
[----:B------:R-:W-:Y:S01]  /*0360*/  BSSY.RECONVERGENT B1, `(.L_x_700) ;  /* 0x0000061000017945 */ /* 0x000fe20003800200 */
[----:B------:R-:W-:Y:S02]  /*0370*/  IMAD.MOV.U32 R29, RZ, RZ, R2 ;  /* 0x000000ffff1d7224 */ /* 0x000fe400078e0002 */
[----:B0-----:R-:W-:-:S08]  /*0380*/  IMAD.WIDE R14, R15, 0x8, R12 ;  /* 0x000000080f0e7825 */ /* 0x001fd000078e020c */
[----:B------:R-:W-:Y:S05]  /*0390*/  @!P0 BRA `(.L_x_701) ;  /* 0x0000000400748947 */ /* 0x000fea0003800000 */
[----:B------:R-:W2:Y:S01]  /*03a0*/  LDG.E.64 R16, desc[UR10][R14.64] ;  /* 0x0000000a0e107981 */ /* 0x000ea2000c1e1b00 */
[----:B------:R-:W0:Y:S02]  /*03b0*/  LDCU UR7, c[0x0][0x388] ;  /* 0x00007100ff0777ac */ /* 0x000e240008000800 */
[----:B0-----:R-:W-:-:S04]  /*03c0*/  IMAD R9, R2, UR7, R6 ;  /* 0x0000000702097c24 */ /* 0x001fc8000f8e0206 */
[----:B------:R-:W-:-:S05]  /*03d0*/  IMAD.WIDE R12, R9, 0x8, R12 ;  /* 0x00000008090c7825 */ /* 0x000fca00078e020c */
[----:B------:R-:W3:Y:S01]  /*03e0*/  LDG.E.64 R20, desc[UR10][R12.64] ;  /* 0x0000000a0c147981 */ /* 0x000ee2000c1e1b00 */
[----:B------:R-:W-:Y:S01]  /*03f0*/  IMAD.MOV.U32 R10, RZ, RZ, 0x1 ;  /* 0x00000001ff0a7424 */ /* 0x000fe200078e00ff */
[----:B------:R-:W-:Y:S01]  /*0400*/  BSSY.RECONVERGENT B2, `(.L_x_702) ;  /* 0x0000015000027945 */ /* 0x000fe20003800200 */
[----:B------:R-:W-:Y:S01]  /*0410*/  ISETP.NE.AND P1, PT, R8, RZ, PT ;  /* 0x000000ff0800720c */ /* 0x000fe20003f25270 */
[----:B--2---:R-:W0:Y:S03]  /*0420*/  MUFU.RCP64H R11, R17 ;  /* 0x00000011000b7308 */ /* 0x004e260000001800 */
[----:B0-----:R-:W-:-:S08]  /*0430*/  DFMA R18, -R16, R10, 1 ;  /* 0x3ff000001012742b */ /* 0x001fd0000000010a */
[----:B------:R-:W-:Y:S01]  /*0440*/  DFMA R18, R18, R18, R18 ;  /* 0x000000121212722b */ /* 0x000fe20000000012 */
[----:B---3--:R-:W-:-:S07]  /*0450*/  FSETP.GEU.AND P2, PT, |R21|, 6.5827683646048100446e-37, PT ;  /* 0x036000001500780b */ /* 0x008fce0003f4e200 */
[----:B------:R-:W-:-:S08]  /*0460*/  DFMA R18, R10, R18, R10 ;  /* 0x000000120a12722b */ /* 0x000fd0000000000a */
[----:B------:R-:W-:-:S08]  /*0470*/  DFMA R10, -R16, R18, 1 ;  /* 0x3ff00000100a742b */ /* 0x000fd00000000112 */
[----:B------:R-:W-:-:S08]  /*0480*/  DFMA R10, R18, R10, R18 ;  /* 0x0000000a120a722b */ /* 0x000fd00000000012 */
[----:B------:R-:W-:-:S08]  /*0490*/  DMUL R18, R20, R10 ;  /* 0x0000000a14127228 */ /* 0x000fd00000000000 */
[----:B------:R-:W-:-:S08]  /*04a0*/  DFMA R22, -R16, R18, R20 ;  /* 0x000000121016722b */ /* 0x000fd00000000114 */
[----:B------:R-:W-:-:S10]  /*04b0*/  DFMA R10, R10, R22, R18 ;  /* 0x000000160a0a722b */ /* 0x000fd40000000012 */
[----:B------:R-:W-:-:S05]  /*04c0*/  FFMA R0, RZ, R17, R11 ;  /* 0x00000011ff007223 */ /* 0x000fca000000000b */
[----:B------:R-:W-:-:S13]  /*04d0*/  FSETP.GT.AND P0, PT, |R0|, 1.469367938527859385e-39, PT ;  /* 0x001000000000780b */ /* 0x000fda0003f04200 */
[----:B------:R-:W-:Y:S05]  /*04e0*/  @P0 BRA P2, `(.L_x_703) ;  /* 0x0000000000180947 */ /* 0x000fea0001000000 */
[----:B------:R-:W-:Y:S01]  /*04f0*/  MOV R9, R16 ;  /* 0x0000001000097202 */ /* 0x000fe20000000f00 */
[----:B------:R-:W-:Y:S01]  /*0500*/  IMAD.MOV.U32 R11, RZ, RZ, R17 ;  /* 0x000000ffff0b7224 */ /* 0x000fe200078e0011 */
[----:B------:R-:W-:-:S07]  /*0510*/  MOV R0, 0x530 ;  /* 0x0000053000007802 */ /* 0x000fce0000000f00 */
[----:B------:R-:W-:Y:S05]  /*0520*/  CALL.REL.NOINC `($__internal_0_$__cuda_sm20_div_rn_f64_full) ;  /* 0x0000000c00007944 */ /* 0x000fea0003c00000 */
[----:B------:R-:W-:Y:S02]  /*0530*/  IMAD.MOV.U32 R10, RZ, RZ, R30 ;  /* 0x000000ffff0a7224 */ /* 0x000fe400078e001e */
[----:B------:R-:W-:-:S07]  /*0540*/  IMAD.MOV.U32 R11, RZ, RZ, R31 ;  /* 0x000000ffff0b7224 */ /* 0x000fce00078e001f */
.L_x_703:
[----:B------:R-:W-:Y:S05]  /*0550*/  BSYNC.RECONVERGENT B2 ;  /* 0x0000000000027941 */ /* 0x000fea0003800200 */
.L_x_702:
[----:B------:R0:W-:Y:S01]  /*0560*/  STG.E.64 desc[UR10][R12.64], R10 ;  /* 0x0000000a0c007986 */ /* 0x0001e2000c101b0a */
[----:B------:R-:W-:Y:S01]  /*0570*/  IMAD.MOV.U32 R29, RZ, RZ, R3 ;  /* 0x000000ffff1d7224 */ /* 0x000fe200078e0003 */
[----:B------:R-:W-:Y:S06]  /*0580*/  @!P1 BRA `(.L_x_701) ;  /* 0x0000000000f89947 */ /* 0x000fec0003800000 */
[----:B------:R-:W2:Y:S01]  /*0590*/  LDG.E.64 R16, desc[UR10][R14.64] ;  /* 0x0000000a0e107981 */ /* 0x000ea2000c1e1b00 */
[----:B0-----:R-:W0:Y:S01]  /*05a0*/  LDC.64 R12, c[0x0][0x380] ;  /* 0x0000e000ff0c7b82 */ /* 0x001e220000000a00 */
[----:B------:R-:W1:Y:S02]  /*05b0*/  LDCU UR7, c[0x0][0x388] ;  /* 0x00007100ff0777ac */ /* 0x000e640008000800 */
[----:B-1----:R-:W-:-:S04]  /*05c0*/  IMAD R9, R3, UR7, R6 ;  /* 0x0000000703097c24 */ /* 0x002fc8000f8e0206 */
[----:B0-----:R-:W-:-:S05]  /*05d0*/  IMAD.WIDE R12, R9, 0x8, R12 ;  /* 0x00000008090c7825 */ /* 0x001fca00078e020c */
[----:B------:R-:W3:Y:S01]  /*05e0*/  LDG.E.64 R20, desc[UR10][R12.64] ;  /* 0x0000000a0c147981 */ /* 0x000ee2000c1e1b00 */
[----:B------:R-:W-:Y:S01]  /*05f0*/  MOV R10, 0x1 ;  /* 0x00000001000a7802 */ /* 0x000fe20000000f00 */
[----:B------:R-:W-:Y:S01]  /*0600*/  BSSY.RECONVERGENT B2, `(.L_x_704) ;  /* 0x0000015000027945 */ /* 0x000fe20003800200 */
[----:B------:R-:W-:Y:S01]  /*0610*/  ISETP.NE.AND P1, PT, R8, 0x1, PT ;  /* 0x000000010800780c */ /* 0x000fe20003f25270 */
        /* <DEDUP_REMOVED lines=13> */
[----:B------:R-:W-:Y:S01]  /*06f0*/  IMAD.MOV.U32 R9, RZ, RZ, R16 ;  /* 0x000000ffff097224 */ /* 0x000fe200078e0010 */
[----:B------:R-:W-:Y:S01]  /*0700*/  MOV R0, 0x730 ;  /* 0x0000073000007802 */ /* 0x000fe20000000f00 */
[----:B------:R-:W-:-:S07]  /*0710*/  IMAD.MOV.U32 R11, RZ, RZ, R17 ;  /* 0x000000ffff0b7224 */ /* 0x000fce00078e0011 */
[----:B------:R-:W-:Y:S05]  /*0720*/  CALL.REL.NOINC `($__internal_0_$__cuda_sm20_div_rn_f64_full) ;  /* 0x0000000800807944 */ /* 0x000fea0003c00000 */
[----:B------:R-:W-:Y:S02]  /*0730*/  IMAD.MOV.U32 R10, RZ, RZ, R30 ;  /* 0x000000ffff0a7224 */ /* 0x000fe400078e001e */
[----:B------:R-:W-:-:S07]  /*0740*/  IMAD.MOV.U32 R11, RZ, RZ, R31 ;  /* 0x000000ffff0b7224 */ /* 0x000fce00078e001f */
.L_x_705:
[----:B------:R-:W-:Y:S05]  /*0750*/  BSYNC.RECONVERGENT B2 ;  /* 0x0000000000027941 */ /* 0x000fea0003800200 */
.L_x_704:
[----:B------:R1:W-:Y:S01]  /*0760*/  STG.E.64 desc[UR10][R12.64], R10 ;  /* 0x0000000a0c007986 */ /* 0x0003e2000c101b0a */
[----:B------:R-:W-:Y:S01]  /*0770*/  MOV R29, R4 ;  /* 0x00000004001d7202 */ /* 0x000fe20000000f00 */
[----:B------:R-:W-:Y:S06]  /*0780*/  @!P1 BRA `(.L_x_701) ;  /* 0x0000000000789947 */ /* 0x000fec0003800000 */
[----:B------:R-:W2:Y:S01]  /*0790*/  LDG.E.64 R16, desc[UR10][R14.64] ;  /* 0x0000000a0e107981 */ /* 0x000ea2000c1e1b00 */
[----:B-1----:R-:W0:Y:S01]  /*07a0*/  LDC.64 R12, c[0x0][0x380] ;  /* 0x0000e000ff0c7b82 */ /* 0x002e220000000a00 */
[----:B------:R-:W1:Y:S02]  /*07b0*/  LDCU UR7, c[0x0][0x388] ;  /* 0x00007100ff0777ac */ /* 0x000e640008000800 */
[----:B-1----:R-:W-:-:S04]  /*07c0*/  IMAD R9, R4, UR7, R6 ;  /* 0x0000000704097c24 */ /* 0x002fc8000f8e0206 */
[----:B0-----:R-:W-:-:S05]  /*07d0*/  IMAD.WIDE R12, R9, 0x8, R12 ;  /* 0x00000008090c7825 */ /* 0x001fca00078e020c */
[----:B------:R-:W3:Y:S01]  /*07e0*/  LDG.E.64 R20, desc[UR10][R12.64] ;  /* 0x0000000a0c147981 */ /* 0x000ee2000c1e1b00 */
[----:B------:R-:W-:Y:S01]  /*07f0*/  IMAD.MOV.U32 R10, RZ, RZ, 0x1 ;  /* 0x00000001ff0a7424 */ /* 0x000fe200078e00ff */
[----:B------:R-:W-:Y:S01]  /*0800*/  BSSY.RECONVERGENT B2, `(.L_x_706) ;  /* 0x0000014000027945 */ /* 0x000fe20003800200 */
[----:B--2---:R-:W0:Y:S04]  /*0810*/  MUFU.RCP64H R11, R17 ;  /* 0x00000011000b7308 */ /* 0x004e280000001800 */
        /* <DEDUP_REMOVED lines=16> */
[----:B------:R-:W-:Y:S01]  /*0920*/  IMAD.MOV.U32 R10, RZ, RZ, R30 ;  /* 0x000000ffff0a7224 */ /* 0x000fe200078e001e */
[----:B------:R-:W-:-:S07]  /*0930*/  MOV R11, R31 ;  /* 0x0000001f000b7202 */ /* 0x000fce0000000f00 */
.L_x_707:
[----:B------:R-:W-:Y:S05]  /*0940*/  BSYNC.RECONVERGENT B2 ;  /* 0x0000000000027941 */ /* 0x000fea0003800200 */
.L_x_706:
[----:B------:R2:W-:Y:S01]  /*0950*/  STG.E.64 desc[UR10][R12.64], R10 ;  /* 0x0000000a0c007986 */ /* 0x0005e2000c101b0a */
[----:B------:R-:W-:-:S07]  /*0960*/  IMAD.MOV.U32 R29, RZ, RZ, R7 ;  /* 0x000000ffff1d7224 */ /* 0x000fce00078e0007 */
.L_x_701:
[----:B------:R-:W-:Y:S05]  /*0970*/  BSYNC.RECONVERGENT B1 ;  /* 0x0000000000017941 */ /* 0x000fea0003800200 */
.L_x_700:
[----:B012---:R-:W0:Y:S01]  /*0980*/  LDC.64 R12, c[0x0][0x380] ;  /* 0x0000e000ff0c7b82 */ /* 0x007e220000000a00 */
[----:B------:R-:W-:-:S13]  /*0990*/  ISETP.GE.U32.AND P0, PT, R5, 0x3, PT ;  /* 0x000000030500780c */ /* 0x000fda0003f06070 */
[----:B------:R-:W-:Y:S05]  /*09a0*/  @!P0 BRA `(.L_x_699) ;  /* 0x0000000400c88947 */ /* 0x000fea0003800000 */
.L_x_716:
[----:B------:R-:W2:Y:S01]  /*09b0*/  LDG.E.64 R16, desc[UR10][R14.64] ;  /* 0x0000000a0e107981 */ /* 0x000ea2000c1e1b00 */
[----:B------:R-:W-:-:S04]  /*09c0*/  IMAD R27, R29, UR9, R6 ;  /* 0x000000091d1b7c24 */ /* 0x000fc8000f8e0206 */
[----:B0-----:R-:W-:-:S05]  /*09d0*/  IMAD.WIDE R26, R27, 0x8, R12 ;  /* 0x000000081b1a7825 */ /* 0x001fca00078e020c */
[----:B------:R-:W3:Y:S01]  /*09e0*/  LDG.E.64 R20, desc[UR10][R26.64] ;  /* 0x0000000a1a147981 */ /* 0x000ee2000c1e1b00 */
[----:B------:R-:W-:Y:S01]  /*09f0*/  IMAD.MOV.U32 R10, RZ, RZ, 0x1 ;  /* 0x00000001ff0a7424 */ /* 0x000fe200078e00ff */
[----:B------:R-:W-:Y:S01]  /*0a00*/  BSSY.RECONVERGENT B1, `(.L_x_708) ;  /* 0x0000014000017945 */ /* 0x000fe20003800200 */
[----:B--2---:R-:W0:Y:S01]  /*0a10*/  MUFU.RCP64H R11, R17 ;  /* 0x00000011000b7308 */ /* 0x004e220000001800 */
[----:B---3--:R-:W-:-:S03]  /*0a20*/  FSETP.GEU.AND P1, PT, |R21|, 6.5827683646048100446e-37, PT ;  /* 0x036000001500780b */ /* 0x008fc60003f2e200 */
[----:B0-----:R-:W-:-:S08]  /*0a30*/  DFMA R18, -R16, R10, 1 ;  /* 0x3ff000001012742b */ /* 0x001fd0000000010a */
[----:B------:R-:W-:-:S08]  /*0a40*/  DFMA R18, R18, R18, R18 ;  /* 0x000000121212722b */ /* 0x000fd00000000012 */
        /* <DEDUP_REMOVED lines=13> */
[----:B------:R-:W-:Y:S01]  /*0b20*/  MOV R10, R30 ;  /* 0x0000001e000a7202 */ /* 0x000fe20000000f00 */
[----:B------:R-:W-:-:S07]  /*0b30*/  IMAD.MOV.U32 R11, RZ, RZ, R31 ;  /* 0x000000ffff0b7224 */ /* 0x000fce00078e001f */
.L_x_709:
[----:B------:R-:W-:Y:S05]  /*0b40*/  BSYNC.RECONVERGENT B1 ;  /* 0x0000000000017941 */ /* 0x000fea0003800200 */
.L_x_708:
[----:B------:R0:W-:Y:S04]  /*0b50*/  STG.E.64 desc[UR10][R26.64], R10 ;  /* 0x0000000a1a007986 */ /* 0x0001e8000c101b0a */
[----:B------:R-:W2:Y:S01]  /*0b60*/  LDG.E.64 R16, desc[UR10][R14.64] ;  /* 0x0000000a0e107981 */ /* 0x000ea2000c1e1b00 */
[----:B------:R-:W-:-:S04]  /*0b70*/  VIADD R29, R29, UR4 ;  /* 0x000000041d1d7c36 */ /* 0x000fc80008000000 */
        /* <DEDUP_REMOVED lines=24> */
.L_x_711:
[----:B------:R-:W-:Y:S05]  /*0d00*/  BSYNC.RECONVERGENT B1 ;  /* 0x0000000000017941 */ /* 0x000fea0003800200 */
.L_x_710:
[----:B------:R0:W-:Y:S04]  /*0d10*/  STG.E.64 desc[UR10][R26.64], R10 ;  /* 0x0000000a1a007986 */ /* 0x0001e8000c101b0a */
[----:B------:R-:W2:Y:S01]  /*0d20*/  LDG.E.64 R16, desc[UR10][R14.64] ;  /* 0x0000000a0e107981 */ /* 0x000ea2000c1e1b00 */
[----:B------:R-:W-:-:S05]  /*0d30*/  IADD3 R29, PT, PT, R29, UR4, RZ ;  /* 0x000000041d1d7c10 */ /* 0x000fca000fffe0ff */
        /* <DEDUP_REMOVED lines=24> */
.L_x_713:
[----:B------:R-:W-:Y:S05]  /*0ec0*/  BSYNC.RECONVERGENT B1 ;  /* 0x0000000000017941 */ /* 0x000fea0003800200 */
.L_x_712:
        /* <DEDUP_REMOVED lines=27> */
.L_x_715:
[----:B------:R-:W-:Y:S05]  /*1080*/  BSYNC.RECONVERGENT B1 ;  /* 0x0000000000017941 */ /* 0x000fea0003800200 */
.L_x_714:
[----:B------:R1:W-:Y:S01]  /*1090*/  STG.E.64 desc[UR10][R26.64], R10 ;  /* 0x0000000a1a007986 */ /* 0x0003e2000c101b0a */
[----:B------:R-:W-:-:S04]  /*10a0*/  IADD3 R29, PT, PT, R29, UR4, RZ ;  /* 0x000000041d1d7c10 */ /* 0x000fc8000fffe0ff */
[----:B------:R-:W-:-:S13]  /*10b0*/  ISETP.GE.AND P0, PT, R29, UR8, PT ;  /* 0x000000081d007c0c */ /* 0x000fda000bf06270 */
[----:B-1----:R-:W-:Y:S05]  /*10c0*/  @!P0 BRA `(.L_x_716) ;  /* 0xfffffff800388947 */ /* 0x002fea000383ffff */
.L_x_699:
[----:B------:R-:W-:Y:S05]  /*10d0*/  BSYNC.RECONVERGENT B0 ;  /* 0x0000000000007941 */ /* 0x000fea0003800200 */
.L_x_698:
[----:B------:R-:W1:Y:S01]  /*10e0*/  LDCU UR7, c[0x0][0x388] ;  /* 0x00007100ff0777ac */ /* 0x000e620008000800 */
[----:B------:R-:W-:-:S05]  /*10f0*/  VIADD R6, R6, UR6 ;  /* 0x0000000606067c36 */ /* 0x000fca0008000000 */
[----:B-1----:R-:W-:-:S13]  /*1100*/  ISETP.GE.AND P0, PT, R6, UR7, PT ;  /* 0x0000000706007c0c */ /* 0x002fda000bf06270 */
[----:B------:R-:W-:Y:S05]  /*1110*/  @!P0 BRA `(.L_x_717) ;  /* 0xfffffff000788947 */ /* 0x000fea000383ffff */
[----:B------:R-:W-:Y:S05]  /*1120*/  EXIT ;  /* 0x000000000000794d */ /* 0x000fea0003800000 */
        .weak           $__internal_0_$__cuda_sm20_div_rn_f64_full
        .type           $__internal_0_$__cuda_sm20_div_rn_f64_full,@function
        .size           $__internal_0_$__cuda_sm20_div_rn_f64_full,(.L_x_781 - $__internal_0_$__cuda_sm20_div_rn_f64_full)
$__internal_0_$__cuda_sm20_div_rn_f64_full:
[C---:B------:R-:W-:Y:S01]  /*1130*/  FSETP.GEU.AND P0, PT, |R11|.reuse, 1.469367938527859385e-39, PT ;  /* 0x001000000b00780b */ /* 0x040fe20003f0e200 */
[----:B------:R-:W-:Y:S01]  /*1140*/  IMAD.MOV.U32 R18, RZ, RZ, R9 ;  /* 0x000000ffff127224 */ /* 0x000fe200078e0009 */
[----:B------:R-:W-:Y:S01]  /*1150*/  LOP3.LUT R16, R11, 0x800fffff, RZ, 0xc0, !PT ;  /* 0x800fffff0b107812 */ /* 0x000fe200078ec0ff */
[----:B------:R-:W-:Y:S01]  /*1160*/  IMAD.MOV.U32 R19, RZ, RZ, R11 ;  /* 0x000000ffff137224 */ /* 0x000fe200078e000b */
[C---:B------:R-:W-:Y:S01]  /*1170*/  FSETP.GEU.AND P3, PT, |R21|.reuse, 1.469367938527859385e-39, PT ;  /* 0x001000001500780b */ /* 0x040fe20003f6e200 */
[----:B------:R-:W-:Y:S01]  /*1180*/  IMAD.MOV.U32 R22, RZ, RZ, 0x1 ;  /* 0x00000001ff167424 */ /* 0x000fe200078e00ff */
[----:B------:R-:W-:Y:S01]  /*1190*/  LOP3.LUT R17, R16, 0x3ff00000, RZ, 0xfc, !PT ;  /* 0x3ff0000010117812 */ /* 0x000fe200078efcff */
[----:B------:R-:W-:Y:S01]  /*11a0*/  BSSY.RECONVERGENT B3, `(.L_x_718) ;  /* 0x0000052000037945 */ /* 0x000fe20003800200 */
[----:B------:R-:W-:Y:S02]  /*11b0*/  MOV R16, R9 ;  /* 0x0000000900107202 */ /* 0x000fe40000000f00 */
[----:B------:R-:W-:-:S02]  /*11c0*/  LOP3.LUT R9, R21, 0x7ff00000, RZ, 0xc0, !PT ;  /* 0x7ff0000015097812 */ /* 0x000fc400078ec0ff */
[----:B------:R-:W-:Y:S01]  /*11d0*/  LOP3.LUT R28, R11, 0x7ff00000, RZ, 0xc0, !PT ;  /* 0x7ff000000b1c7812 */ /* 0x000fe200078ec0ff */
[----:B------:R-:W-:-:S03]  /*11e0*/  @!P0 DMUL R16, R18, 8.98846567431157953865e+307 ;  /* 0x7fe0000012108828 */ /* 0x000fc60000000000 */
[----:B------:R-:W-:Y:S02]  /*11f0*/  ISETP.GE.U32.AND P2, PT, R9, R28, PT ;  /* 0x0000001c0900720c */ /* 0x000fe40003f46070 */
[----:B------:R-:W-:Y:S01]  /*1200*/  @!P3 LOP3.LUT R10, R19, 0x7ff00000, RZ, 0xc0, !PT ;  /* 0x7ff00000130ab812 */ /* 0x000fe200078ec0ff */
[----:B------:R-:W0:Y:S01]  /*1210*/  MUFU.RCP64H R23, R17 ;  /* 0x0000001100177308 */ /* 0x000e220000001800 */
[----:B------:R-:W-:Y:S02]  /*1220*/  @!P3 MOV R30, RZ ;  /* 0x000000ff001eb202 */ /* 0x000fe40000000f00 */
[----:B------:R-:W-:Y:S01]  /*1230*/  @!P3 ISETP.GE.U32.AND P4, PT, R9, R10, PT ;  /* 0x0000000a0900b20c */ /* 0x000fe20003f86070 */
[----:B------:R-:W-:Y:S01]  /*1240*/  IMAD.MOV.U32 R10, RZ, RZ, 0x1ca00000 ;  /* 0x1ca00000ff0a7424 */ /* 0x000fe200078e00ff */
[----:B------:R-:W-:-:S04]  /*1250*/  @!P0 LOP3.LUT R28, R17, 0x7ff00000, RZ, 0xc0, !PT ;  /* 0x7ff00000111c8812 */ /* 0x000fc800078ec0ff */
[----:B------:R-:W-:-:S04]  /*1260*/  @!P3 SEL R11, R10, 0x63400000, !P4 ;  /* 0x634000000a0bb807 */ /* 0x000fc80006000000 */
[----:B------:R-:W-:Y:S01]  /*1270*/  @!P3 LOP3.LUT R11, R11, 0x80000000, R21, 0xf8, !PT ;  /* 0x800000000b0bb812 */ /* 0x000fe200078ef815 */
[----:B0-----:R-:W-:-:S03]  /*1280*/  DFMA R32, R22, -R16, 1 ;  /* 0x3ff000001620742b */ /* 0x001fc60000000810 */
[----:B------:R-:W-:Y:S01]  /*1290*/  @!P3 LOP3.LUT R31, R11, 0x100000, RZ, 0xfc, !PT ;  /* 0x001000000b1fb812 */ /* 0x000fe200078efcff */
[----:B------:R-:W-:-:S04]  /*12a0*/  IMAD.MOV.U32 R11, RZ, RZ, R9 ;  /* 0x000000ffff0b7224 */ /* 0x000fc800078e0009 */
[----:B------:R-:W-:-:S08]  /*12b0*/  DFMA R32, R32, R32, R32 ;  /* 0x000000202020722b */ /* 0x000fd00000000020 */
[----:B------:R-:W-:Y:S01]  /*12c0*/  DFMA R32, R22, R32, R22 ;  /* 0x000000201620722b */ /* 0x000fe20000000016 */
[----:B------:R-:W-:-:S04]  /*12d0*/  SEL R22, R10, 0x63400000, !P2 ;  /* 0x634000000a167807 */ /* 0x000fc80005000000 */
[----:B------:R-:W-:Y:S01]  /*12e0*/  LOP3.LUT R23, R22, 0x800fffff, R21, 0xf8, !PT ;  /* 0x800fffff16177812 */ /* 0x000fe200078ef815 */
[----:B------:R-:W-:Y:S02]  /*12f0*/  IMAD.MOV.U32 R22, RZ, RZ, R20 ;  /* 0x000000ffff167224 */ /* 0x000fe400078e0014 */
[----:B------:R-:W-:-:S04]  /*1300*/  DFMA R24, R32, -R16, 1 ;  /* 0x3ff000002018742b */ /* 0x000fc80000000810 */
[----:B------:R-:W-:-:S04]  /*1310*/  @!P3 DFMA R22, R22, 2, -R30 ;  /* 0x400000001616b82b */ /* 0x000fc8000000081e */
[----:B------:R-:W-:-:S06]  /*1320*/  DFMA R32, R32, R24, R32 ;  /* 0x000000182020722b */ /* 0x000fcc0000000020 */
[----:B------:R-:W-:Y:S02]  /*1330*/  @!P3 LOP3.LUT R11, R23, 0x7ff00000, RZ, 0xc0, !PT ;  /* 0x7ff00000170bb812 */ /* 0x000fe400078ec0ff */
[----:B------:R-:W-:-:S03]  /*1340*/  DMUL R30, R32, R22 ;  /* 0x00000016201e7228 */ /* 0x000fc60000000000 */
[----:B------:R-:W-:-:S05]  /*1350*/  VIADD R24, R11, 0xffffffff ;  /* 0xffffffff0b187836 */ /* 0x000fca0000000000 */
[----:B------:R-:W-:Y:S01]  /*1360*/  DFMA R34, R30, -R16, R22 ;  /* 0x800000101e22722b */ /* 0x000fe20000000016 */
[----:B------:R-:W-:Y:S01]  /*1370*/  ISETP.GT.U32.AND P0, PT, R24, 0x7feffffe, PT ;  /* 0x7feffffe1800780c */ /* 0x000fe20003f04070 */
[----:B------:R-:W-:-:S05]  /*1380*/  VIADD R24, R28, 0xffffffff ;  /* 0xffffffff1c187836 */ /* 0x000fca0000000000 */
[----:B------:R-:W-:Y:S01]  /*1390*/  ISETP.GT.U32.OR P0, PT, R24, 0x7feffffe, P0 ;  /* 0x7feffffe1800780c */ /* 0x000fe20000704470 */
[----:B------:R-:W-:-:S12]  /*13a0*/  DFMA R24, R32, R34, R30 ;  /* 0x000000222018722b */ /* 0x000fd8000000001e */
[----:B------:R-:W-:Y:S05]  /*13b0*/  @P0 BRA `(.L_x_719) ;  /* 0x00000000006c0947 */ /* 0x000fea0003800000 */
[----:B------:R-:W-:-:S04]  /*13c0*/  LOP3.LUT R11, R19, 0x7ff00000, RZ, 0xc0, !PT ;  /* 0x7ff00000130b7812 */ /* 0x000fc800078ec0ff */
[CC--:B------:R-:W-:Y:S02]  /*13d0*/  VIADDMNMX R20, R9.reuse, -R11.reuse, 0xb9600000, !PT ;  /* 0xb960000009147446 */ /* 0x0c0fe4000780090b */
[----:B------:R-:W-:Y:S02]  /*13e0*/  ISETP.GE.U32.AND P0, PT, R9, R11, PT ;  /* 0x0000000b0900720c */ /* 0x000fe40003f06070 */
[----:B------:R-:W-:Y:S02]  /*13f0*/  VIMNMX R20, PT, PT, R20, 0x46a00000, PT ;  /* 0x46a0000014147848 */ /* 0x000fe40003fe0100 */
[----:B------:R-:W-:-:S04]  /*1400*/  SEL R10, R10, 0x63400000, !P0 ;  /* 0x634000000a0a7807 */ /* 0x000fc80004000000 */
[----:B------:R-:W-:Y:S01]  /*1410*/  IADD3 R10, PT, PT, -R10, R20, RZ ;  /* 0x000000140a0a7210 */ /* 0x000fe20007ffe1ff */
[----:B------:R-:W-:-:S04]  /*1420*/  IMAD.MOV.U32 R20, RZ, RZ, RZ ;  /* 0x000000ffff147224 */ /* 0x000fc800078e00ff */
[----:B------:R-:W-:-:S06]  /*1430*/  VIADD R21, R10, 0x7fe00000 ;  /* 0x7fe000000a157836 */ /* 0x000fcc0000000000 */
[----:B------:R-:W-:-:S10]  /*1440*/  DMUL R30, R24, R20 ;  /* 0x00000014181e7228 */ /* 0x000fd40000000000 */
[----:B------:R-:W-:-:S13]  /*1450*/  FSETP.GTU.AND P0, PT, |R31|, 1.469367938527859385e-39, PT ;  /* 0x001000001f00780b */ /* 0x000fda0003f0c200 */
[----:B------:R-:W-:Y:S05]  /*1460*/  @P0 BRA `(.L_x_720) ;  /* 0x0000000000940947 */ /* 0x000fea0003800000 */
[----:B------:R-:W-:Y:S01]  /*1470*/  DFMA R16, R24, -R16, R22 ;  /* 0x800000101810722b */ /* 0x000fe20000000016 */
[----:B------:R-:W-:-:S09]  /*1480*/  IMAD.MOV.U32 R20, RZ, RZ, RZ ;  /* 0x000000ffff147224 */ /* 0x000fd200078e00ff */
[C---:B------:R-:W-:Y:S02]  /*1490*/  FSETP.NEU.AND P0, PT, R17.reuse, RZ, PT ;  /* 0x000000ff1100720b */ /* 0x040fe40003f0d000 */
[----:B------:R-:W-:-:S04]  /*14a0*/  LOP3.LUT R18, R17, 0x80000000, R19, 0x48, !PT ;  /* 0x8000000011127812 */ /* 0x000fc800078e4813 */
[----:B------:R-:W-:-:S07]  /*14b0*/  LOP3.LUT R21, R18, R21, RZ, 0xfc, !PT ;  /* 0x0000001512157212 */ /* 0x000fce00078efcff */
[----:B------:R-:W-:Y:S05]  /*14c0*/  @!P0 BRA `(.L_x_720) ;  /* 0x00000000007c8947 */ /* 0x000fea0003800000 */
[C---:B------:R-:W-:Y:S01]  /*14d0*/  IADD3 R17, PT, PT, -R10.reuse, RZ, RZ ;  /* 0x000000ff0a117210 */ /* 0x040fe20007ffe1ff */
[----:B------:R-:W-:Y:S01]  /*14e0*/  IMAD.MOV.U32 R16, RZ, RZ, RZ ;  /* 0x000000ffff107224 */ /* 0x000fe200078e00ff */
[----:B------:R-:W-:-:S05]  /*14f0*/  IADD3 R10, PT, PT, -R10, -0x43300000, RZ ;  /* 0xbcd000000a0a7810 */ /* 0x000fca0007ffe1ff */
[----:B------:R-:W-:Y:S02]  /*1500*/  DFMA R16, R30, -R16, R24 ;  /* 0x800000101e10722b */ /* 0x000fe40000000018 */
[----:B------:R-:W-:-:S08]  /*1510*/  DMUL.RP R24, R24, R20 ;  /* 0x0000001418187228 */ /* 0x000fd00000008000 */
[----:B------:R-:W-:Y:S02]  /*1520*/  FSETP.NEU.AND P0, PT, |R17|, R10, PT ;  /* 0x0000000a1100720b */ /* 0x000fe40003f0d200 */
[----:B------:R-:W-:Y:S02]  /*1530*/  LOP3.LUT R9, R25, R18, RZ, 0x3c, !PT ;  /* 0x0000001219097212 */ /* 0x000fe400078e3cff */
[----:B------:R-:W-:Y:S02]  /*1540*/  FSEL R30, R24, R30, !P0 ;  /* 0x0000001e181e7208 */ /* 0x000fe40004000000 */
[----:B------:R-:W-:Y:S01]  /*1550*/  FSEL R31, R9, R31, !P0 ;  /* 0x0000001f091f7208 */ /* 0x000fe20004000000 */
[----:B------:R-:W-:Y:S06]  /*1560*/  BRA `(.L_x_720) ;  /* 0x0000000000547947 */ /* 0x000fec0003800000 */
.L_x_719:
[----:B------:R-:W-:-:S14]  /*1570*/  DSETP.NAN.AND P0, PT, R20, R20, PT ;  /* 0x000000141400722a */ /* 0x000fdc0003f08000 */
[----:B------:R-:W-:Y:S05]  /*1580*/  @P0 BRA `(.L_x_721) ;  /* 0x0000000000440947 */ /* 0x000fea0003800000 */
[----:B------:R-:W-:-:S14]  /*1590*/  DSETP.NAN.AND P0, PT, R18, R18, PT ;  /* 0x000000121200722a */ /* 0x000fdc0003f08000 */
[----:B------:R-:W-:Y:S05]  /*15a0*/  @P0 BRA `(.L_x_722) ;  /* 0x0000000000300947 */ /* 0x000fea0003800000 */
[----:B------:R-:W-:Y:S01]  /*15b0*/  ISETP.NE.AND P0, PT, R11, R28, PT ;  /* 0x0000001c0b00720c */ /* 0x000fe20003f05270 */
[----:B------:R-:W-:Y:S02]  /*15c0*/  IMAD.MOV.U32 R30, RZ, RZ, 0x0 ;  /* 0x00000000ff1e7424 */ /* 0x000fe400078e00ff */
[----:B------:R-:W-:-:S10]  /*15d0*/  IMAD.MOV.U32 R31, RZ, RZ, -0x80000 ;  /* 0xfff80000ff1f7424 */ /* 0x000fd400078e00ff */
[----:B------:R-:W-:Y:S05]  /*15e0*/  @!P0 BRA `(.L_x_720) ;  /* 0x0000000000348947 */ /* 0x000fea0003800000 */
[----:B------:R-:W-:Y:S02]  /*15f0*/  ISETP.NE.AND P0, PT, R11, 0x7ff00000, PT ;  /* 0x7ff000000b00780c */ /* 0x000fe40003f05270 */
[----:B------:R-:W-:Y:S02]  /*1600*/  LOP3.LUT R31, R21, 0x80000000, R19, 0x48, !PT ;  /* 0x80000000151f7812 */ /* 0x000fe400078e4813 */
[----:B------:R-:W-:-:S13]  /*1610*/  ISETP.EQ.OR P0, PT, R28, RZ, !P0 ;  /* 0x000000ff1c00720c */ /* 0x000fda0004702670 */
[----:B------:R-:W-:Y:S02]  /*1620*/  @P0 LOP3.LUT R9, R31, 0x7ff00000, RZ, 0xfc, !PT ;  /* 0x7ff000001f090812 */ /* 0x000fe400078efcff */
[----:B------:R-:W-:Y:S01]  /*1630*/  @!P0 MOV R30, RZ ;  /* 0x000000ff001e8202 */ /* 0x000fe20000000f00 */
[----:B------:R-:W-:Y:S02]  /*1640*/  @P0 IMAD.MOV.U32 R30, RZ, RZ, RZ ;  /* 0x000000ffff1e0224 */ /* 0x000fe400078e00ff */
[----:B------:R-:W-:Y:S01]  /*1650*/  @P0 IMAD.MOV.U32 R31, RZ, RZ, R9 ;  /* 0x000000ffff1f0224 */ /* 0x000fe200078e0009 */
[----:B------:R-:W-:Y:S06]  /*1660*/  BRA `(.L_x_720) ;  /* 0x0000000000147947 */ /* 0x000fec0003800000 */
.L_x_722:
[----:B------:R-:W-:Y:S01]  /*1670*/  LOP3.LUT R31, R19, 0x80000, RZ, 0xfc, !PT ;  /* 0x00080000131f7812 */ /* 0x000fe200078efcff */
[----:B------:R-:W-:Y:S01]  /*1680*/  IMAD.MOV.U32 R30, RZ, RZ, R18 ;  /* 0x000000ffff1e7224 */ /* 0x000fe200078e0012 */
[----:B------:R-:W-:Y:S06]  /*1690*/  BRA `(.L_x_720) ;  /* 0x0000000000087947 */ /* 0x000fec0003800000 */
.L_x_721:
[----:B------:R-:W-:Y:S02]  /*16a0*/  LOP3.LUT R31, R21, 0x80000, RZ, 0xfc, !PT ;  /* 0x00080000151f7812 */ /* 0x000fe400078efcff */
[----:B------:R-:W-:-:S07]  /*16b0*/  MOV R30, R20 ;  /* 0x00000014001e7202 */ /* 0x000fce0000000f00 */
.L_x_720:
[----:B------:R-:W-:Y:S05]  /*16c0*/  BSYNC.RECONVERGENT B3 ;  /* 0x0000000000037941 */ /* 0x000fea0003800200 */
.L_x_718:
[----:B------:R-:W-:Y:S02]  /*16d0*/  IMAD.MOV.U32 R10, RZ, RZ, R0 ;  /* 0x000000ffff0a7224 */ /* 0x000fe400078e0000 */
[----:B------:R-:W-:-:S04]  /*16e0*/  IMAD.MOV.U32 R11, RZ, RZ, 0x0 ;  /* 0x00000000ff0b7424 */ /* 0x000fc800078e00ff */
[----:B------:R-:W-:Y:S05]  /*16f0*/  RET.REL.NODEC R10 `(_Z25divide_by_diagonal_kernelPdi) ;  /* 0xffffffe80a407950 */ /* 0x000fea0003c3ffff */
.L_x_723:
        /* <DEDUP_REMOVED lines=16> */
.L_x_781:


//--------------------- .text._Z23nullification_up_kernelPdii --------------------------
	.section	.text._Z23nullification_up_kernelPdii,"ax",@progbits
	.align	128
        .global         _Z23nullification_up_kernelPdii
        .type           _Z23nullification_up_kernelPdii,@function
        .size           _Z23nullification_up_kernelPdii,(.L_x_782 - _Z23nullification_up_kernelPdii)
        .other          _Z23nullification_up_kernelPdii,@"STO_CUDA_ENTRY STV_DEFAULT"
_Z23nullification_up_kernelPdii:
.text._Z23nullification_up_kernelPdii:
[----:B------:R-:W-:Y:S01]  /*0000*/  LDC R1, c[0x0][0x37c] ;  /* 0x0000df00ff017b82 */ /* 0x000fe20000000800 */
[----:B------:R-:W0:Y:S01]  /*0010*/  S2R R0, SR_CTAID.X ;  /* 0x0000000000007919 */ /* 0x000e220000002500 */
[----:B------:R-:W0:Y:S06]  /*0020*/  LDCU UR5, c[0x0][0x360] ;  /* 0x00006c00ff0577ac */ /* 0x000e2c0008000800 */
[----:B------:R-:W1:Y:S01]  /*0030*/  LDC.64 R2, c[0x0][0x388] ;  /* 0x0000e200ff027b82 */ /* 0x000e620000000a00 */
[----:B------:R-:W0:Y:S01]  /*0040*/  S2R R5, SR_TID.X ;  /* 0x0000000000057919 */ /* 0x000e220000002100 */
[----:B------:R-:W2:Y:S01]  /*0050*/  LDCU UR6, c[0x0][0x364] ;  /* 0x00006c80ff0677ac */ /* 0x000ea20008000800 */
[----:B------:R-:W3:Y:S01]  /*0060*/  S2R R6, SR_CTAID.Y ;  /* 0x0000000000067919 */ /* 0x000ee20000002600 */
[----:B------:R-:W2:Y:S01]  /*0070*/  LDCU UR4, c[0x0][0x374] ;  /* 0x00006e80ff0477ac */ /* 0x000ea20008000800 */
[----:B------:R-:W3:Y:S01]  /*0080*/  S2R R7, SR_TID.Y ;  /* 0x0000000000077919 */ /* 0x000ee20000002200 */
[----:B--2---:R-:W-:Y:S01]  /*0090*/  UIMAD UR4, UR6, UR4, URZ ;  /* 0x00000004060472a4 */ /* 0x004fe2000f8e02ff */
[----:B0-----:R-:W-:-:S05]  /*00a0*/  IMAD R0, R0, UR5, R5 ;  /* 0x0000000500007c24 */ /* 0x001fca000f8e0205 */
[----:B------:R-:W-:Y:S01]  /*00b0*/  LOP3.LUT R5, RZ, R0, RZ, 0x33, !PT ;  /* 0x00000000ff057212 */ /* 0x000fe200078e33ff */
[----:B---3--:R-:W-:-:S04]  /*00c0*/  IMAD R6, R6, UR6, R7 ;  /* 0x0000000606067c24 */ /* 0x008fc8000f8e0207 */
[----:B-1----:R-:W-:-:S05]  /*00d0*/  IMAD.IADD R0, R5, 0x1, R2 ;  /* 0x0000000105007824 */ /* 0x002fca00078e0202 */
[----:B------:R-:W-:-:S13]  /*00e0*/  ISETP.GE.AND P0, PT, R0, RZ, PT ;  /* 0x000000ff0000720c */ /* 0x000fda0003f06270 */
[----:B------:R-:W-:Y:S05]  /*00f0*/  @!P0 EXIT ;  /* 0x000000000000894d */ /* 0x000fea0003800000 */
[----:B------:R-:W0:Y:S01]  /*0100*/  I2F.U32.RP R10, UR4 ;  /* 0x00000004000a7d06 */ /* 0x000e220008209000 */
[----:B------:R-:W-:Y:S01]  /*0110*/  IMAD.IADD R6, R6, 0x1, R3 ;  /* 0x0000000106067824 */ /* 0x000fe200078e0203 */
[----:B------:R-:W-:Y:S01]  /*0120*/  IADD3 R11, PT, PT, RZ, -UR4, RZ ;  /* 0x80000004ff0b7c10 */ /* 0x000fe2000fffe0ff */
[----:B------:R-:W-:Y:S01]  /*0130*/  IMAD.SHL.U32 R5, R3, 0x2, RZ ;  /* 0x0000000203057824 */ /* 0x000fe200078e00ff */
[----:B------:R-:W1:Y:S01]  /*0140*/  LDC.64 R20, c[0x0][0x380] ;  /* 0x0000e000ff147b82 */ /* 0x000e620000000a00 */
[----:B------:R-:W-:Y:S01]  /*0150*/  VIADD R4, R6, UR4 ;  /* 0x0000000406047c36 */ /* 0x000fe20008000000 */
[----:B------:R-:W-:Y:S01]  /*0160*/  ISETP.NE.U32.AND P2, PT, RZ, UR4, PT ;  /* 0x00000004ff007c0c */ /* 0x000fe2000bf45070 */
[----:B------:R-:W2:Y:S01]  /*0170*/  LDCU UR6, c[0x0][0x370] ;  /* 0x00006e00ff0677ac */ /* 0x000ea20008000800 */
[----:B------:R-:W-:Y:S02]  /*0180*/  IMAD R23, R2, R3, R2 ;  /* 0x0000000302177224 */ /* 0x000fe400078e0202 */
[----:B------:R-:W-:Y:S01]  /*0190*/  ISETP.GE.AND P0, PT, R4, R5, PT ;  /* 0x000000050400720c */ /* 0x000fe20003f06270 */
[----:B------:R-:W3:Y:S01]  /*01a0*/  LDCU.64 UR8, c[0x0][0x358] ;  /* 0x00006b00ff0877ac */ /* 0x000ee20008000a00 */
[----:B------:R-:W-:Y:S01]  /*01b0*/  VIMNMX R7, PT, PT, R5, R4, !PT ;  /* 0x0000000405077248 */ /* 0x000fe20007fe0100 */
[----:B0-----:R-:W0:Y:S01]  /*01c0*/  MUFU.RCP R10, R10 ;  /* 0x0000000a000a7308 */ /* 0x001e220000001000 */
[----:B--2---:R-:W-:Y:S01]  /*01d0*/  UIMAD UR5, UR5, UR6, URZ ;  /* 0x00000006050572a4 */ /* 0x004fe2000f8e02ff */
[----:B-1----:R-:W-:-:S04]  /*01e0*/  IMAD.WIDE R22, R23, 0x8, R20 ;  /* 0x0000000817167825 */ /* 0x002fc800078e0214 */
[----:B0-----:R-:W-:Y:S01]  /*01f0*/  VIADD R8, R10, 0xffffffe ;  /* 0x0ffffffe0a087836 */ /* 0x001fe20000000000 */
[----:B------:R-:W-:-:S03]  /*0200*/  SEL R10, RZ, 0x1, P0 ;  /* 0x00000001ff0a7807 */ /* 0x000fc60000000000 */
[----:B------:R0:W1:Y:S01]  /*0210*/  F2I.FTZ.U32.TRUNC.NTZ R9, R8 ;  /* 0x0000000800097305 */ /* 0x000062000021f000 */
[----:B------:R-:W-:Y:S01]  /*0220*/  IADD3 R7, PT, PT, R7, -R4, -R10 ;  /* 0x8000000407077210 */ /* 0x000fe20007ffe80a */
[----:B0-----:R-:W-:Y:S02]  /*0230*/  IMAD.MOV.U32 R8, RZ, RZ, RZ ;  /* 0x000000ffff087224 */ /* 0x001fe400078e00ff */
[----:B-1----:R-:W-:-:S04]  /*0240*/  IMAD R11, R11, R9, RZ ;  /* 0x000000090b0b7224 */ /* 0x002fc800078e02ff */
[----:B------:R-:W-:-:S06]  /*0250*/  IMAD.HI.U32 R8, R9, R11, R8 ;  /* 0x0000000b09087227 */ /* 0x000fcc00078e0008 */
[----:B------:R-:W-:-:S05]  /*0260*/  IMAD.HI.U32 R9, R8, R7, RZ ;  /* 0x0000000708097227 */ /* 0x000fca00078e00ff */
[----:B------:R-:W-:-:S05]  /*0270*/  IADD3 R8, PT, PT, -R9, RZ, RZ ;  /* 0x000000ff09087210 */ /* 0x000fca0007ffe1ff */
[----:B------:R-:W-:-:S05]  /*0280*/  IMAD R7, R8, UR4, R7 ;  /* 0x0000000408077c24 */ /* 0x000fca000f8e0207 */
[----:B------:R-:W-:-:S13]  /*0290*/  ISETP.GE.U32.AND P0, PT, R7, UR4, PT ;  /* 0x0000000407007c0c */ /* 0x000fda000bf06070 */
[----:B------:R-:W-:Y:S02]  /*02a0*/  @P0 VIADD R7, R7, -UR4 ;  /* 0x8000000407070c36 */ /* 0x000fe40008000000 */
[----:B------:R-:W-:-:S03]  /*02b0*/  @P0 VIADD R9, R9, 0x1 ;  /* 0x0000000109090836 */ /* 0x000fc60000000000 */
[----:B------:R-:W-:Y:S01]  /*02c0*/  ISETP.GE.U32.AND P1, PT, R7, UR4, PT ;  /* 0x0000000407007c0c */ /* 0x000fe2000bf26070 */
[----:B------:R-:W-:Y:S02]  /*02d0*/  IMAD R7, R6, R3, R2 ;  /* 0x0000000306077224 */ /* 0x000fe400078e0202 */
[----:B------:R-:W-:Y:S02]  /*02e0*/  IMAD.MOV.U32 R2, RZ, RZ, R0 ;  /* 0x000000ffff027224 */ /* 0x000fe400078e0000 */
[----:B------:R-:W-:-:S04]  /*02f0*/  IMAD.WIDE R20, R7, 0x8, R20 ;  /* 0x0000000807147825 */ /* 0x000fc800078e0214 */
[----:B------:R-:W-:-:S04]  /*0300*/  VIADD R0, R4, UR4 ;  /* 0x0000000404007c36 */ /* 0x000fc80008000000 */
[----:B------:R-:W-:Y:S01]  /*0310*/  @P1 VIADD R9, R9, 0x1 ;  /* 0x0000000109091836 */ /* 0x000fe20000000000 */
[----:B------:R-:W-:-:S04]  /*0320*/  @!P2 LOP3.LUT R9, RZ, UR4, RZ, 0x33, !PT ;  /* 0x00000004ff09ac12 */ /* 0x000fc8000f8e33ff */
[----:B---3--:R-:W-:-:S07]  /*0330*/  IADD3 R3, PT, PT, R10, R9, RZ ;  /* 0x000000090a037210 */ /* 0x008fce0007ffe0ff */
.L_x_743:
[----:B------:R-:W-:Y:S01]  /*0340*/  ISETP.GE.AND P0, PT, R6, R5, PT ;  /* 0x000000050600720c */ /* 0x000fe20003f06270 */
[----:B------:R-:W-:-:S12]  /*0350*/  BSSY.RECONVERGENT B0, `(.L_x_724) ;  /* 0x00000fd000007945 */ /* 0x000fd80003800200 */
[----:B01234-:R-:W-:Y:S05]  /*0360*/  @P0 BRA `(.L_x_725) ;  /* 0x0000000c00ec0947 */ /* 0x01ffea0003800000 */
[----:B------:R-:W0:Y:S01]  /*0370*/  LDC.64 R8, c[0x0][0x388] ;  /* 0x0000e200ff087b82 */ /* 0x000e220000000a00 */
[----:B------:R-:W-:Y:S01]  /*0380*/  LOP3.LUT R16, R3, 0x3, RZ, 0xc0, !PT ;  /* 0x0000000303107812 */ /* 0x000fe200078ec0ff */
[----:B------:R-:W-:Y:S01]  /*0390*/  BSSY.RECONVERGENT B1, `(.L_x_726) ;  /* 0x000006f000017945 */ /* 0x000fe20003800200 */
[----:B------:R-:W-:Y:S02]  /*03a0*/  IMAD.MOV.U32 R34, RZ, RZ, R6 ;  /* 0x000000ffff227224 */ /* 0x000fe400078e0006 */
[----:B------:R-:W-:-:S03]  /*03b0*/  ISETP.NE.AND P0, PT, R16, 0x3, PT ;  /* 0x000000031000780c */ /* 0x000fc60003f05270 */
[----:B------:R-:W1:Y:S01]  /*03c0*/  LDC.64 R18, c[0x0][0x380] ;  /* 0x0000e000ff127b82 */ /* 0x000e620000000a00 */
[----:B0-----:R-:W-:-:S04]  /*03d0*/  IMAD R7, R8, R9, R2 ;  /* 0x0000000908077224 */ /* 0x001fc800078e0202 */
[----:B-1----:R-:W-:-:S05]  /*03e0*/  IMAD.WIDE R18, R7, 0x8, R18 ;  /* 0x0000000807127825 */ /* 0x002fca00078e0212 */
[----:B------:R-:W-:Y:S05]  /*03f0*/  @!P0 BRA `(.L_x_727) ;  /* 0x0000000400a08947 */ /* 0x000fea0003800000 */
[----:B------:R-:W2:Y:S04]  /*0400*/  LDG.E.64 R14, desc[UR8][R22.64] ;  /* 0x00000008160e7981 */ /* 0x000ea8000c1e1b00 */
[----:B------:R-:W3:Y:S01]  /*0410*/  LDG.E.64 R10, desc[UR8][R18.64] ;  /* 0x00000008120a7981 */ /* 0x000ee2000c1e1b00 */
[----:B------:R-:W-:Y:S01]  /*0420*/  HFMA2 R8, -RZ, RZ, 0, 5.9604644775390625e-08 ;  /* 0x00000001ff087431 */ /* 0x000fe200000001ff */
        /* <DEDUP_REMOVED lines=15> */
[----:B------:R-:W-:-:S07]  /*0520*/  MOV R8, 0x540 ;  /* 0x0000054000087802 */ /* 0x000fce0000000f00 */
[----:B------:R-:W-:Y:S05]  /*0530*/  CALL.REL.NOINC `($__internal_1_$__cuda_sm20_div_rn_f64_full) ;  /* 0x0000000c008c7944 */ /* 0x000fea0003c00000 */
[----:B------:R-:W-:Y:S02]  /*0540*/  IMAD.MOV.U32 R8, RZ, RZ, R26 ;  /* 0x000000ffff087224 */ /* 0x000fe400078e001a */
[----:B------:R-:W-:-:S07]  /*0550*/  IMAD.MOV.U32 R9, RZ, RZ, R27 ;  /* 0x000000ffff097224 */ /* 0x000fce00078e001b */
.L_x_729:
[----:B------:R-:W-:Y:S05]  /*0560*/  BSYNC.RECONVERGENT B2 ;  /* 0x0000000000027941 */ /* 0x000fea0003800200 */
.L_x_728:
[----:B------:R-:W0:Y:S01]  /*0570*/  LDC.64 R12, c[0x0][0x380] ;  /* 0x0000e000ff0c7b82 */ /* 0x000e220000000a00 */
[----:B------:R-:W1:Y:S01]  /*0580*/  LDCU UR6, c[0x0][0x38c] ;  /* 0x00007180ff0677ac */ /* 0x000e620008000800 */
[----:B------:R-:W2:Y:S01]  /*0590*/  LDG.E.64 R10, desc[UR8][R20.64] ;  /* 0x00000008140a7981 */ /* 0x000ea2000c1e1b00 */
[----:B-1----:R-:W-:-:S04]  /*05a0*/  IMAD R7, R6, UR6, R2 ;  /* 0x0000000606077c24 */ /* 0x002fc8000f8e0202 */
[----:B0-----:R-:W-:-:S05]  /*05b0*/  IMAD.WIDE R12, R7, 0x8, R12 ;  /* 0x00000008070c7825 */ /* 0x001fca00078e020c */
[----:B------:R-:W2:Y:S01]  /*05c0*/  LDG.E.64 R14, desc[UR8][R12.64] ;  /* 0x000000080c0e7981 */ /* 0x000ea2000c1e1b00 */
[----:B------:R-:W-:Y:S02]  /*05d0*/  ISETP.NE.AND P0, PT, R16, RZ, PT ;  /* 0x000000ff1000720c */ /* 0x000fe40003f05270 */
[----:B------:R-:W-:Y:S01]  /*05e0*/  MOV R34, R4 ;  /* 0x0000000400227202 */ /* 0x000fe20000000f00 */
[----:B--2---:R-:W-:-:S07]  /*05f0*/  DFMA R10, R10, -R8, R14 ;  /* 0x800000080a0a722b */ /* 0x004fce000000000e */
[----:B------:R0:W-:Y:S03]  /*0600*/  STG.E.64 desc[UR8][R12.64], R10 ;  /* 0x0000000a0c007986 */ /* 0x0001e6000c101b08 */
[----:B------:R-:W-:Y:S05]  /*0610*/  @!P0 BRA `(.L_x_727) ;  /* 0x0000000400188947 */ /* 0x000fea0003800000 */
[----:B------:R-:W2:Y:S04]  /*0620*/  LDG.E.64 R14, desc[UR8][R22.64] ;  /* 0x00000008160e7981 */ /* 0x000ea8000c1e1b00 */
[----:B0-----:R-:W3:Y:S01]  /*0630*/  LDG.E.64 R10, desc[UR8][R18.64] ;  /* 0x00000008120a7981 */ /* 0x001ee2000c1e1b00 */
        /* <DEDUP_REMOVED lines=18> */
[----:B------:R-:W-:Y:S01]  /*0760*/  IMAD.MOV.U32 R8, RZ, RZ, R26 ;  /* 0x000000ffff087224 */ /* 0x000fe200078e001a */
[----:B------:R-:W-:-:S07]  /*0770*/  MOV R9, R27 ;  /* 0x0000001b00097202 */ /* 0x000fce0000000f00 */
.L_x_731:
[----:B------:R-:W-:Y:S05]  /*0780*/  BSYNC.RECONVERGENT B2 ;  /* 0x0000000000027941 */ /* 0x000fea0003800200 */
.L_x_730:
[----:B------:R-:W0:Y:S08]  /*0790*/  LDC.64 R14, c[0x0][0x388] ;  /* 0x0000e200ff0e7b82 */ /* 0x000e300000000a00 */
[----:B------:R-:W1:Y:S01]  /*07a0*/  LDC.64 R12, c[0x0][0x380] ;  /* 0x0000e000ff0c7b82 */ /* 0x000e620000000a00 */
[CC--:B0-----:R-:W-:Y:S02]  /*07b0*/  IMAD R11, R4.reuse, R15.reuse, R14 ;  /* 0x0000000f040b7224 */ /* 0x0c1fe400078e020e */
[----:B------:R-:W-:-:S02]  /*07c0*/  IMAD R7, R4, R15, R2 ;  /* 0x0000000f04077224 */ /* 0x000fc400078e0202 */
[----:B-1----:R-:W-:-:S04]  /*07d0*/  IMAD.WIDE R10, R11, 0x8, R12 ;  /* 0x000000080b0a7825 */ /* 0x002fc800078e020c */
[----:B------:R-:W-:Y:S02]  /*07e0*/  IMAD.WIDE R12, R7, 0x8, R12 ;  /* 0x00000008070c7825 */ /* 0x000fe400078e020c */
[----:B------:R-:W2:Y:S04]  /*07f0*/  LDG.E.64 R10, desc[UR8][R10.64] ;  /* 0x000000080a0a7981 */ /* 0x000ea8000c1e1b00 */
[----:B------:R-:W2:Y:S01]  /*0800*/  LDG.E.64 R14, desc[UR8][R12.64] ;  /* 0x000000080c0e7981 */ /* 0x000ea2000c1e1b00 */
[----:B------:R-:W-:Y:S01]  /*0810*/  ISETP.NE.AND P0, PT, R16, 0x1, PT ;  /* 0x000000011000780c */ /* 0x000fe20003f05270 */
[----:B------:R-:W-:Y:S01]  /*0820*/  IMAD.MOV.U32 R34, RZ, RZ, R0 ;  /* 0x000000ffff227224 */ /* 0x000fe200078e0000 */
[----:B--2---:R-:W-:-:S07]  /*0830*/  DFMA R14, R10, -R8, R14 ;  /* 0x800000080a0e722b */ /* 0x004fce000000000e */
[----:B------:R1:W-:Y:S04]  /*0840*/  STG.E.64 desc[UR8][R12.64], R14 ;  /* 0x0000000e0c007986 */ /* 0x0003e8000c101b08 */
[----:B------:R-:W-:Y:S05]  /*0850*/  @!P0 BRA `(.L_x_727) ;  /* 0x0000000000888947 */ /* 0x000fea0003800000 */
[----:B-1----:R-:W2:Y:S04]  /*0860*/  LDG.E.64 R14, desc[UR8][R22.64] ;  /* 0x00000008160e7981 */ /* 0x002ea8000c1e1b00 */
[----:B------:R-:W3:Y:S01]  /*0870*/  LDG.E.64 R10, desc[UR8][R18.64] ;  /* 0x00000008120a7981 */ /* 0x000ee2000c1e1b00 */
[----:B------:R-:W-:Y:S01]  /*0880*/  IMAD.MOV.U32 R8, RZ, RZ, 0x1 ;  /* 0x00000001ff087424 */ /* 0x000fe200078e00ff */
[----:B------:R-:W-:Y:S01]  /*0890*/  BSSY.RECONVERGENT B2, `(.L_x_732) ;  /* 0x0000014000027945 */ /* 0x000fe20003800200 */
[----:B------:R-:W-:Y:S01]  /*08a0*/  VIADD R34, R0, UR4 ;  /* 0x0000000400227c36 */ /* 0x000fe20008000000 */
[----:B--2---:R-:W0:Y:S01]  /*08b0*/  MUFU.RCP64H R9, R15 ;  /* 0x0000000f00097308 */ /* 0x004e220000001800 */
[----:B---3--:R-:W-:Y:S02]  /*08c0*/  FSETP.GEU.AND P1, PT, |R11|, 6.5827683646048100446e-37, PT ;  /* 0x036000000b00780b */ /* 0x008fe40003f2e200 */
        /* <DEDUP_REMOVED lines=11> */
[----:B------:R-:W-:Y:S02]  /*0980*/  MOV R13, R15 ;  /* 0x0000000f000d7202 */ /* 0x000fe40000000f00 */
[----:B------:R-:W-:-:S07]  /*0990*/  MOV R8, 0x9b0 ;  /* 0x000009b000087802 */ /* 0x000fce0000000f00 */
[----:B------:R-:W-:Y:S05]  /*09a0*/  CALL.REL.NOINC `($__internal_1_$__cuda_sm20_div_rn_f64_full) ;  /* 0x0000000800707944 */ /* 0x000fea0003c00000 */
[----:B------:R-:W-:Y:S02]  /*09b0*/  IMAD.MOV.U32 R8, RZ, RZ, R26 ;  /* 0x000000ffff087224 */ /* 0x000fe400078e001a */
[----:B------:R-:W-:-:S07]  /*09c0*/  IMAD.MOV.U32 R9, RZ, RZ, R27 ;  /* 0x000000ffff097224 */ /* 0x000fce00078e001b */
.L_x_733:
[----:B------:R-:W-:Y:S05]  /*09d0*/  BSYNC.RECONVERGENT B2 ;  /* 0x0000000000027941 */ /* 0x000fea0003800200 */
.L_x_732:
[----:B------:R-:W0:Y:S08]  /*09e0*/  LDC.64 R14, c[0x0][0x388] ;  /* 0x0000e200ff0e7b82 */ /* 0x000e300000000a00 */
[----:B------:R-:W1:Y:S01]  /*09f0*/  LDC.64 R12, c[0x0][0x380] ;  /* 0x0000e000ff0c7b82 */ /* 0x000e620000000a00 */
[CC--:B0-----:R-:W-:Y:S02]  /*0a00*/  IMAD R11, R0.reuse, R15.reuse, R14 ;  /* 0x0000000f000b7224 */ /* 0x0c1fe400078e020e */
[----:B------:R-:W-:-:S02]  /*0a10*/  IMAD R7, R0, R15, R2 ;  /* 0x0000000f00077224 */ /* 0x000fc400078e0202 */
[----:B-1----:R-:W-:-:S04]  /*0a20*/  IMAD.WIDE R10, R11, 0x8, R12 ;  /* 0x000000080b0a7825 */ /* 0x002fc800078e020c */
[----:B------:R-:W-:Y:S02]  /*0a30*/  IMAD.WIDE R12, R7, 0x8, R12 ;  /* 0x00000008070c7825 */ /* 0x000fe400078e020c */
[----:B------:R-:W2:Y:S04]  /*0a40*/  LDG.E.64 R10, desc[UR8][R10.64] ;  /* 0x000000080a0a7981 */ /* 0x000ea8000c1e1b00 */
[----:B------:R-:W2:Y:S02]  /*0a50*/  LDG.E.64 R14, desc[UR8][R12.64] ;  /* 0x000000080c0e7981 */ /* 0x000ea4000c1e1b00 */
[----:B--2---:R-:W-:-:S07]  /*0a60*/  DFMA R14, R10, -R8, R14 ;  /* 0x800000080a0e722b */ /* 0x004fce000000000e */
[----:B------:R2:W-:Y:S04]  /*0a70*/  STG.E.64 desc[UR8][R12.64], R14 ;  /* 0x0000000e0c007986 */ /* 0x0005e8000c101b08 */
.L_x_727:
[----:B------:R-:W-:Y:S05]  /*0a80*/  BSYNC.RECONVERGENT B1 ;  /* 0x0000000000017941 */ /* 0x000fea0003800200 */
.L_x_726:
[----:B------:R-:W3:Y:S01]  /*0a90*/  LDC.64 R16, c[0x0][0x380] ;  /* 0x0000e000ff107b82 */ /* 0x000ee20000000a00 */
[----:B------:R-:W-:-:S13]  /*0aa0*/  ISETP.GE.U32.AND P0, PT, R3, 0x3, PT ;  /* 0x000000030300780c */ /* 0x000fda0003f06070 */
[----:B------:R-:W-:Y:S05]  /*0ab0*/  @!P0 BRA `(.L_x_725) ;  /* 0x0000000800188947 */ /* 0x000fea0003800000 */
.L_x_742:
[----:B-12-4-:R-:W2:Y:S04]  /*0ac0*/  LDG.E.64 R14, desc[UR8][R22.64] ;  /* 0x00000008160e7981 */ /* 0x016ea8000c1e1b00 */
[----:B0-----:R-:W4:Y:S01]  /*0ad0*/  LDG.E.64 R10, desc[UR8][R18.64] ;  /* 0x00000008120a7981 */ /* 0x001f22000c1e1b00 */
[----:B------:R-:W-:Y:S01]  /*0ae0*/  IMAD.MOV.U32 R8, RZ, RZ, 0x1 ;  /* 0x00000001ff087424 */ /* 0x000fe200078e00ff */
[----:B------:R-:W-:Y:S01]  /*0af0*/  BSSY.RECONVERGENT B1, `(.L_x_734) ;  /* 0x0000013000017945 */ /* 0x000fe20003800200 */
[----:B--2---:R-:W0:Y:S01]  /*0b00*/  MUFU.RCP64H R9, R15 ;  /* 0x0000000f00097308 */ /* 0x004e220000001800 */
[----:B----4-:R-:W-:-:S03]  /*0b10*/  FSETP.GEU.AND P1, PT, |R11|, 6.5827683646048100446e-37, PT ;  /* 0x036000000b00780b */ /* 0x010fc60003f2e200 */
        /* <DEDUP_REMOVED lines=13> */
[----:B---3--:R-:W-:Y:S05]  /*0bf0*/  CALL.REL.NOINC `($__internal_1_$__cuda_sm20_div_rn_f64_full) ;  /* 0x0000000400dc7944 */ /* 0x008fea0003c00000 */
[----:B------:R-:W-:Y:S02]  /*0c00*/  IMAD.MOV.U32 R8, RZ, RZ, R26 ;  /* 0x000000ffff087224 */ /* 0x000fe400078e001a */
[----:B------:R-:W-:-:S07]  /*0c10*/  IMAD.MOV.U32 R9, RZ, RZ, R27 ;  /* 0x000000ffff097224 */ /* 0x000fce00078e001b */
.L_x_735:
[----:B------:R-:W-:Y:S05]  /*0c20*/  BSYNC.RECONVERGENT B1 ;  /* 0x0000000000017941 */ /* 0x000fea0003800200 */
.L_x_734:
[----:B------:R-:W0:Y:S02]  /*0c30*/  LDC.64 R24, c[0x0][0x388] ;  /* 0x0000e200ff187b82 */ /* 0x000e240000000a00 */
[CC--:B0-----:R-:W-:Y:S02]  /*0c40*/  IMAD R13, R34.reuse, R25.reuse, R24 ;  /* 0x00000019220d7224 */ /* 0x0c1fe400078e0218 */
[----:B------:R-:W-:Y:S02]  /*0c50*/  IMAD R25, R34, R25, R2 ;  /* 0x0000001922197224 */ /* 0x000fe400078e0202 */
[----:B---3--:R-:W-:-:S04]  /*0c60*/  IMAD.WIDE R12, R13, 0x8, R16 ;  /* 0x000000080d0c7825 */ /* 0x008fc800078e0210 */
[----:B------:R-:W-:Y:S02]  /*0c70*/  IMAD.WIDE R24, R25, 0x8, R16 ;  /* 0x0000000819187825 */ /* 0x000fe400078e0210 */
[----:B------:R-:W2:Y:S04]  /*0c80*/  LDG.E.64 R12, desc[UR8][R12.64] ;  /* 0x000000080c0c7981 */ /* 0x000ea8000c1e1b00 */
[----:B------:R-:W2:Y:S02]  /*0c90*/  LDG.E.64 R10, desc[UR8][R24.64] ;  /* 0x00000008180a7981 */ /* 0x000ea4000c1e1b00 */
[----:B--2---:R-:W-:-:S07]  /*0ca0*/  DFMA R8, R12, -R8, R10 ;  /* 0x800000080c08722b */ /* 0x004fce000000000a */
[----:B------:R0:W-:Y:S04]  /*0cb0*/  STG.E.64 desc[UR8][R24.64], R8 ;  /* 0x0000000818007986 */ /* 0x0001e8000c101b08 */
[----:B------:R-:W2:Y:S04]  /*0cc0*/  LDG.E.64 R14, desc[UR8][R22.64] ;  /* 0x00000008160e7981 */ /* 0x000ea8000c1e1b00 */
[----:B------:R-:W3:Y:S01]  /*0cd0*/  LDG.E.64 R10, desc[UR8][R18.64] ;  /* 0x00000008120a7981 */ /* 0x000ee2000c1e1b00 */
[----:B------:R-:W-:Y:S01]  /*0ce0*/  IMAD.MOV.U32 R26, RZ, RZ, 0x1 ;  /* 0x00000001ff1a7424 */ /* 0x000fe200078e00ff */
[----:B------:R-:W-:Y:S01]  /*0cf0*/  BSSY.RECONVERGENT B1, `(.L_x_736) ;  /* 0x0000014000017945 */ /* 0x000fe20003800200 */
[----:B------:R-:W-:Y:S01]  /*0d00*/  IADD3 R33, PT, PT, R34, UR4, RZ ;  /* 0x0000000422217c10 */ /* 0x000fe2000fffe0ff */
[----:B--2---:R-:W1:Y:S01]  /*0d10*/  MUFU.RCP64H R27, R15 ;  /* 0x0000000f001b7308 */ /* 0x004e620000001800 */
[----:B---3--:R-:W-:-:S02]  /*0d20*/  FSETP.GEU.AND P1, PT, |R11|, 6.5827683646048100446e-37, PT ;  /* 0x036000000b00780b */ /* 0x008fc40003f2e200 */
[----:B-1----:R-:W-:-:S08]  /*0d30*/  DFMA R28, -R14, R26, 1 ;  /* 0x3ff000000e1c742b */ /* 0x002fd0000000011a */
[----:B------:R-:W-:-:S08]  /*0d40*/  DFMA R28, R28, R28, R28 ;  /* 0x0000001c1c1c722b */ /* 0x000fd0000000001c */
[----:B------:R-:W-:-:S08]  /*0d50*/  DFMA R28, R26, R28, R26 ;  /* 0x0000001c1a1c722b */ /* 0x000fd0000000001a */
[----:B------:R-:W-:-:S08]  /*0d60*/  DFMA R12, -R14, R28, 1 ;  /* 0x3ff000000e0c742b */ /* 0x000fd0000000011c */
[----:B------:R-:W-:-:S08]  /*0d70*/  DFMA R12, R28, R12, R28 ;  /* 0x0000000c1c0c722b */ /* 0x000fd0000000001c */
[----:B------:R-:W-:-:S08]  /*0d80*/  DMUL R26, R10, R12 ;  /* 0x0000000c0a1a7228 */ /* 0x000fd00000000000 */
[----:B0-----:R-:W-:-:S08]  /*0d90*/  DFMA R8, -R14, R26, R10 ;  /* 0x0000001a0e08722b */ /* 0x001fd0000000010a */
        /* <DEDUP_REMOVED lines=9> */
.L_x_737:
[----:B------:R-:W-:Y:S05]  /*0e30*/  BSYNC.RECONVERGENT B1 ;  /* 0x0000000000017941 */ /* 0x000fea0003800200 */
.L_x_736:
[----:B------:R-:W0:Y:S02]  /*0e40*/  LDC.64 R24, c[0x0][0x388] ;  /* 0x0000e200ff187b82 */ /* 0x000e240000000a00 */
[CC--:B0-----:R-:W-:Y:S02]  /*0e50*/  IMAD R13, R33.reuse, R25.reuse, R24 ;  /* 0x00000019210d7224 */ /* 0x0c1fe400078e0218 */
[----:B------:R-:W-:Y:S02]  /*0e60*/  IMAD R25, R33, R25, R2 ;  /* 0x0000001921197224 */ /* 0x000fe400078e0202 */
[----:B------:R-:W-:-:S04]  /*0e70*/  IMAD.WIDE R12, R13, 0x8, R16 ;  /* 0x000000080d0c7825 */ /* 0x000fc800078e0210 */
        /* <DEDUP_REMOVED lines=9> */
[----:B------:R-:W-:Y:S01]  /*0f10*/  VIADD R33, R33, UR4 ;  /* 0x0000000421217c36 */ /* 0x000fe20008000000 */
        /* <DEDUP_REMOVED lines=18> */
.L_x_739:
[----:B------:R-:W-:Y:S05]  /*1040*/  BSYNC.RECONVERGENT B1 ;  /* 0x0000000000017941 */ /* 0x000fea0003800200 */
.L_x_738:
        /* <DEDUP_REMOVED lines=11> */
[----:B------:R-:W-:Y:S01]  /*1100*/  MOV R26, 0x1 ;  /* 0x00000001001a7802 */ /* 0x000fe20000000f00 */
        /* <DEDUP_REMOVED lines=18> */
[----:B------:R-:W-:Y:S01]  /*1230*/  MOV R8, R26 ;  /* 0x0000001a00087202 */ /* 0x000fe20000000f00 */
[----:B------:R-:W-:-:S07]  /*1240*/  IMAD.MOV.U32 R9, RZ, RZ, R27 ;  /* 0x000000ffff097224 */ /* 0x000fce00078e001b */
.L_x_741:
[----:B------:R-:W-:Y:S05]  /*1250*/  BSYNC.RECONVERGENT B1 ;  /* 0x0000000000017941 */ /* 0x000fea0003800200 */
.L_x_740:
[----:B------:R-:W0:Y:S02]  /*1260*/  LDC.64 R12, c[0x0][0x388] ;  /* 0x0000e200ff0c7b82 */ /* 0x000e240000000a00 */
[CC--:B0-----:R-:W-:Y:S02]  /*1270*/  IMAD R11, R33.reuse, R13.reuse, R12 ;  /* 0x0000000d210b7224 */ /* 0x0c1fe400078e020c */
[----:B------:R-:W-:Y:S02]  /*1280*/  IMAD R13, R33, R13, R2 ;  /* 0x0000000d210d7224 */ /* 0x000fe400078e0202 */
[----:B------:R-:W-:-:S04]  /*1290*/  IMAD.WIDE R10, R11, 0x8, R16 ;  /* 0x000000080b0a7825 */ /* 0x000fc800078e0210 */
[----:B------:R-:W-:Y:S02]  /*12a0*/  IMAD.WIDE R12, R13, 0x8, R16 ;  /* 0x000000080d0c7825 */ /* 0x000fe400078e0210 */
[----:B------:R-:W2:Y:S04]  /*12b0*/  LDG.E.64 R10, desc[UR8][R10.64] ;  /* 0x000000080a0a7981 */ /* 0x000ea8000c1e1b00 */
[----:B------:R-:W2:Y:S01]  /*12c0*/  LDG.E.64 R14, desc[UR8][R12.64] ;  /* 0x000000080c0e7981 */ /* 0x000ea2000c1e1b00 */
[----:B------:R-:W-:-:S05]  /*12d0*/  VIADD R34, R33, UR4 ;  /* 0x0000000421227c36 */ /* 0x000fca0008000000 */
[----:B------:R-:W-:Y:S01]  /*12e0*/  ISETP.GE.AND P0, PT, R34, R5, PT ;  /* 0x000000052200720c */ /* 0x000fe20003f06270 */
[----:B--2---:R-:W-:-:S07]  /*12f0*/  DFMA R14, R10, -R8, R14 ;  /* 0x800000080a0e722b */ /* 0x004fce000000000e */
[----:B------:R4:W-:Y:S05]  /*1300*/  STG.E.64 desc[UR8][R12.64], R14 ;  /* 0x0000000e0c007986 */ /* 0x0009ea000c101b08 */
[----:B------:R-:W-:Y:S05]  /*1310*/  @!P0 BRA `(.L_x_742) ;  /* 0xfffffff400e88947 */ /* 0x000fea000383ffff */
.L_x_725:
[----:B------:R-:W-:Y:S05]  /*1320*/  BSYNC.RECONVERGENT B0 ;  /* 0x0000000000007941 */ /* 0x000fea0003800200 */
.L_x_724:
[----:B------:R-:W-:-:S04]  /*1330*/  IADD3 R2, PT, PT, R2, -UR5, RZ ;  /* 0x8000000502027c10 */ /* 0x000fc8000fffe0ff */
[----:B------:R-:W-:-:S13]  /*1340*/  ISETP.GT.AND P0, PT, R2, -0x1, PT ;  /* 0xffffffff0200780c */ /* 0x000fda0003f04270 */
[----:B------:R-:W-:Y:S05]  /*1350*/  @P0 BRA `(.L_x_743) ;  /* 0xffffffec00f80947 */ /* 0x000fea000383ffff */
[----:B------:R-:W-:Y:S05]  /*1360*/  EXIT ;  /* 0x000000000000794d */ /* 0x000fea0003800000 */
        .weak           $__internal_1_$__cuda_sm20_div_rn_f64_full
        .type           $__internal_1_$__cuda_sm20_div_rn_f64_full,@function
        .size           $__internal_1_$__cuda_sm20_div_rn_f64_full,(.L_x_782 - $__internal_1_$__cuda_sm20_div_rn_f64_full)
$__internal_1_$__cuda_sm20_div_rn_f64_full:
[C---:B------:R-:W-:Y:S01]  /*1370*/  FSETP.GEU.AND P0, PT, |R13|.reuse, 1.469367938527859385e-39, PT ;  /* 0x001000000d00780b */ /* 0x040fe20003f0e200 */
[----:B------:R-:W-:Y:S01]  /*1380*/  IMAD.MOV.U32 R12, RZ, RZ, R14 ;  /* 0x000000ffff0c7224 */ /* 0x000fe200078e000e */
[----:B------:R-:W-:Y:S01]  /*1390*/  LOP3.LUT R15, R13, 0x800fffff, RZ, 0xc0, !PT ;  /* 0x800fffff0d0f7812 */ /* 0x000fe200078ec0ff */
[----:B------:R-:W-:Y:S01]  /*13a0*/  IMAD.MOV.U32 R24, RZ, RZ, 0x1 ;  /* 0x00000001ff187424 */ /* 0x000fe200078e00ff */
[----:B------:R-:W-:Y:S01]  /*13b0*/  FSETP.GEU.AND P2, PT, |R11|, 1.469367938527859385e-39, PT ;  /* 0x001000000b00780b */ /* 0x000fe20003f4e200 */
[----:B------:R-:W-:Y:S01]  /*13c0*/  BSSY.RECONVERGENT B3, `(.L_x_744) ;  /* 0x0000052000037945 */ /* 0x000fe20003800200 */
[----:B------:R-:W-:Y:S02]  /*13d0*/  LOP3.LUT R15, R15, 0x3ff00000, RZ, 0xfc, !PT ;  /* 0x3ff000000f0f7812 */ /* 0x000fe400078efcff */
[----:B------:R-:W-:Y:S02]  /*13e0*/  LOP3.LUT R7, R11, 0x7ff00000, RZ, 0xc0, !PT ;  /* 0x7ff000000b077812 */ /* 0x000fe400078ec0ff */
[----:B------:R-:W-:-:S02]  /*13f0*/  MOV R9, 0x1ca00000 ;  /* 0x1ca0000000097802 */ /* 0x000fc40000000f00 */
[----:B------:R-:W-:Y:S01]  /*1400*/  LOP3.LUT R32, R13, 0x7ff00000, RZ, 0xc0, !PT ;  /* 0x7ff000000d207812 */ /* 0x000fe200078ec0ff */
[----:B------:R-:W-:-:S03]  /*1410*/  @!P0 DMUL R14, R12, 8.98846567431157953865e+307 ;  /* 0x7fe000000c0e8828 */ /* 0x000fc60000000000 */
[----:B------:R-:W-:Y:S02]  /*1420*/  ISETP.GE.U32.AND P1, PT, R7, R32, PT ;  /* 0x000000200700720c */ /* 0x000fe40003f26070 */
[----:B------:R-:W-:Y:S01]  /*1430*/  @!P2 LOP3.LUT R28, R13, 0x7ff00000, RZ, 0xc0, !PT ;  /* 0x7ff000000d1ca812 */ /* 0x000fe200078ec0ff */
[----:B------:R-:W0:Y:S03]  /*1440*/  MUFU.RCP64H R25, R15 ;  /* 0x0000000f00197308 */ /* 0x000e260000001800 */
[----:B------:R-:W-:Y:S02]  /*1450*/  @!P2 ISETP.GE.U32.AND P3, PT, R7, R28, PT ;  /* 0x0000001c0700a20c */ /* 0x000fe40003f66070 */
[----:B------:R-:W-:Y:S02]  /*1460*/  @!P0 LOP3.LUT R32, R15, 0x7ff00000, RZ, 0xc0, !PT ;  /* 0x7ff000000f208812 */ /* 0x000fe400078ec0ff */
[----:B------:R-:W-:-:S04]  /*1470*/  @!P2 SEL R29, R9, 0x63400000, !P3 ;  /* 0x63400000091da807 */ /* 0x000fc80005800000 */
[----:B------:R-:W-:-:S04]  /*1480*/  @!P2 LOP3.LUT R30, R29, 0x80000000, R11, 0xf8, !PT ;  /* 0x800000001d1ea812 */ /* 0x000fc800078ef80b */
[----:B------:R-:W-:Y:S01]  /*1490*/  @!P2 LOP3.LUT R31, R30, 0x100000, RZ, 0xfc, !PT ;  /* 0x001000001e1fa812 */ /* 0x000fe200078efcff */
[----:B------:R-:W-:Y:S01]  /*14a0*/  @!P2 IMAD.MOV.U32 R30, RZ, RZ, RZ ;  /* 0x000000ffff1ea224 */ /* 0x000fe200078e00ff */
[----:B0-----:R-:W-:-:S08]  /*14b0*/  DFMA R26, R24, -R14, 1 ;  /* 0x3ff00000181a742b */ /* 0x001fd0000000080e */
[----:B------:R-:W-:-:S08]  /*14c0*/  DFMA R26, R26, R26, R26 ;  /* 0x0000001a1a1a722b */ /* 0x000fd0000000001a */
[----:B------:R-:W-:Y:S01]  /*14d0*/  DFMA R26, R24, R26, R24 ;  /* 0x0000001a181a722b */ /* 0x000fe20000000018 */
[----:B------:R-:W-:Y:S01]  /*14e0*/  SEL R25, R9, 0x63400000, !P1 ;  /* 0x6340000009197807 */ /* 0x000fe20004800000 */
[----:B------:R-:W-:-:S03]  /*14f0*/  IMAD.MOV.U32 R24, RZ, RZ, R10 ;  /* 0x000000ffff187224 */ /* 0x000fc600078e000a */
[----:B------:R-:W-:-:S03]  /*1500*/  LOP3.LUT R25, R25, 0x800fffff, R11, 0xf8, !PT ;  /* 0x800fffff19197812 */ /* 0x000fc600078ef80b */
[----:B------:R-:W-:-:S03]  /*1510*/  DFMA R28, R26, -R14, 1 ;  /* 0x3ff000001a1c742b */ /* 0x000fc6000000080e */
[----:B------:R-:W-:-:S05]  /*1520*/  @!P2 DFMA R24, R24, 2, -R30 ;  /* 0x400000001818a82b */ /* 0x000fca000000081e */
[----:B------:R-:W-:-:S08]  /*1530*/  DFMA R26, R26, R28, R26 ;  /* 0x0000001c1a1a722b */ /* 0x000fd0000000001a */
[----:B------:R-:W-:-:S08]  /*1540*/  DMUL R28, R26, R24 ;  /* 0x000000181a1c7228 */ /* 0x000fd00000000000 */
[----:B------:R-:W-:-:S08]  /*1550*/  DFMA R30, R28, -R14, R24 ;  /* 0x8000000e1c1e722b */ /* 0x000fd00000000018 */
[----:B------:R-:W-:Y:S01]  /*1560*/  DFMA R30, R26, R30, R28 ;  /* 0x0000001e1a1e722b */ /* 0x000fe2000000001c */
[----:B------:R-:W-:Y:S01]  /*1570*/  MOV R28, R7 ;  /* 0x00000007001c7202 */ /* 0x000fe20000000f00 */
[----:B------:R-:W-:Y:S01]  /*1580*/  VIADD R27, R32, 0xffffffff ;  /* 0xffffffff201b7836 */ /* 0x000fe20000000000 */
[----:B------:R-:W-:-:S05]  /*1590*/  @!P2 LOP3.LUT R28, R25, 0x7ff00000, RZ, 0xc0, !PT ;  /* 0x7ff00000191ca812 */ /* 0x000fca00078ec0ff */
[----:B------:R-:W-:-:S05]  /*15a0*/  VIADD R26, R28, 0xffffffff ;  /* 0xffffffff1c1a7836 */ /* 0x000fca0000000000 */
[----:B------:R-:W-:-:S04]  /*15b0*/  ISETP.GT.U32.AND P0, PT, R26, 0x7feffffe, PT ;  /* 0x7feffffe1a00780c */ /* 0x000fc80003f04070 */
[----:B------:R-:W-:-:S13]  /*15c0*/  ISETP.GT.U32.OR P0, PT, R27, 0x7feffffe, P0 ;  /* 0x7feffffe1b00780c */ /* 0x000fda0000704470 */
        /* <DEDUP_REMOVED lines=13> */
[----:B------:R-:W-:-:S09]  /*16a0*/  MOV R12, RZ ;  /* 0x000000ff000c7202 */ /* 0x000fd20000000f00 */
[C---:B------:R-:W-:Y:S02]  /*16b0*/  FSETP.NEU.AND P0, PT, R15.reuse, RZ, PT ;  /* 0x000000ff0f00720b */ /* 0x040fe40003f0d000 */
[----:B------:R-:W-:-:S04]  /*16c0*/  LOP3.LUT R9, R15, 0x80000000, R13, 0x48, !PT ;  /* 0x800000000f097812 */ /* 0x000fc800078e480d */
[----:B------:R-:W-:-:S07]  /*16d0*/  LOP3.LUT R13, R9, R11, RZ, 0xfc, !PT ;  /* 0x0000000b090d7212 */ /* 0x000fce00078efcff */
[----:B------:R-:W-:Y:S05]  /*16e0*/  @!P0 BRA `(.L_x_746) ;  /* 0x00000000007c8947 */ /* 0x000fea0003800000 */
[----:B------:R-:W-:Y:S01]  /*16f0*/  IMAD.MOV R11, RZ, RZ, -R7 ;  /* 0x000000ffff0b7224 */ /* 0x000fe200078e0a07 */
[----:B------:R-:W-:Y:S01]  /*1700*/  DMUL.RP R12, R30, R12 ;  /* 0x0000000c1e0c7228 */ /* 0x000fe20000008000 */
[----:B------:R-:W-:Y:S01]  /*1710*/  IMAD.MOV.U32 R10, RZ, RZ, RZ ;  /* 0x000000ffff0a7224 */ /* 0x000fe200078e00ff */
[----:B------:R-:W-:-:S05]  /*1720*/  IADD3 R7, PT, PT, -R7, -0x43300000, RZ ;  /* 0xbcd0000007077810 */ /* 0x000fca0007ffe1ff */
[----:B------:R-:W-:-:S03]  /*1730*/  DFMA R10, R26, -R10, R30 ;  /* 0x8000000a1a0a722b */ /* 0x000fc6000000001e */
[----:B------:R-:W-:-:S07]  /*1740*/  LOP3.LUT R9, R13, R9, RZ, 0x3c, !PT ;  /* 0x000000090d097212 */ /* 0x000fce00078e3cff */
[----:B------:R-:W-:-:S04]  /*1750*/  FSETP.NEU.AND P0, PT, |R11|, R7, PT ;  /* 0x000000070b00720b */ /* 0x000fc80003f0d200 */
[----:B------:R-:W-:Y:S02]  /*1760*/  FSEL R26, R12, R26, !P0 ;  /* 0x0000001a0c1a7208 */ /* 0x000fe40004000000 */
[----:B------:R-:W-:Y:S01]  /*1770*/  FSEL R27, R9, R27, !P0 ;  /* 0x0000001b091b7208 */ /* 0x000fe20004000000 */
[----:B------:R-:W-:Y:S06]  /*1780*/  BRA `(.L_x_746) ;  /* 0x0000000000547947 */ /* 0x000fec0003800000 */
.L_x_745:
[----:B------:R-:W-:-:S14]  /*1790*/  DSETP.NAN.AND P0, PT, R10, R10, PT ;  /* 0x0000000a0a00722a */ /* 0x000fdc0003f08000 */
[----:B------:R-:W-:Y:S05]  /*17a0*/  @P0 BRA `(.L_x_747) ;  /* 0x0000000000440947 */ /* 0x000fea0003800000 */
[----:B------:R-:W-:-:S14]  /*17b0*/  DSETP.NAN.AND P0, PT, R12, R12, PT ;  /* 0x0000000c0c00722a */ /* 0x000fdc0003f08000 */
[----:B------:R-:W-:Y:S05]  /*17c0*/  @P0 BRA `(.L_x_748) ;  /* 0x0000000000300947 */ /* 0x000fea0003800000 */
[----:B------:R-:W-:Y:S01]  /*17d0*/  ISETP.NE.AND P0, PT, R28, R32, PT ;  /* 0x000000201c00720c */ /* 0x000fe20003f05270 */
[----:B------:R-:W-:Y:S01]  /*17e0*/  IMAD.MOV.U32 R27, RZ, RZ, -0x80000 ;  /* 0xfff80000ff1b7424 */ /* 0x000fe200078e00ff */
[----:B------:R-:W-:-:S11]  /*17f0*/  MOV R26, 0x0 ;  /* 0x00000000001a7802 */ /* 0x000fd60000000f00 */
[----:B------:R-:W-:Y:S05]  /*1800*/  @!P0 BRA `(.L_x_746) ;  /* 0x0000000000348947 */ /* 0x000fea0003800000 */
[----:B------:R-:W-:Y:S02]  /*1810*/  ISETP.NE.AND P0, PT, R28, 0x7ff00000, PT ;  /* 0x7ff000001c00780c */ /* 0x000fe40003f05270 */
[----:B------:R-:W-:Y:S02]  /*1820*/  LOP3.LUT R27, R11, 0x80000000, R13, 0x48, !PT ;  /* 0x800000000b1b7812 */ /* 0x000fe400078e480d */
[----:B------:R-:W-:-:S13]  /*1830*/  ISETP.EQ.OR P0, PT, R32, RZ, !P0 ;  /* 0x000000ff2000720c */ /* 0x000fda0004702670 */
[----:B------:R-:W-:Y:S01]  /*1840*/  @P0 LOP3.LUT R7, R27, 0x7ff00000, RZ, 0xfc, !PT ;  /* 0x7ff000001b070812 */ /* 0x000fe200078efcff */
[----:B------:R-:W-:Y:S01]  /*1850*/  @!P0 IMAD.MOV.U32 R26, RZ, RZ, RZ ;  /* 0x000000ffff1a8224 */ /* 0x000fe200078e00ff */
[----:B------:R-:W-:-:S03]  /*1860*/  @P0 MOV R26, RZ ;  /* 0x000000ff001a0202 */ /* 0x000fc60000000f00 */
[----:B------:R-:W-:Y:S01]  /*1870*/  @P0 IMAD.MOV.U32 R27, RZ, RZ, R7 ;  /* 0x000000ffff1b0224 */ /* 0x000fe200078e0007 */
[----:B------:R-:W-:Y:S06]  /*1880*/  BRA `(.L_x_746) ;  /* 0x0000000000147947 */ /* 0x000fec0003800000 */
.L_x_748:
[----:B------:R-:W-:Y:S01]  /*1890*/  LOP3.LUT R27, R13, 0x80000, RZ, 0xfc, !PT ;  /* 0x000800000d1b7812 */ /* 0x000fe200078efcff */
[----:B------:R-:W-:Y:S01]  /*18a0*/  IMAD.MOV.U32 R26, RZ, RZ, R12 ;  /* 0x000000ffff1a7224 */ /* 0x000fe200078e000c */
[----:B------:R-:W-:Y:S06]  /*18b0*/  BRA `(.L_x_746) ;  /* 0x0000000000087947 */ /* 0x000fec0003800000 */
.L_x_747:
[----:B------:R-:W-:Y:S02]  /*18c0*/  LOP3.LUT R27, R11, 0x80000, RZ, 0xfc, !PT ;  /* 0x000800000b1b7812 */ /* 0x000fe400078efcff */
[----:B------:R-:W-:-:S07]  /*18d0*/  MOV R26, R10 ;  /* 0x0000000a001a7202 */ /* 0x000fce0000000f00 */
.L_x_746:
[----:B------:R-:W-:Y:S05]  /*18e0*/  BSYNC.RECONVERGENT B3 ;  /* 0x0000000000037941 */ /* 0x000fea0003800200 */
.L_x_744:
[----:B------:R-:W-:-:S04]  /*18f0*/  IMAD.MOV.U32 R9, RZ, RZ, 0x0 ;  /* 0x00000000ff097424 */ /* 0x000fc800078e00ff */
[----:B------:R-:W-:Y:S05]  /*1900*/  RET.REL.NODEC R8 `(_Z23nullification_up_kernelPdii) ;  /* 0xffffffe408bc7950 */ /* 0x000fea0003c3ffff */
.L_x_749:
        /* <DEDUP_REMOVED lines=15> */
.L_x_782:


//--------------------- .text._Z25nullification_down_kernelPdii --------------------------
	.section	.text._Z25nullification_down_kernelPdii,"ax",@progbits
	.align	128
        .global         _Z25nullification_down_kernelPdii
        .type           _Z25nullification_down_kernelPdii,@function
        .size           _Z25nullification_down_kernelPdii,(.L_x_783 - _Z25nullification_down_kernelPdii)
        .other          _Z25nullification_down_kernelPdii,@"STO_CUDA_ENTRY STV_DEFAULT"
_Z25nullification_down_kernelPdii:
.text._Z25nullification_down_kernelPdii:
[----:B------:R-:W-:Y:S01]  /*0000*/  LDC R1, c[0x0][0x37c] ;  /* 0x0000df00ff017b82 */ /* 0x000fe20000000800 */
[----:B------:R-:W0:Y:S07]  /*0010*/  S2R R5, SR_CTAID.X ;  /* 0x0000000000057919 */ /* 0x000e2e0000002500 */
[----:B------:R-:W1:Y:S01]  /*0020*/  LDC.64 R2, c[0x0][0x388] ;  /* 0x0000e200ff027b82 */ /* 0x000e620000000a00 */
[----:B------:R-:W0:Y:S01]  /*0030*/  LDCU UR4, c[0x0][0x360] ;  /* 0x00006c00ff0477ac */ /* 0x000e220008000800 */
[----:B------:R-:W0:Y:S01]  /*0040*/  S2R R0, SR_TID.X ;  /* 0x0000000000007919 */ /* 0x000e220000002100 */
[----:B------:R-:W2:Y:S01]  /*0050*/  LDCU UR5, c[0x0][0x364] ;  /* 0x00006c80ff0577ac */ /* 0x000ea20008000800 */
[----:B------:R-:W2:Y:S01]  /*0060*/  S2R R4, SR_CTAID.Y ;  /* 0x0000000000047919 */ /* 0x000ea20000002600 */
[----:B------:R-:W3:Y:S01]  /*0070*/  LDCU UR7, c[0x0][0x374] ;  /* 0x00006e80ff0777ac */ /* 0x000ee20008000800 */
[----:B------:R-:W2:Y:S01]  /*0080*/  S2R R9, SR_TID.Y ;  /* 0x0000000000097919 */ /* 0x000ea20000002200 */
[----:B0-----:R-:W-:-:S04]  /*0090*/  IMAD R5, R5, UR4, R0 ;  /* 0x0000000405057c24 */ /* 0x001fc8000f8e0200 */
[----:B-1----:R-:W-:Y:S02]  /*00a0*/  IMAD.X R0, R5, 0x1, R2, PT ;  /* 0x0000000105007824 */ /* 0x002fe400038e0602 */
[----:B--2---:R-:W-:-:S03]  /*00b0*/  IMAD R7, R4, UR5, R9 ;  /* 0x0000000504077c24 */ /* 0x004fc6000f8e0209 */
[----:B------:R-:W-:-:S13]  /*00c0*/  ISETP.GE.AND P0, PT, R0, R3, PT ;  /* 0x000000030000720c */ /* 0x000fda0003f06270 */
[----:B---3--:R-:W-:Y:S05]  /*00d0*/  @P0 EXIT ;  /* 0x000000000000094d */ /* 0x008fea0003800000 */
[----:B------:R-:W-:Y:S02]  /*00e0*/  UIMAD UR6, UR5, UR7, URZ ;  /* 0x00000007050672a4 */ /* 0x000fe4000f8e02ff */
[----:B------:R-:W-:Y:S01]  /*00f0*/  VIADD R5, R4, UR7 ;  /* 0x0000000704057c36 */ /* 0x000fe20008000000 */
[----:B------:R-:W-:Y:S01]  /*0100*/  SHF.L.U32 R6, R3, 0x1, RZ ;  /* 0x0000000103067819 */ /* 0x000fe200000006ff */
[--C-:B------:R-:W-:Y:S01]  /*0110*/  IMAD.IADD R4, R9, 0x1, R2.reuse ;  /* 0x0000000109047824 */ /* 0x100fe200078e0202 */
[----:B------:R-:W0:Y:S01]  /*0120*/  LDC.64 R20, c[0x0][0x380] ;  /* 0x0000e000ff147b82 */ /* 0x000e220000000a00 */
[----:B------:R-:W-:Y:S01]  /*0130*/  IMAD R5, R5, UR5, RZ ;  /* 0x0000000505057c24 */ /* 0x000fe2000f8e02ff */
[----:B------:R-:W-:Y:S01]  /*0140*/  ISETP.NE.U32.AND P3, PT, RZ, UR6, PT ;  /* 0x00000006ff007c0c */ /* 0x000fe2000bf65070 */
[----:B------:R-:W-:Y:S01]  /*0150*/  IMAD R13, RZ, RZ, -UR6 ;  /* 0x80000006ff0d7e24 */ /* 0x000fe2000f8e02ff */
[----:B------:R-:W1:Y:S01]  /*0160*/  LDCU UR5, c[0x0][0x370] ;  /* 0x00006e00ff0577ac */ /* 0x000e620008000800 */
[----:B------:R-:W2:Y:S01]  /*0170*/  I2F.U32.RP R10, UR6 ;  /* 0x00000006000a7d06 */ /* 0x000ea20008209000 */
[----:B------:R-:W-:Y:S01]  /*0180*/  IADD3 R9, PT, PT, R4, 0x1, R5 ;  /* 0x0000000104097810 */ /* 0x000fe20007ffe005 */
[----:B------:R-:W-:Y:S01]  /*0190*/  IMAD R23, R2, R3, R2 ;  /* 0x0000000302177224 */ /* 0x000fe200078e0202 */
[----:B------:R-:W-:Y:S01]  /*01a0*/  LOP3.LUT R8, RZ, R5, RZ, 0x33, !PT ;  /* 0x00000005ff087212 */ /* 0x000fe200078e33ff */
[----:B------:R-:W3:Y:S01]  /*01b0*/  LDCU.64 UR8, c[0x0][0x358] ;  /* 0x00006b00ff0877ac */ /* 0x000ee20008000a00 */
[----:B------:R-:W-:-:S04]  /*01c0*/  VIMNMX R9, PT, PT, R6, R9, !PT ;  /* 0x0000000906097248 */ /* 0x000fc80007fe0100 */
[----:B------:R-:W-:Y:S01]  /*01d0*/  IADD3 R8, PT, PT, -R4, R9, R8 ;  /* 0x0000000904087210 */ /* 0x000fe20007ffe108 */
[----:B------:R-:W-:-:S03]  /*01e0*/  HFMA2 R4, -RZ, RZ, 0, 0 ;  /* 0x00000000ff047431 */ /* 0x000fc600000001ff */
[C---:B------:R-:W-:Y:S01]  /*01f0*/  ISETP.NE.AND P0, PT, R8.reuse, RZ, PT ;  /* 0x000000ff0800720c */ /* 0x040fe20003f05270 */
[----:B------:R-:W-:Y:S01]  /*0200*/  VIADD R9, R8, 0xffffffff ;  /* 0xffffffff08097836 */ /* 0x000fe20000000000 */
[----:B--2---:R-:W2:Y:S01]  /*0210*/  MUFU.RCP R10, R10 ;  /* 0x0000000a000a7308 */ /* 0x004ea20000001000 */
[----:B-1----:R-:W-:Y:S01]  /*0220*/  UIMAD UR4, UR4, UR5, URZ ;  /* 0x00000005040472a4 */ /* 0x002fe2000f8e02ff */
[----:B0-----:R-:W-:-:S09]  /*0230*/  IMAD.WIDE R22, R23, 0x8, R20 ;  /* 0x0000000817167825 */ /* 0x001fd200078e0214 */
[----:B------:R-:W-:Y:S02]  /*0240*/  @!P0 IMAD.MOV R9, RZ, RZ, R8 ;  /* 0x000000ffff098224 */ /* 0x000fe400078e0208 */
[----:B--2---:R-:W-:-:S04]  /*0250*/  VIADD R11, R10, 0xffffffe ;  /* 0x0ffffffe0a0b7836 */ /* 0x004fc80000000000 */
[----:B------:R-:W0:Y:S02]  /*0260*/  F2I.FTZ.U32.TRUNC.NTZ R5, R11 ;  /* 0x0000000b00057305 */ /* 0x000e24000021f000 */
[----:B0-----:R-:W-:-:S04]  /*0270*/  IMAD R13, R13, R5, RZ ;  /* 0x000000050d0d7224 */ /* 0x001fc800078e02ff */
[----:B------:R-:W-:-:S04]  /*0280*/  IMAD.HI.U32 R4, R5, R13, R4 ;  /* 0x0000000d05047227 */ /* 0x000fc800078e0004 */
[----:B------:R-:W-:Y:S02]  /*0290*/  IMAD.X R5, R7, 0x1, R2, PT ;  /* 0x0000000107057824 */ /* 0x000fe400038e0602 */
[----:B------:R-:W-:-:S04]  /*02a0*/  IMAD.HI.U32 R13, R4, R9, RZ ;  /* 0x00000009040d7227 */ /* 0x000fc800078e00ff */
[----:B------:R-:W-:Y:S02]  /*02b0*/  IMAD.MOV R4, RZ, RZ, -R13 ;  /* 0x000000ffff047224 */ /* 0x000fe400078e0a0d */
[C---:B------:R-:W-:Y:S01]  /*02c0*/  IMAD R7, R5.reuse, R3, R2 ;  /* 0x0000000305077224 */ /* 0x040fe200078e0202 */
[----:B------:R-:W-:Y:S01]  /*02d0*/  IADD3 R3, PT, PT, R5, UR6, RZ ;  /* 0x0000000605037c10 */ /* 0x000fe2000fffe0ff */
[----:B------:R-:W-:Y:S01]  /*02e0*/  IMAD R9, R4, UR6, R9 ;  /* 0x0000000604097c24 */ /* 0x000fe2000f8e0209 */
[----:B------:R-:W-:Y:S01]  /*02f0*/  SEL R4, RZ, 0x1, !P0 ;  /* 0x00000001ff047807 */ /* 0x000fe20004000000 */
[----:B------:R-:W-:Y:S02]  /*0300*/  IMAD.MOV.U32 R2, RZ, RZ, R0 ;  /* 0x000000ffff027224 */ /* 0x000fe400078e0000 */
[----:B------:R-:W-:Y:S01]  /*0310*/  IMAD.WIDE R20, R7, 0x8, R20 ;  /* 0x0000000807147825 */ /* 0x000fe200078e0214 */
[----:B------:R-:W-:-:S03]  /*0320*/  ISETP.GE.U32.AND P1, PT, R9, UR6, PT ;  /* 0x0000000609007c0c */ /* 0x000fc6000bf26070 */
[----:B------:R-:W-:-:S10]  /*0330*/  VIADD R0, R3, UR6 ;  /* 0x0000000603007c36 */ /* 0x000fd40008000000 */
[----:B------:R-:W-:Y:S01]  /*0340*/  @P1 VIADD R9, R9, -UR6 ;  /* 0x8000000609091c36 */ /* 0x000fe20008000000 */
[----:B------:R-:W-:-:S04]  /*0350*/  @P1 IADD3 R13, PT, PT, R13, 0x1, RZ ;  /* 0x000000010d0d1810 */ /* 0x000fc80007ffe0ff */
[----:B------:R-:W-:-:S13]  /*0360*/  ISETP.GE.U32.AND P2, PT, R9, UR6, PT ;  /* 0x0000000609007c0c */ /* 0x000fda000bf46070 */
[----:B------:R-:W-:Y:S01]  /*0370*/  @P2 VIADD R13, R13, 0x1 ;  /* 0x000000010d0d2836 */ /* 0x000fe20000000000 */
[----:B------:R-:W-:-:S05]  /*0380*/  @!P3 LOP3.LUT R13, RZ, UR6, RZ, 0x33, !PT ;  /* 0x00000006ff0dbc12 */ /* 0x000fca000f8e33ff */
[----:B---3--:R-:W-:-:S07]  /*0390*/  IMAD.IADD R4, R4, 0x1, R13 ;  /* 0x0000000104047824 */ /* 0x008fce00078e020d */
.L_x_769:
        /* <DEDUP_REMOVED lines=14> */
[----:B------:R-:W-:Y:S01]  /*0480*/  MOV R8, 0x1 ;  /* 0x0000000100087802 */ /* 0x000fe20000000f00 */
        /* <DEDUP_REMOVED lines=16> */
[----:B------:R-:W-:Y:S05]  /*0590*/  CALL.REL.NOINC `($__internal_2_$__cuda_sm20_div_rn_f64_full) ;  /* 0x0000000c00907944 */ /* 0x000fea0003c00000 */
[----:B------:R-:W-:Y:S02]  /*05a0*/  IMAD.MOV.U32 R8, RZ, RZ, R26 ;  /* 0x000000ffff087224 */ /* 0x000fe400078e001a */
[----:B------:R-:W-:-:S07]  /*05b0*/  IMAD.MOV.U32 R9, RZ, RZ, R27 ;  /* 0x000000ffff097224 */ /* 0x000fce00078e001b */
.L_x_755:
[----:B------:R-:W-:Y:S05]  /*05c0*/  BSYNC.RECONVERGENT B2 ;  /* 0x0000000000027941 */ /* 0x000fea0003800200 */
.L_x_754:
        /* <DEDUP_REMOVED lines=31> */
[----:B------:R-:W-:Y:S01]  /*07c0*/  IMAD.MOV.U32 R8, RZ, RZ, R26 ;  /* 0x000000ffff087224 */ /* 0x000fe200078e001a */
[----:B------:R-:W-:-:S07]  /*07d0*/  MOV R9, R27 ;  /* 0x0000001b00097202 */ /* 0x000fce0000000f00 */
.L_x_757:
[----:B------:R-:W-:Y:S05]  /*07e0*/  BSYNC.RECONVERGENT B2 ;  /* 0x0000000000027941 */ /* 0x000fea0003800200 */
.L_x_756:
        /* <DEDUP_REMOVED lines=17> */
[----:B------:R-:W-:Y:S01]  /*0900*/  IADD3 R33, PT, PT, R0, UR6, RZ ;  /* 0x0000000600217c10 */ /* 0x000fe2000fffe0ff */
        /* <DEDUP_REMOVED lines=18> */
.L_x_759:
[----:B------:R-:W-:Y:S05]  /*0a30*/  BSYNC.RECONVERGENT B2 ;  /* 0x0000000000027941 */ /* 0x000fea0003800200 */
.L_x_758:
        /* <DEDUP_REMOVED lines=10> */
.L_x_753:
[----:B------:R-:W-:Y:S05]  /*0ae0*/  BSYNC.RECONVERGENT B1 ;  /* 0x0000000000017941 */ /* 0x000fea0003800200 */
.L_x_752:
[----:B------:R-:W3:Y:S01]  /*0af0*/  LDC.64 R16, c[0x0][0x380] ;  /* 0x0000e000ff107b82 */ /* 0x000ee20000000a00 */
[----:B------:R-:W-:-:S13]  /*0b00*/  ISETP.GE.U32.AND P0, PT, R4, 0x3, PT ;  /* 0x000000030400780c */ /* 0x000fda0003f06070 */
[----:B------:R-:W-:Y:S05]  /*0b10*/  @!P0 BRA `(.L_x_751) ;  /* 0x0000000800188947 */ /* 0x000fea0003800000 */
.L_x_768:
        /* <DEDUP_REMOVED lines=19> */
[----:B---3--:R-:W-:Y:S05]  /*0c50*/  CALL.REL.NOINC `($__internal_2_$__cuda_sm20_div_rn_f64_full) ;  /* 0x0000000400e07944 */ /* 0x008fea0003c00000 */
[----:B------:R-:W-:Y:S01]  /*0c60*/  MOV R8, R26 ;  /* 0x0000001a00087202 */ /* 0x000fe20000000f00 */
[----:B------:R-:W-:-:S07]  /*0c70*/  IMAD.MOV.U32 R9, RZ, RZ, R27 ;  /* 0x000000ffff097224 */ /* 0x000fce00078e001b */
.L_x_761:
[----:B------:R-:W-:Y:S05]  /*0c80*/  BSYNC.RECONVERGENT B1 ;  /* 0x0000000000017941 */ /* 0x000fea0003800200 */
.L_x_760:
        /* <DEDUP_REMOVED lines=32> */
.L_x_763:
[----:B------:R-:W-:Y:S05]  /*0e90*/  BSYNC.RECONVERGENT B1 ;  /* 0x0000000000017941 */ /* 0x000fea0003800200 */
.L_x_762:
        /* <DEDUP_REMOVED lines=29> */
[----:B------:R-:W-:Y:S05]  /*1070*/  CALL.REL.NOINC `($__internal_2_$__cuda_sm20_div_rn_f64_full) ;  /* 0x0000000000d87944 */ /* 0x000fea0003c00000 */
[----:B------:R-:W-:Y:S02]  /*1080*/  IMAD.MOV.U32 R8, RZ, RZ, R26 ;  /* 0x000000ffff087224 */ /* 0x000fe400078e001a */
[----:B------:R-:W-:-:S07]  /*1090*/  IMAD.MOV.U32 R9, RZ, RZ, R27 ;  /* 0x000000ffff097224 */ /* 0x000fce00078e001b */
.L_x_765:
[----:B------:R-:W-:Y:S05]  /*10a0*/  BSYNC.RECONVERGENT B1 ;  /* 0x0000000000017941 */ /* 0x000fea0003800200 */
.L_x_764:
        /* <DEDUP_REMOVED lines=30> */
[----:B------:R-:W-:Y:S01]  /*1290*/  MOV R8, R26 ;  /* 0x0000001a00087202 */ /* 0x000fe20000000f00 */
[----:B------:R-:W-:-:S07]  /*12a0*/  IMAD.MOV.U32 R9, RZ, RZ, R27 ;  /* 0x000000ffff097224 */ /* 0x000fce00078e001b */
.L_x_767:
[----:B------:R-:W-:Y:S05]  /*12b0*/  BSYNC.RECONVERGENT B1 ;  /* 0x0000000000017941 */ /* 0x000fea0003800200 */
.L_x_766:
        /* <DEDUP_REMOVED lines=12> */
.L_x_751:
[----:B------:R-:W-:Y:S05]  /*1380*/  BSYNC.RECONVERGENT B0 ;  /* 0x0000000000007941 */ /* 0x000fea0003800200 */
.L_x_750:
[----:B------:R-:W5:Y:S01]  /*1390*/  LDCU UR5, c[0x0][0x38c] ;  /* 0x00007180ff0577ac */ /* 0x000f620008000800 */
[----:B------:R-:W-:-:S04]  /*13a0*/  IADD3 R2, PT, PT, R2, UR4, RZ ;  /* 0x0000000402027c10 */ /* 0x000fc8000fffe0ff */
[----:B-----5:R-:W-:-:S13]  /*13b0*/  ISETP.GE.AND P0, PT, R2, UR5, PT ;  /* 0x0000000502007c0c */ /* 0x020fda000bf06270 */
[----:B------:R-:W-:Y:S05]  /*13c0*/  @!P0 BRA `(.L_x_769) ;  /* 0xffffffec00f48947 */ /* 0x000fea000383ffff */
[----:B------:R-:W-:Y:S05]  /*13d0*/  EXIT ;  /* 0x000000000000794d */ /* 0x000fea0003800000 */
        .weak           $__internal_2_$__cuda_sm20_div_rn_f64_full
        .type           $__internal_2_$__cuda_sm20_div_rn_f64_full,@function
        .size           $__internal_2_$__cuda_sm20_div_rn_f64_full,(.L_x_783 - $__internal_2_$__cuda_sm20_div_rn_f64_full)
$__internal_2_$__cuda_sm20_div_rn_f64_full:
        /* <DEDUP_REMOVED lines=66> */
.L_x_771:
        /* <DEDUP_REMOVED lines=16> */
.L_x_774:
[----:B------:R-:W-:Y:S01]  /*1900*/  LOP3.LUT R27, R13, 0x80000, RZ, 0xfc, !PT ;  /* 0x000800000d1b7812 */ /* 0x000fe200078efcff */
[----:B------:R-:W-:Y:S01]  /*1910*/  IMAD.MOV.U32 R26, RZ, RZ, R12 ;  /* 0x000000ffff1a7224 */ /* 0x000fe200078e000c */
[----:B------:R-:W-:Y:S06]  /*1920*/  BRA `(.L_x_772) ;  /* 0x0000000000087947 */ /* 0x000fec0003800000 */
.L_x_773:
[----:B------:R-:W-:Y:S02]  /*1930*/  LOP3.LUT R27, R11, 0x80000, RZ, 0xfc, !PT ;  /* 0x000800000b1b7812 */ /* 0x000fe400078efcff */
[----:B------:R-:W-:-:S07]  /*1940*/  MOV R26, R10 ;  /* 0x0000000a001a7202 */ /* 0x000fce0000000f00 */
.L_x_772:
[----:B------:R-:W-:Y:S05]  /*1950*/  BSYNC.RECONVERGENT B3 ;  /* 0x0000000000037941 */ /* 0x000fea0003800200 */
.L_x_770:
[----:B------:R-:W-:-:S04]  /*1960*/  IMAD.MOV.U32 R9, RZ, RZ, 0x0 ;  /* 0x00000000ff097424 */ /* 0x000fc800078e00ff */
[----:B------:R-:W-:Y:S05]  /*1970*/  RET.REL.NODEC R8 `(_Z25nullification_down_kernelPdii) ;  /* 0xffffffe408a07950 */ /* 0x000fea0003c3ffff */
.L_x_775:
        /* <DEDUP_REMOVED lines=16> */
.L_x_783:


//--------------------- .text._Z11swap_kernelPdiii --------------------------
	.section	.text._Z11swap_kernelPdiii,"ax",@progbits
	.align	128
        .global         _Z11swap_kernelPdiii
        .type           _Z11swap_kernelPdiii,@function
        .size           _Z11swap_kernelPdiii,(.L_x_796 - _Z11swap_kernelPdiii)
        .other          _Z11swap_kernelPdiii,@"STO_CUDA_ENTRY STV_DEFAULT"
_Z11swap_kernelPdiii:
.text._Z11swap_kernelPdiii:
[----:B------:R-:W-:Y:S01]  /*0000*/  LDC R1, c[0x0][0x37c] ;  /* 0x0000df00ff017b82 */ /* 0x000fe20000000800 */
[----:B------:R-:W0:Y:S07]  /*0010*/  S2R R5, SR_CTAID.X ;  /* 0x0000000000057919 */ /* 0x000e2e0000002500 */
[----:B------:R-:W1:Y:S01]  /*0020*/  LDC R0, c[0x0][0x390] ;  /* 0x0000e400ff007b82 */ /* 0x000e620000000800 */
[----:B------:R-:W0:Y:S01]  /*0030*/  LDCU UR4, c[0x0][0x360] ;  /* 0x00006c00ff0477ac */ /* 0x000e220008000800 */
[----:B------:R-:W0:Y:S01]  /*0040*/  S2R R2, SR_TID.X ;  /* 0x0000000000027919 */ /* 0x000e220000002100 */
[----:B------:R-:W2:Y:S01]  /*0050*/  LDCU UR5, c[0x0][0x370] ;  /* 0x00006e00ff0577ac */ /* 0x000ea20008000800 */
[----:B-1----:R-:W-:Y:S01]  /*0060*/  SHF.L.U32 R4, R0, 0x1, RZ ;  /* 0x0000000100047819 */ /* 0x002fe200000006ff */
[----:B0-----:R-:W-:Y:S01]  /*0070*/  IMAD R5, R5, UR4, R2 ;  /* 0x0000000405057c24 */ /* 0x001fe2000f8e0202 */
[----:B--2---:R-:W-:-:S04]  /*0080*/  UIMAD UR4, UR4, UR5, URZ ;  /* 0x00000005040472a4 */ /* 0x004fc8000f8e02ff */
[----:B------:R-:W-:-:S13]  /*0090*/  ISETP.GE.AND P0, PT, R5, R4, PT ;  /* 0x000000040500720c */ /* 0x000fda0003f06270 */
[----:B------:R-:W-:Y:S05]  /*00a0*/  @P0 EXIT ;  /* 0x000000000000094d */ /* 0x000fea0003800000 */
[----:B------:R-:W0:Y:S01]  /*00b0*/  I2F.U32.RP R9, UR4 ;  /* 0x0000000400097d06 */ /* 0x000e220008209000 */
[----:B------:R-:W-:Y:S01]  /*00c0*/  IADD3 R7, PT, PT, R5, UR4, RZ ;  /* 0x0000000405077c10 */ /* 0x000fe2000fffe0ff */
[----:B------:R-:W1:Y:S01]  /*00d0*/  LDCU.64 UR10, c[0x0][0x388] ;  /* 0x00007100ff0a77ac */ /* 0x000e620008000a00 */
[----:B------:R-:W-:Y:S01]  /*00e0*/  IADD3 R11, PT, PT, RZ, -UR4, RZ ;  /* 0x80000004ff0b7c10 */ /* 0x000fe2000fffe0ff */
[----:B------:R-:W-:Y:S01]  /*00f0*/  BSSY.RECONVERGENT B0, `(.L_x_776) ;  /* 0x000002f000007945 */ /* 0x000fe20003800200 */
[----:B------:R-:W-:Y:S01]  /*0100*/  ISETP.GE.AND P0, PT, R7, R4, PT ;  /* 0x000000040700720c */ /* 0x000fe20003f06270 */
[----:B------:R-:W2:Y:S01]  /*0110*/  LDCU.64 UR6, c[0x0][0x358] ;  /* 0x00006b00ff0677ac */ /* 0x000ea20008000a00 */
[----:B------:R-:W-:Y:S02]  /*0120*/  VIMNMX R6, PT, PT, R4, R7, !PT ;  /* 0x0000000704067248 */ /* 0x000fe40007fe0100 */
[----:B------:R-:W-:Y:S02]  /*0130*/  SEL R8, RZ, 0x1, P0 ;  /* 0x00000001ff087807 */ /* 0x000fe40000000000 */
[----:B------:R-:W-:-:S02]  /*0140*/  ISETP.NE.U32.AND P2, PT, RZ, UR4, PT ;  /* 0x00000004ff007c0c */ /* 0x000fc4000bf45070 */
[----:B------:R-:W-:Y:S01]  /*0150*/  IADD3 R6, PT, PT, R6, -R7, -R8 ;  /* 0x8000000706067210 */ /* 0x000fe20007ffe808 */
[----:B0-----:R-:W0:Y:S02]  /*0160*/  MUFU.RCP R9, R9 ;  /* 0x0000000900097308 */ /* 0x001e240000001000 */
[----:B0-----:R-:W-:-:S06]  /*0170*/  IADD3 R2, PT, PT, R9, 0xffffffe, RZ ;  /* 0x0ffffffe09027810 */ /* 0x001fcc0007ffe0ff */
[----:B------:R0:W3:Y:S02]  /*0180*/  F2I.FTZ.U32.TRUNC.NTZ R3, R2 ;  /* 0x0000000200037305 */ /* 0x0000e4000021f000 */
[----:B0-----:R-:W-:Y:S02]  /*0190*/  HFMA2 R2, -RZ, RZ, 0, 0 ;  /* 0x00000000ff027431 */ /* 0x001fe400000001ff */
[----:B---3--:R-:W-:-:S04]  /*01a0*/  IMAD R11, R11, R3, RZ ;  /* 0x000000030b0b7224 */ /* 0x008fc800078e02ff */
[----:B------:R-:W-:-:S06]  /*01b0*/  IMAD.HI.U32 R3, R3, R11, R2 ;  /* 0x0000000b03037227 */ /* 0x000fcc00078e0002 */
[----:B------:R-:W-:-:S04]  /*01c0*/  IMAD.HI.U32 R7, R3, R6, RZ ;  /* 0x0000000603077227 */ /* 0x000fc800078e00ff */
[----:B------:R-:W-:-:S04]  /*01d0*/  IMAD.MOV R3, RZ, RZ, -R7 ;  /* 0x000000ffff037224 */ /* 0x000fc800078e0a07 */
[----:B------:R-:W-:Y:S02]  /*01e0*/  IMAD R6, R3, UR4, R6 ;  /* 0x0000000403067c24 */ /* 0x000fe4000f8e0206 */
[----:B------:R-:W0:Y:S03]  /*01f0*/  LDC.64 R2, c[0x0][0x380] ;  /* 0x0000e000ff027b82 */ /* 0x000e260000000a00 */
[----:B------:R-:W-:-:S13]  /*0200*/  ISETP.GE.U32.AND P0, PT, R6, UR4, PT ;  /* 0x0000000406007c0c */ /* 0x000fda000bf06070 */
[----:B------:R-:W-:Y:S02]  /*0210*/  @P0 IADD3 R6, PT, PT, R6, -UR4, RZ ;  /* 0x8000000406060c10 */ /* 0x000fe4000fffe0ff */
[----:B------:R-:W-:Y:S02]  /*0220*/  @P0 IADD3 R7, PT, PT, R7, 0x1, RZ ;  /* 0x0000000107070810 */ /* 0x000fe40007ffe0ff */
[----:B------:R-:W-:-:S13]  /*0230*/  ISETP.GE.U32.AND P1, PT, R6, UR4, PT ;  /* 0x0000000406007c0c */ /* 0x000fda000bf26070 */
[----:B------:R-:W-:Y:S02]  /*0240*/  @P1 IADD3 R7, PT, PT, R7, 0x1, RZ ;  /* 0x0000000107071810 */ /* 0x000fe40007ffe0ff */
[----:B------:R-:W-:-:S05]  /*0250*/  @!P2 LOP3.LUT R7, RZ, UR4, RZ, 0x33, !PT ;  /* 0x00000004ff07ac12 */ /* 0x000fca000f8e33ff */
[----:B------:R-:W-:-:S05]  /*0260*/  IMAD.IADD R8, R8, 0x1, R7 ;  /* 0x0000000108087824 */ /* 0x000fca00078e0207 */
[C---:B------:R-:W-:Y:S02]  /*0270*/  LOP3.LUT R6, R8.reuse, 0x3, RZ, 0xc0, !PT ;  /* 0x0000000308067812 */ /* 0x040fe400078ec0ff */
[----:B------:R-:W-:Y:S02]  /*0280*/  ISETP.GE.U32.AND P1, PT, R8, 0x3, PT ;  /* 0x000000030800780c */ /* 0x000fe40003f26070 */
[----:B------:R-:W-:-:S13]  /*0290*/  ISETP.NE.AND P0, PT, R6, 0x3, PT ;  /* 0x000000030600780c */ /* 0x000fda0003f05270 */
[----:B012---:R-:W-:Y:S05]  /*02a0*/  @!P0 BRA `(.L_x_777) ;  /* 0x00000000004c8947 */ /* 0x007fea0003800000 */
[----:B------:R-:W0:Y:S01]  /*02b0*/  LDC.64 R6, c[0x0][0x380] ;  /* 0x0000e000ff067b82 */ /* 0x000e220000000a00 */
[----:B------:R-:W1:Y:S01]  /*02c0*/  LDCU.64 UR8, c[0x0][0x388] ;  /* 0x00007100ff0877ac */ /* 0x000e620008000a00 */
[----:B------:R-:W-:-:S04]  /*02d0*/  IADD3 R8, PT, PT, R8, 0x1, RZ ;  /* 0x0000000108087810 */ /* 0x000fc80007ffe0ff */
[----:B------:R-:W-:-:S04]  /*02e0*/  LOP3.LUT R8, R8, 0x3, RZ, 0xc0, !PT ;  /* 0x0000000308087812 */ /* 0x000fc800078ec0ff */
[----:B------:R-:W-:Y:S01]  /*02f0*/  IADD3 R16, PT, PT, -R8, RZ, RZ ;  /* 0x000000ff08107210 */ /* 0x000fe20007ffe1ff */
[CC--:B-1----:R-:W-:Y:S02]  /*0300*/  IMAD R17, R5.reuse, R0.reuse, UR9 ;  /* 0x0000000905117e24 */ /* 0x0c2fe4000f8e0200 */
[----:B------:R-:W-:-:S07]  /*0310*/  IMAD R19, R5, R0, UR8 ;  /* 0x0000000805137e24 */ /* 0x000fce000f8e0200 */
.L_x_778:
[----:B01----:R-:W-:-:S04]  /*0320*/  IMAD.WIDE R12, R17, 0x8, R6 ;  /* 0x00000008110c7825 */ /* 0x003fc800078e0206 */
[----:B------:R-:W-:Y:S01]  /*0330*/  IMAD.WIDE R8, R19, 0x8, R6 ;  /* 0x0000000813087825 */ /* 0x000fe200078e0206 */
[----:B------:R-:W2:Y:S04]  /*0340*/  LDG.E.64 R14, desc[UR6][R12.64] ;  /* 0x000000060c0e7981 */ /* 0x000ea8000c1e1b00 */
[----:B------:R-:W3:Y:S01]  /*0350*/  LDG.E.64 R10, desc[UR6][R8.64] ;  /* 0x00000006080a7981 */ /* 0x000ee2000c1e1b00 */
[----:B------:R-:W-:Y:S01]  /*0360*/  IADD3 R16, PT, PT, R16, 0x1, RZ ;  /* 0x0000000110107810 */ /* 0x000fe20007ffe0ff */
[----:B------:R-:W-:Y:S02]  /*0370*/  VIADD R5, R5, UR4 ;  /* 0x0000000405057c36 */ /* 0x000fe40008000000 */
[----:B------:R-:W-:Y:S01]  /*0380*/  IMAD R17, R0, UR4, R17 ;  /* 0x0000000400117c24 */ /* 0x000fe2000f8e0211 */
[----:B------:R-:W-:Y:S01]  /*0390*/  ISETP.NE.AND P0, PT, R16, RZ, PT ;  /* 0x000000ff1000720c */ /* 0x000fe20003f05270 */
[----:B------:R-:W-:Y:S01]  /*03a0*/  IMAD R19, R0, UR4, R19 ;  /* 0x0000000400137c24 */ /* 0x000fe2000f8e0213 */
[----:B--2---:R1:W-:Y:S04]  /*03b0*/  STG.E.64 desc[UR6][R8.64], R14 ;  /* 0x0000000e08007986 */ /* 0x0043e8000c101b06 */
[----:B---3--:R1:W-:Y:S07]  /*03c0*/  STG.E.64 desc[UR6][R12.64], R10 ;  /* 0x0000000a0c007986 */ /* 0x0083ee000c101b06 */
[----:B------:R-:W-:Y:S05]  /*03d0*/  @P0 BRA `(.L_x_778) ;  /* 0xfffffffc00d00947 */ /* 0x000fea000383ffff */
.L_x_777:
[----:B------:R-:W-:Y:S05]  /*03e0*/  BSYNC.RECONVERGENT B0 ;  /* 0x0000000000007941 */ /* 0x000fea0003800200 */
.L_x_776:
[----:B------:R-:W-:Y:S05]  /*03f0*/  @!P1 EXIT ;  /* 0x000000000000994d */ /* 0x000fea0003800000 */
.L_x_779:
[CC--:B0-----:R-:W-:Y:S02]  /*0400*/  IMAD R19, R5.reuse, R0.reuse, UR11 ;  /* 0x0000000b05137e24 */ /* 0x0c1fe4000f8e0200 */
[----:B-1----:R-:W-:Y:S02]  /*0410*/  IMAD R15, R5, R0, UR10 ;  /* 0x0000000a050f7e24 */ /* 0x002fe4000f8e0200 */
[----:B------:R-:W-:-:S04]  /*0420*/  IMAD.WIDE R18, R19, 0x8, R2 ;  /* 0x0000000813127825 */ /* 0x000fc800078e0202 */
[----:B------:R-:W-:Y:S01]  /*0430*/  IMAD.WIDE R14, R15, 0x8, R2 ;  /* 0x000000080f0e7825 */ /* 0x000fe200078e0202 */
[----:B------:R-:W2:Y:S04]  /*0440*/  LDG.E.64 R20, desc[UR6][R18.64] ;  /* 0x0000000612147981 */ /* 0x000ea8000c1e1b00 */
[----:B------:R-:W3:Y:S01]  /*0450*/  LDG.E.64 R16, desc[UR6][R14.64] ;  /* 0x000000060e107981 */ /* 0x000ee2000c1e1b00 */
[----:B------:R-:W-:-:S05]  /*0460*/  IADD3 R5, PT, PT, R5, UR4, RZ ;  /* 0x0000000405057c10 */ /* 0x000fca000fffe0ff */
[CC--:B------:R-:W-:Y:S02]  /*0470*/  IMAD R7, R5.reuse, R0.reuse, UR11 ;  /* 0x0000000b05077e24 */ /* 0x0c0fe4000f8e0200 */
[----:B------:R-:W-:Y:S02]  /*0480*/  IMAD R9, R5, R0, UR10 ;  /* 0x0000000a05097e24 */ /* 0x000fe4000f8e0200 */
[----:B------:R-:W-:-:S04]  /*0490*/  IMAD.WIDE R6, R7, 0x8, R2 ;  /* 0x0000000807067825 */ /* 0x000fc800078e0202 */
[----:B------:R-:W-:Y:S01]  /*04a0*/  IMAD.WIDE R8, R9, 0x8, R2 ;  /* 0x0000000809087825 */ /* 0x000fe200078e0202 */
[----:B--2---:R0:W-:Y:S04]  /*04b0*/  STG.E.64 desc[UR6][R14.64], R20 ;  /* 0x000000140e007986 */ /* 0x0041e8000c101b06 */
[----:B---3--:R1:W-:Y:S04]  /*04c0*/  STG.E.64 desc[UR6][R18.64], R16 ;  /* 0x0000001012007986 */ /* 0x0083e8000c101b06 */
        /* <DEDUP_REMOVED lines=9> */
[----:B0-----:R-:W4:Y:S04]  /*0560*/  LDG.E.64 R20, desc[UR6][R10.64] ;  /* 0x000000060a147981 */ /* 0x001f28000c1e1b00 */
[----:B------:R-:W5:Y:S01]  /*0570*/  LDG.E.64 R14, desc[UR6][R12.64] ;  /* 0x000000060c0e7981 */ /* 0x000f62000c1e1b00 */
[----:B------:R-:W-:-:S05]  /*0580*/  IADD3 R5, PT, PT, R5, UR4, RZ ;  /* 0x0000000405057c10 */ /* 0x000fca000fffe0ff */
[CC--:B-1----:R-:W-:Y:S02]  /*0590*/  IMAD R19, R5.reuse, R0.reuse, UR11 ;  /* 0x0000000b05137e24 */ /* 0x0c2fe4000f8e0200 */
[----:B------:R-:W-:Y:S02]  /*05a0*/  IMAD R17, R5, R0, UR10 ;  /* 0x0000000a05117e24 */ /* 0x000fe4000f8e0200 */
[----:B------:R-:W-:-:S04]  /*05b0*/  IMAD.WIDE R18, R19, 0x8, R2 ;  /* 0x0000000813127825 */ /* 0x000fc800078e0202 */
[----:B------:R-:W-:Y:S01]  /*05c0*/  IMAD.WIDE R16, R17, 0x8, R2 ;  /* 0x0000000811107825 */ /* 0x000fe200078e0202 */
[----:B----4-:R0:W-:Y:S04]  /*05d0*/  STG.E.64 desc[UR6][R12.64], R20 ;  /* 0x000000140c007986 */ /* 0x0101e8000c101b06 */
[----:B-----5:R0:W-:Y:S04]  /*05e0*/  STG.E.64 desc[UR6][R10.64], R14 ;  /* 0x0000000e0a007986 */ /* 0x0201e8000c101b06 */
[----:B--2---:R-:W2:Y:S04]  /*05f0*/  LDG.E.64 R8, desc[UR6][R18.64] ;  /* 0x0000000612087981 */ /* 0x004ea8000c1e1b00 */
[----:B---3--:R-:W3:Y:S01]  /*0600*/  LDG.E.64 R6, desc[UR6][R16.64] ;  /* 0x0000000610067981 */ /* 0x008ee2000c1e1b00 */
[----:B------:R-:W-:-:S04]  /*0610*/  IADD3 R5, PT, PT, R5, UR4, RZ ;  /* 0x0000000405057c10 */ /* 0x000fc8000fffe0ff */
[----:B------:R-:W-:Y:S01]  /*0620*/  ISETP.GE.AND P0, PT, R5, R4, PT ;  /* 0x000000040500720c */ /* 0x000fe20003f06270 */
[----:B--2---:R0:W-:Y:S04]  /*0630*/  STG.E.64 desc[UR6][R16.64], R8 ;  /* 0x0000000810007986 */ /* 0x0041e8000c101b06 */
[----:B---3--:R0:W-:Y:S08]  /*0640*/  STG.E.64 desc[UR6][R18.64], R6 ;  /* 0x0000000612007986 */ /* 0x0081f0000c101b06 */
[----:B------:R-:W-:Y:S05]  /*0650*/  @!P0 BRA `(.L_x_779) ;  /* 0xfffffffc00688947 */ /* 0x000fea000383ffff */
[----:B------:R-:W-:Y:S05]  /*0660*/  EXIT ;  /* 0x000000000000794d */ /* 0x000fea0003800000 */
.L_x_780:
        /* <DEDUP_REMOVED lines=9> */
.L_x_796:


//--------------------- .nv.shared._ZN3cub18CUB_300001_SM_10006detail11EmptyKernelIvEEvv --------------------------
	.section	.nv.shared._ZN3cub18CUB_300001_SM_10006detail11EmptyKernelIvEEvv,"aw",@nobits
	.sectionflags	@""
	.align	16
	.zero		1024


//--------------------- .nv.shared.reserved.0     --------------------------
	.section	.nv.shared.reserved.0,"aw",@nobits
	.weak		__nv_reservedSMEM_offset_0_alias
	.size		__nv_reservedSMEM_offset_0_alias, 0, 64
	.other		__nv_reservedSMEM_offset_0_alias,@"STO_CUDA_RESERVED_SHARED STV_DEFAULT"
__nv_reservedSMEM_offset_0_alias:
	.zero		0
	.zero		64


//--------------------- .nv.global                --------------------------
	.section	.nv.global,"aw",@nobits
.nv.global:
	.type		_ZN34_INTERNAL_33e36044_4_k_cu_9b4566ec6thrust24THRUST_300001_SM_1000_NS12placeholders2_8E,@object
	.size		_ZN34_INTERNAL_33e36044_4_k_cu_9b4566ec6thrust24THRUST_300001_SM_1000_NS12placeholders2_8E,(_ZN34_INTERNAL_33e36044_4_k_cu_9b4566ec4cuda3std3__436_GLOBAL__N__33e36044_4_k_cu_9b4566ec6ignoreE - _ZN34_INTERNAL_33e36044_4_k_cu_9b4566ec6thrust24THRUST_300001_SM_1000_NS12placeholders2_8E)
_ZN34_INTERNAL_33e36044_4_k_cu_9b4566ec6thrust24THRUST_300001_SM_1000_NS12placeholders2_8E:
	.zero		1
	.type		_ZN34_INTERNAL_33e36044_4_k_cu_9b4566ec4cuda3std3__436_GLOBAL__N__33e36044_4_k_cu_9b4566ec6ignoreE,@object
	.size		_ZN34_INTERNAL_33e36044_4_k_cu_9b4566ec4cuda3std3__436_GLOBAL__N__33e36044_4_k_cu_9b4566ec6ignoreE,(_ZN34_INTERNAL_33e36044_4_k_cu_9b4566ec4cuda3std6ranges3__45__cpo4dataE - _ZN34_INTERNAL_33e36044_4_k_cu_9b4566ec4cuda3std3__436_GLOBAL__N__33e36044_4_k_cu_9b4566ec6ignoreE)
_ZN34_INTERNAL_33e36044_4_k_cu_9b4566ec4cuda3std3__436_GLOBAL__N__33e36044_4_k_cu_9b4566ec6ignoreE:
	.zero		1
	.type		_ZN34_INTERNAL_33e36044_4_k_cu_9b4566ec4cuda3std6ranges3__45__cpo4dataE,@object
	.size		_ZN34_INTERNAL_33e36044_4_k_cu_9b4566ec4cuda3std6ranges3__45__cpo4dataE,(_ZN34_INTERNAL_33e36044_4_k_cu_9b4566ec6thrust24THRUST_300001_SM_1000_NS6system3cpp3parE - _ZN34_INTERNAL_33e36044_4_k_cu_9b4566ec4cuda3std6ranges3__45__cpo4dataE)
_ZN34_INTERNAL_33e36044_4_k_cu_9b4566ec4cuda3std6ranges3__45__cpo4dataE:
	.zero		1
	.type		_ZN34_INTERNAL_33e36044_4_k_cu_9b4566ec6thrust24THRUST_300001_SM_1000_NS6system3cpp3parE,@object
	.size		_ZN34_INTERNAL_33e36044_4_k_cu_9b4566ec6thrust24THRUST_300001_SM_1000_NS6system3cpp3parE,(_ZN34_INTERNAL_33e36044_4_k_cu_9b4566ec4cuda3std3__45__cpo5beginE - _ZN34_INTERNAL_33e36044_4_k_cu_9b4566ec6thrust24THRUST_300001_SM_1000_NS6system3cpp3parE)
_ZN34_INTERNAL_33e36044_4_k_cu_9b4566ec6thrust24THRUST_300001_SM_1000_NS6system3cpp3parE:
	.zero		1
	.type		_ZN34_INTERNAL_33e36044_4_k_cu_9b4566ec4cuda3std3__45__cpo5beginE,@object
	.size		_ZN34_INTERNAL_33e36044_4_k_cu_9b4566ec4cuda3std3__45__cpo5beginE,(_ZN34_INTERNAL_33e36044_4_k_cu_9b4566ec4cuda3std6ranges3__45__cpo5beginE - _ZN34_INTERNAL_33e36044_4_k_cu_9b4566ec4cuda3std3__45__cpo5beginE)
_ZN34_INTERNAL_33e36044_4_k_cu_9b4566ec4cuda3std3__45__cpo5beginE:
	.zero		1
	.type		_ZN34_INTERNAL_33e36044_4_k_cu_9b4566ec4cuda3std6ranges3__45__cpo5beginE,@object
	.size		_ZN34_INTERNAL_33e36044_4_k_cu_9b4566ec4cuda3std6ranges3__45__cpo5beginE,(_ZN34_INTERNAL_33e36044_4_k_cu_9b4566ec6thrust24THRUST_300001_SM_1000_NS6deviceE - _ZN34_INTERNAL_33e36044_4_k_cu_9b4566ec4cuda3std6ranges3__45__cpo5beginE)
_ZN34_INTERNAL_33e36044_4_k_cu_9b4566ec4cuda3std6ranges3__45__cpo5beginE:
	.zero		1
	.type		_ZN34_INTERNAL_33e36044_4_k_cu_9b4566ec6thrust24THRUST_300001_SM_1000_NS6deviceE,@object
	.size		_ZN34_INTERNAL_33e36044_4_k_cu_9b4566ec6thrust24THRUST_300001_SM_1000_NS6deviceE,(_ZN34_INTERNAL_33e36044_4_k_cu_9b4566ec4cuda3std3__47nulloptE - _ZN34_INTERNAL_33e36044_4_k_cu_9b4566ec6thrust24THRUST_300001_SM_1000_NS6deviceE)
_ZN34_INTERNAL_33e36044_4_k_cu_9b4566ec6thrust24THRUST_300001_SM_1000_NS6deviceE:
	.zero		1
	.type		_ZN34_INTERNAL_33e36044_4_k_cu_9b4566ec4cuda3std3__47nulloptE,@object
	.size		_ZN34_INTERNAL_33e36044_4_k_cu_9b4566ec4cuda3std3__47nulloptE,(_ZN34_INTERNAL_33e36044_4_k_cu_9b4566ec4cuda3std6ranges3__45__cpo8distanceE - _ZN34_INTERNAL_33e36044_4_k_cu_9b4566ec4cuda3std3__47nulloptE)
_ZN34_INTERNAL_33e36044_4_k_cu_9b4566ec4cuda3std3__47nulloptE:
	.zero		1
	.type		_ZN34_INTERNAL_33e36044_4_k_cu_9b4566ec4cuda3std6ranges3__45__cpo8distanceE,@object
	.size		_ZN34_INTERNAL_33e36044_4_k_cu_9b4566ec4cuda3std6ranges3__45__cpo8distanceE,(_ZN34_INTERNAL_33e36044_4_k_cu_9b4566ec6thrust24THRUST_300001_SM_1000_NS12placeholders2_4E - _ZN34_INTERNAL_33e36044_4_k_cu_9b4566ec4cuda3std6ranges3__45__cpo8distanceE)
_ZN34_INTERNAL_33e36044_4_k_cu_9b4566ec4cuda3std6ranges3__45__cpo8distanceE:
	.zero		1
	.type		_ZN34_INTERNAL_33e36044_4_k_cu_9b4566ec6thrust24THRUST_300001_SM_1000_NS12placeholders2_4E,@object
	.size		_ZN34_INTERNAL_33e36044_4_k_cu_9b4566ec6thrust24THRUST_300001_SM_1000_NS12placeholders2_4E,(_ZN34_INTERNAL_33e36044_4_k_cu_9b4566ec4cuda3std3__45__cpo6rbeginE - _ZN34_INTERNAL_33e36044_4_k_cu_9b4566ec6thrust24THRUST_300001_SM_1000_NS12placeholders2_4E)
_ZN34_INTERNAL_33e36044_4_k_cu_9b4566ec6thrust24THRUST_300001_SM_1000_NS12placeholders2_4E:
	.zero		1
	.type		_ZN34_INTERNAL_33e36044_4_k_cu_9b4566ec4cuda3std3__45__cpo6rbeginE,@object
	.size		_ZN34_INTERNAL_33e36044_4_k_cu_9b4566ec4cuda3std3__45__cpo6rbeginE,(_ZN34_INTERNAL_33e36044_4_k_cu_9b4566ec4cuda3std6ranges3__45__cpo7advanceE - _ZN34_INTERNAL_33e36044_4_k_cu_9b4566ec4cuda3std3__45__cpo6rbeginE)
_ZN34_INTERNAL_33e36044_4_k_cu_9b4566ec4cuda3std3__45__cpo6rbeginE:
	.zero		1
	.type		_ZN34_INTERNAL_33e36044_4_k_cu_9b4566ec4cuda3std6ranges3__45__cpo7advanceE,@object
	.size		_ZN34_INTERNAL_33e36044_4_k_cu_9b4566ec4cuda3std6ranges3__45__cpo7advanceE,(_ZN34_INTERNAL_33e36044_4_k_cu_9b4566ec6thrust24THRUST_300001_SM_1000_NS12placeholders3_10E - _ZN34_INTERNAL_33e36044_4_k_cu_9b4566ec4cuda3std6ranges3__45__cpo7advanceE)
_ZN34_INTERNAL_33e36044_4_k_cu_9b4566ec4cuda3std6ranges3__45__cpo7advanceE:
	.zero		1
	.type		_ZN34_INTERNAL_33e36044_4_k_cu_9b4566ec6thrust24THRUST_300001_SM_1000_NS12placeholders3_10E,@object
	.size		_ZN34_INTERNAL_33e36044_4_k_cu_9b4566ec6thrust24THRUST_300001_SM_1000_NS12placeholders3_10E,(_ZN34_INTERNAL_33e36044_4_k_cu_9b4566ec4cuda3std3__48in_placeE - _ZN34_INTERNAL_33e36044_4_k_cu_9b4566ec6thrust24THRUST_300001_SM_1000_NS12placeholders3_10E)
_ZN34_INTERNAL_33e36044_4_k_cu_9b4566ec6thrust24THRUST_300001_SM_1000_NS12placeholders3_10E:
	.zero		1
	.type		_ZN34_INTERNAL_33e36044_4_k_cu_9b4566ec4cuda3std3__48in_placeE,@object
	.size		_ZN34_INTERNAL_33e36044_4_k_cu_9b4566ec4cuda3std3__48in_placeE,(_ZN34_INTERNAL_33e36044_4_k_cu_9b4566ec4cuda3std6ranges3__45__cpo4sizeE - _ZN34_INTERNAL_33e36044_4_k_cu_9b4566ec4cuda3std3__48in_placeE)
_ZN34_INTERNAL_33e36044_4_k_cu_9b4566ec4cuda3std3__48in_placeE:
	.zero		1
	.type		_ZN34_INTERNAL_33e36044_4_k_cu_9b4566ec4cuda3std6ranges3__45__cpo4sizeE,@object
	.size		_ZN34_INTERNAL_33e36044_4_k_cu_9b4566ec4cuda3std6ranges3__45__cpo4sizeE,(_ZN34_INTERNAL_33e36044_4_k_cu_9b4566ec6thrust24THRUST_300001_SM_1000_NS12placeholders2_2E - _ZN34_INTERNAL_33e36044_4_k_cu_9b4566ec4cuda3std6ranges3__45__cpo4sizeE)
_ZN34_INTERNAL_33e36044_4_k_cu_9b4566ec4cuda3std6ranges3__45__cpo4sizeE:
	.zero		1
	.type		_ZN34_INTERNAL_33e36044_4_k_cu_9b4566ec6thrust24THRUST_300001_SM_1000_NS12placeholders2_2E,@object
	.size		_ZN34_INTERNAL_33e36044_4_k_cu_9b4566ec6thrust24THRUST_300001_SM_1000_NS12placeholders2_2E,(_ZN34_INTERNAL_33e36044_4_k_cu_9b4566ec4cuda3std3__45__cpo6cbeginE - _ZN34_INTERNAL_33e36044_4_k_cu_9b4566ec6thrust24THRUST_300001_SM_1000_NS12placeholders2_2E)
_ZN34_INTERNAL_33e36044_4_k_cu_9b4566ec6thrust24THRUST_300001_SM_1000_NS12placeholders2_2E:
	.zero		1
	.type		_ZN34_INTERNAL_33e36044_4_k_cu_9b4566ec4cuda3std3__45__cpo6cbeginE,@object
	.size		_ZN34_INTERNAL_33e36044_4_k_cu_9b4566ec4cuda3std3__45__cpo6cbeginE,(_ZN34_INTERNAL_33e36044_4_k_cu_9b4566ec4cuda3std6ranges3__45__cpo6cbeginE - _ZN34_INTERNAL_33e36044_4_k_cu_9b4566ec4cuda3std3__45__cpo6cbeginE)
_ZN34_INTERNAL_33e36044_4_k_cu_9b4566ec4cuda3std3__45__cpo6cbeginE:
	.zero		1
	.type		_ZN34_INTERNAL_33e36044_4_k_cu_9b4566ec4cuda3std6ranges3__45__cpo6cbeginE,@object
	.size		_ZN34_INTERNAL_33e36044_4_k_cu_9b4566ec4cuda3std6ranges3__45__cpo6cbeginE,(_ZN34_INTERNAL_33e36044_4_k_cu_9b4566ec6thrust24THRUST_300001_SM_1000_NS12placeholders2_6E - _ZN34_INTERNAL_33e36044_4_k_cu_9b4566ec4cuda3std6ranges3__45__cpo6cbeginE)
_ZN34_INTERNAL_33e36044_4_k_cu_9b4566ec4cuda3std6ranges3__45__cpo6cbeginE:
	.zero		1
	.type		_ZN34_INTERNAL_33e36044_4_k_cu_9b4566ec6thrust24THRUST_300001_SM_1000_NS12placeholders2_6E,@object
	.size		_ZN34_INTERNAL_33e36044_4_k_cu_9b4566ec6thrust24THRUST_300001_SM_1000_NS12placeholders2_6E,(_ZN34_INTERNAL_33e36044_4_k_cu_9b4566ec4cuda3std3__45__cpo7crbeginE - _ZN34_INTERNAL_33e36044_4_k_cu_9b4566ec6thrust24THRUST_300001_SM_1000_NS12placeholders2_6E)
_ZN34_INTERNAL_33e36044_4_k_cu_9b4566ec6thrust24THRUST_300001_SM_1000_NS12placeholders2_6E:
	.zero		1
	.type		_ZN34_INTERNAL_33e36044_4_k_cu_9b4566ec4cuda3std3__45__cpo7crbeginE,@object
	.size		_ZN34_INTERNAL_33e36044_4_k_cu_9b4566ec4cuda3std3__45__cpo7crbeginE,(_ZN34_INTERNAL_33e36044_4_k_cu_9b4566ec4cuda3std6ranges3__45__cpo4nextE - _ZN34_INTERNAL_33e36044_4_k_cu_9b4566ec4cuda3std3__45__cpo7crbeginE)
_ZN34_INTERNAL_33e36044_4_k_cu_9b4566ec4cuda3std3__45__cpo7crbeginE:
	.zero		1
	.type		_ZN34_INTERNAL_33e36044_4_k_cu_9b4566ec4cuda3std6ranges3__45__cpo4nextE,@object
	.size		_ZN34_INTERNAL_33e36044_4_k_cu_9b4566ec4cuda3std6ranges3__45__cpo4nextE,(_ZN34_INTERNAL_33e36044_4_k_cu_9b4566ec4cuda3std6ranges3__45__cpo4swapE - _ZN34_INTERNAL_33e36044_4_k_cu_9b4566ec4cuda3std6ranges3__45__cpo4nextE)
_ZN34_INTERNAL_33e36044_4_k_cu_9b4566ec4cuda3std6ranges3__45__cpo4nextE:
	.zero		1
	.type		_ZN34_INTERNAL_33e36044_4_k_cu_9b4566ec4cuda3std6ranges3__45__cpo4swapE,@object
	.size		_ZN34_INTERNAL_33e36044_4_k_cu_9b4566ec4cuda3std6ranges3__45__cpo4swapE,(_ZN34_INTERNAL_33e36044_4_k_cu_9b4566ec6thrust24THRUST_300001_SM_1000_NS8cuda_cub10par_nosyncE - _ZN34_INTERNAL_33e36044_4_k_cu_9b4566ec4cuda3std6ranges3__45__cpo4swapE)
_ZN34_INTERNAL_33e36044_4_k_cu_9b4566ec4cuda3std6ranges3__45__cpo4swapE:
	.zero		1
	.type		_ZN34_INTERNAL_33e36044_4_k_cu_9b4566ec6thrust24THRUST_300001_SM_1000_NS8cuda_cub10par_nosyncE,@object
	.size		_ZN34_INTERNAL_33e36044_4_k_cu_9b4566ec6thrust24THRUST_300001_SM_1000_NS8cuda_cub10par_nosyncE,(_ZN34_INTERNAL_33e36044_4_k_cu_9b4566ec6thrust24THRUST_300001_SM_1000_NS3seqE - _ZN34_INTERNAL_33e36044_4_k_cu_9b4566ec6thrust24THRUST_300001_SM_1000_NS8cuda_cub10par_nosyncE)
_ZN34_INTERNAL_33e36044_4_k_cu_9b4566ec6thrust24THRUST_300001_SM_1000_NS8cuda_cub10par_nosyncE:
	.zero		1
	.type		_ZN34_INTERNAL_33e36044_4_k_cu_9b4566ec6thrust24THRUST_300001_SM_1000_NS3seqE,@object
	.size		_ZN34_INTERNAL_33e36044_4_k_cu_9b4566ec6thrust24THRUST_300001_SM_1000_NS3seqE,(_ZN34_INTERNAL_33e36044_4_k_cu_9b4566ec4cuda3std3__420unreachable_sentinelE - _ZN34_INTERNAL_33e36044_4_k_cu_9b4566ec6thrust24THRUST_300001_SM_1000_NS3seqE)
_ZN34_INTERNAL_33e36044_4_k_cu_9b4566ec6thrust24THRUST_300001_SM_1000_NS3seqE:
	.zero		1
	.type		_ZN34_INTERNAL_33e36044_4_k_cu_9b4566ec4cuda3std3__420unreachable_sentinelE,@object
	.size		_ZN34_INTERNAL_33e36044_4_k_cu_9b4566ec4cuda3std3__420unreachable_sentinelE,(_ZN34_INTERNAL_33e36044_4_k_cu_9b4566ec4cuda3std6ranges3__45__cpo5ssizeE - _ZN34_INTERNAL_33e36044_4_k_cu_9b4566ec4cuda3std3__420unreachable_sentinelE)
_ZN34_INTERNAL_33e36044_4_k_cu_9b4566ec4cuda3std3__420unreachable_sentinelE:
	.zero		1
	.type		_ZN34_INTERNAL_33e36044_4_k_cu_9b4566ec4cuda3std6ranges3__45__cpo5ssizeE,@object
	.size		_ZN34_INTERNAL_33e36044_4_k_cu_9b4566ec4cuda3std6ranges3__45__cpo5ssizeE,(_ZN34_INTERNAL_33e36044_4_k_cu_9b4566ec6thrust24THRUST_300001_SM_1000_NS12placeholders2_3E - _ZN34_INTERNAL_33e36044_4_k_cu_9b4566ec4cuda3std6ranges3__45__cpo5ssizeE)
_ZN34_INTERNAL_33e36044_4_k_cu_9b4566ec4cuda3std6ranges3__45__cpo5ssizeE:
	.zero		1
	.type		_ZN34_INTERNAL_33e36044_4_k_cu_9b4566ec6thrust24THRUST_300001_SM_1000_NS12placeholders2_3E,@object
	.size		_ZN34_INTERNAL_33e36044_4_k_cu_9b4566ec6thrust24THRUST_300001_SM_1000_NS12placeholders2_3E,(_ZN34_INTERNAL_33e36044_4_k_cu_9b4566ec4cuda3std3__45__cpo4cendE - _ZN34_INTERNAL_33e36044_4_k_cu_9b4566ec6thrust24THRUST_300001_SM_1000_NS12placeholders2_3E)
_ZN34_INTERNAL_33e36044_4_k_cu_9b4566ec6thrust24THRUST_300001_SM_1000_NS12placeholders2_3E:
	.zero		1
	.type		_ZN34_INTERNAL_33e36044_4_k_cu_9b4566ec4cuda3std3__45__cpo4cendE,@object
	.size		_ZN34_INTERNAL_33e36044_4_k_cu_9b4566ec4cuda3std3__45__cpo4cendE,(_ZN34_INTERNAL_33e36044_4_k_cu_9b4566ec4cuda3std6ranges3__45__cpo4cendE - _ZN34_INTERNAL_33e36044_4_k_cu_9b4566ec4cuda3std3__45__cpo4cendE)
_ZN34_INTERNAL_33e36044_4_k_cu_9b4566ec4cuda3std3__45__cpo4cendE:
	.zero		1
	.type		_ZN34_INTERNAL_33e36044_4_k_cu_9b4566ec4cuda3std6ranges3__45__cpo4cendE,@object
	.size		_ZN34_INTERNAL_33e36044_4_k_cu_9b4566ec4cuda3std6ranges3__45__cpo4cendE,(_ZN34_INTERNAL_33e36044_4_k_cu_9b4566ec6thrust24THRUST_300001_SM_1000_NS12placeholders2_7E - _ZN34_INTERNAL_33e36044_4_k_cu_9b4566ec4cuda3std6ranges3__45__cpo4cendE)
_ZN34_INTERNAL_33e36044_4_k_cu_9b4566ec4cuda3std6ranges3__45__cpo4cendE:
	.zero		1
	.type		_ZN34_INTERNAL_33e36044_4_k_cu_9b4566ec6thrust24THRUST_300001_SM_1000_NS12placeholders2_7E,@object
	.size		_ZN34_INTERNAL_33e36044_4_k_cu_9b4566ec6thrust24THRUST_300001_SM_1000_NS12placeholders2_7E,(_ZN34_INTERNAL_33e36044_4_k_cu_9b4566ec4cuda3std3__45__cpo5crendE - _ZN34_INTERNAL_33e36044_4_k_cu_9b4566ec6thrust24THRUST_300001_SM_1000_NS12placeholders2_7E)
_ZN34_INTERNAL_33e36044_4_k_cu_9b4566ec6thrust24THRUST_300001_SM_1000_NS12placeholders2_7E:
	.zero		1
	.type		_ZN34_INTERNAL_33e36044_4_k_cu_9b4566ec4cuda3std3__45__cpo5crendE,@object
	.size		_ZN34_INTERNAL_33e36044_4_k_cu_9b4566ec4cuda3std3__45__cpo5crendE,(_ZN34_INTERNAL_33e36044_4_k_cu_9b4566ec4cuda3std6ranges3__45__cpo4prevE - _ZN34_INTERNAL_33e36044_4_k_cu_9b4566ec4cuda3std3__45__cpo5crendE)
_ZN34_INTERNAL_33e36044_4_k_cu_9b4566ec4cuda3std3__45__cpo5crendE:
	.zero		1
	.type		_ZN34_INTERNAL_33e36044_4_k_cu_9b4566ec4cuda3std6ranges3__45__cpo4prevE,@object
	.size		_ZN34_INTERNAL_33e36044_4_k_cu_9b4566ec4cuda3std6ranges3__45__cpo4prevE,(_ZN34_INTERNAL_33e36044_4_k_cu_9b4566ec4cuda3std6ranges3__45__cpo9iter_moveE - _ZN34_INTERNAL_33e36044_4_k_cu_9b4566ec4cuda3std6ranges3__45__cpo4prevE)
_ZN34_INTERNAL_33e36044_4_k_cu_9b4566ec4cuda3std6ranges3__45__cpo4prevE:
	.zero		1
	.type		_ZN34_INTERNAL_33e36044_4_k_cu_9b4566ec4cuda3std6ranges3__45__cpo9iter_moveE,@object
	.size		_ZN34_INTERNAL_33e36044_4_k_cu_9b4566ec4cuda3std6ranges3__45__cpo9iter_moveE,(_ZN34_INTERNAL_33e36044_4_k_cu_9b4566ec6thrust24THRUST_300001_SM_1000_NS6system6detail10sequential3seqE - _ZN34_INTERNAL_33e36044_4_k_cu_9b4566ec4cuda3std6ranges3__45__cpo9iter_moveE)
_ZN34_INTERNAL_33e36044_4_k_cu_9b4566ec4cuda3std6ranges3__45__cpo9iter_moveE:
	.zero		1
	.type		_ZN34_INTERNAL_33e36044_4_k_cu_9b4566ec6thrust24THRUST_300001_SM_1000_NS6system6detail10sequential3seqE,@object
	.size		_ZN34_INTERNAL_33e36044_4_k_cu_9b4566ec6thrust24THRUST_300001_SM_1000_NS6system6detail10sequential3seqE,(_ZN34_INTERNAL_33e36044_4_k_cu_9b4566ec6thrust24THRUST_300001_SM_1000_NS12placeholders2_9E - _ZN34_INTERNAL_33e36044_4_k_cu_9b4566ec6thrust24THRUST_300001_SM_1000_NS6system6detail10sequential3seqE)
_ZN34_INTERNAL_33e36044_4_k_cu_9b4566ec6thrust24THRUST_300001_SM_1000_NS6system6detail10sequential3seqE:
	.zero		1
	.type		_ZN34_INTERNAL_33e36044_4_k_cu_9b4566ec6thrust24THRUST_300001_SM_1000_NS12placeholders2_9E,@object
	.size		_ZN34_INTERNAL_33e36044_4_k_cu_9b4566ec6thrust24THRUST_300001_SM_1000_NS12placeholders2_9E,(_ZN34_INTERNAL_33e36044_4_k_cu_9b4566ec4cuda3std3__419piecewise_constructE - _ZN34_INTERNAL_33e36044_4_k_cu_9b4566ec6thrust24THRUST_300001_SM_1000_NS12placeholders2_9E)
_ZN34_INTERNAL_33e36044_4_k_cu_9b4566ec6thrust24THRUST_300001_SM_1000_NS12placeholders2_9E:
	.zero		1
	.type		_ZN34_INTERNAL_33e36044_4_k_cu_9b4566ec4cuda3std3__419piecewise_constructE,@object
	.size		_ZN34_INTERNAL_33e36044_4_k_cu_9b4566ec4cuda3std3__419piecewise_constructE,(_ZN34_INTERNAL_33e36044_4_k_cu_9b4566ec4cuda3std6ranges3__45__cpo5cdataE - _ZN34_INTERNAL_33e36044_4_k_cu_9b4566ec4cuda3std3__419piecewise_constructE)
_ZN34_INTERNAL_33e36044_4_k_cu_9b4566ec4cuda3std3__419piecewise_constructE:
	.zero		1
	.type		_ZN34_INTERNAL_33e36044_4_k_cu_9b4566ec4cuda3std6ranges3__45__cpo5cdataE,@object
	.size		_ZN34_INTERNAL_33e36044_4_k_cu_9b4566ec4cuda3std6ranges3__45__cpo5cdataE,(_ZN34_INTERNAL_33e36044_4_k_cu_9b4566ec6thrust24THRUST_300001_SM_1000_NS12placeholders2_1E - _ZN34_INTERNAL_33e36044_4_k_cu_9b4566ec4cuda3std6ranges3__45__cpo5cdataE)
_ZN34_INTERNAL_33e36044_4_k_cu_9b4566ec4cuda3std6ranges3__45__cpo5cdataE:
	.zero		1
	.type		_ZN34_INTERNAL_33e36044_4_k_cu_9b4566ec6thrust24THRUST_300001_SM_1000_NS12placeholders2_1E,@object
	.size		_ZN34_INTERNAL_33e36044_4_k_cu_9b4566ec6thrust24THRUST_300001_SM_1000_NS12placeholders2_1E,(_ZN34_INTERNAL_33e36044_4_k_cu_9b4566ec4cuda3std3__45__cpo3endE - _ZN34_INTERNAL_33e36044_4_k_cu_9b4566ec6thrust24THRUST_300001_SM_1000_NS12placeholders2_1E)
_ZN34_INTERNAL_33e36044_4_k_cu_9b4566ec6thrust24THRUST_300001_SM_1000_NS12placeholders2_1E:
	.zero		1
	.type		_ZN34_INTERNAL_33e36044_4_k_cu_9b4566ec4cuda3std3__45__cpo3endE,@object
	.size		_ZN34_INTERNAL_33e36044_4_k_cu_9b4566ec4cuda3std3__45__cpo3endE,(_ZN34_INTERNAL_33e36044_4_k_cu_9b4566ec4cuda3std6ranges3__45__cpo3endE - _ZN34_INTERNAL_33e36044_4_k_cu_9b4566ec4cuda3std3__45__cpo3endE)
_ZN34_INTERNAL_33e36044_4_k_cu_9b4566ec4cuda3std3__45__cpo3endE:
	.zero		1
	.type		_ZN34_INTERNAL_33e36044_4_k_cu_9b4566ec4cuda3std6ranges3__45__cpo3endE,@object
	.size		_ZN34_INTERNAL_33e36044_4_k_cu_9b4566ec4cuda3std6ranges3__45__cpo3endE,(_ZN34_INTERNAL_33e36044_4_k_cu_9b4566ec6thrust24THRUST_300001_SM_1000_NS12placeholders2_5E - _ZN34_INTERNAL_33e36044_4_k_cu_9b4566ec4cuda3std6ranges3__45__cpo3endE)
_ZN34_INTERNAL_33e36044_4_k_cu_9b4566ec4cuda3std6ranges3__45__cpo3endE:
	.zero		1
	.type		_ZN34_INTERNAL_33e36044_4_k_cu_9b4566ec6thrust24THRUST_300001_SM_1000_NS12placeholders2_5E,@object
	.size		_ZN34_INTERNAL_33e36044_4_k_cu_9b4566ec6thrust24THRUST_300001_SM_1000_NS12placeholders2_5E,(_ZN34_INTERNAL_33e36044_4_k_cu_9b4566ec4cuda3std3__45__cpo4rendE - _ZN34_INTERNAL_33e36044_4_k_cu_9b4566ec6thrust24THRUST_300001_SM_1000_NS12placeholders2_5E)
_ZN34_INTERNAL_33e36044_4_k_cu_9b4566ec6thrust24THRUST_300001_SM_1000_NS12placeholders2_5E:
	.zero		1
	.type		_ZN34_INTERNAL_33e36044_4_k_cu_9b4566ec4cuda3std3__45__cpo4rendE,@object
	.size		_ZN34_INTERNAL_33e36044_4_k_cu_9b4566ec4cuda3std3__45__cpo4rendE,(_ZN34_INTERNAL_33e36044_4_k_cu_9b4566ec4cuda3std6ranges3__45__cpo9iter_swapE - _ZN34_INTERNAL_33e36044_4_k_cu_9b4566ec4cuda3std3__45__cpo4rendE)
_ZN34_INTERNAL_33e36044_4_k_cu_9b4566ec4cuda3std3__45__cpo4rendE:
	.zero		1
	.type		_ZN34_INTERNAL_33e36044_4_k_cu_9b4566ec4cuda3std6ranges3__45__cpo9iter_swapE,@object
	.size		_ZN34_INTERNAL_33e36044_4_k_cu_9b4566ec4cuda3std6ranges3__45__cpo9iter_swapE,(_ZN34_INTERNAL_33e36044_4_k_cu_9b4566ec4cuda3std3__48unexpectE - _ZN34_INTERNAL_33e36044_4_k_cu_9b4566ec4cuda3std6ranges3__45__cpo9iter_swapE)
_ZN34_INTERNAL_33e36044_4_k_cu_9b4566ec4cuda3std6ranges3__45__cpo9iter_swapE:
	.zero		1
	.type		_ZN34_INTERNAL_33e36044_4_k_cu_9b4566ec4cuda3std3__48unexpectE,@object
	.size		_ZN34_INTERNAL_33e36044_4_k_cu_9b4566ec4cuda3std3__48unexpectE,(_ZN34_INTERNAL_33e36044_4_k_cu_9b4566ec6thrust24THRUST_300001_SM_1000_NS8cuda_cub3parE - _ZN34_INTERNAL_33e36044_4_k_cu_9b4566ec4cuda3std3__48unexpectE)
_ZN34_INTERNAL_33e36044_4_k_cu_9b4566ec4cuda3std3__48unexpectE:
	.zero		1
	.type		_ZN34_INTERNAL_33e36044_4_k_cu_9b4566ec6thrust24THRUST_300001_SM_1000_NS8cuda_cub3parE,@object
	.size		_ZN34_INTERNAL_33e36044_4_k_cu_9b4566ec6thrust24THRUST_300001_SM_1000_NS8cuda_cub3parE,(.L_29 - _ZN34_INTERNAL_33e36044_4_k_cu_9b4566ec6thrust24THRUST_300001_SM_1000_NS8cuda_cub3parE)
_ZN34_INTERNAL_33e36044_4_k_cu_9b4566ec6thrust24THRUST_300001_SM_1000_NS8cuda_cub3parE:
	.zero		1
.L_29:


//--------------------- .nv.shared._ZN6thrust24THRUST_300001_SM_1000_NS8cuda_cub4core6detail13_kernel_agentINS1_8__reduce11ReduceAgentIPN4cuda3std3__45tupleIJdlEEESC_SB_lNS1_9__extrema9arg_max_fIdl10comparatorEEEEJSC_SC_iSG_EEEvDpT0_ --------------------------
	.section	.nv.shared._ZN6thrust24THRUST_300001_SM_1000_NS8cuda_cub4core6detail13_kernel_agentINS1_8__reduce11ReduceAgentIPN4cuda3std3__45tupleIJdlEEESC_SB_lNS1_9__extrema9arg_max_fIdl10comparatorEEEEJSC_SC_iSG_EEEvDpT0_,"aw",@nobits
	.sectionflags	@""
	.align	16
	.zero		1024


//--------------------- .nv.shared._ZN6thrust24THRUST_300001_SM_1000_NS8cuda_cub4core6detail13_kernel_agentINS1_8__reduce10DrainAgentIlEEJN3cub18CUB_300001_SM_10009GridQueueIyEElEEEvDpT0_ --------------------------
	.section	.nv.shared._ZN6thrust24THRUST_300001_SM_1000_NS8cuda_cub4core6detail13_kernel_agentINS1_8__reduce10DrainAgentIlEEJN3cub18CUB_300001_SM_10009GridQueueIyEElEEEvDpT0_,"aw",@nobits
	.sectionflags	@""
	.align	16
	.zero		1024


//--------------------- .nv.shared._ZN6thrust24THRUST_300001_SM_1000_NS8cuda_cub4core6detail13_kernel_agentINS1_8__reduce11ReduceAgentINS0_12zip_iteratorIN4cuda3std3__45tupleIJNS0_10device_ptrIdEENS0_17counting_iteratorIlNS0_11use_defaultESF_SF_EEEEEEEPNSB_IJdlEEESJ_lNS1_9__extrema9arg_max_fIdl10comparatorEEEEJSI_SK_lN3cub18CUB_300001_SM_100013GridEvenShareIlEENSR_9GridQueueIyEESO_EEEvDpT0_ --------------------------
	.section	.nv.shared._ZN6thrust24THRUST_300001_SM_1000_NS8cuda_cub4core6detail13_kernel_agentINS1_8__reduce11ReduceAgentINS0_12zip_iteratorIN4cuda3std3__45tupleIJNS0_10device_ptrIdEENS0_17counting_iteratorIlNS0_11use_defaultESF_SF_EEEEEEEPNSB_IJdlEEESJ_lNS1_9__extrema9arg_max_fIdl10comparatorEEEEJSI_SK_lN3cub18CUB_300001_SM_100013GridEvenShareIlEENSR_9GridQueueIyEESO_EEEvDpT0_,"aw",@nobits
	.sectionflags	@""
	.align	16
	.zero		1024


//--------------------- .nv.shared._ZN6thrust24THRUST_300001_SM_1000_NS8cuda_cub4core6detail13_kernel_agentINS1_8__reduce11ReduceAgentINS0_12zip_iteratorIN4cuda3std3__45tupleIJNS0_10device_ptrIdEENS0_17counting_iteratorIlNS0_11use_defaultESF_SF_EEEEEEEPNSB_IJdlEEESJ_lNS1_9__extrema9arg_max_fIdl10comparatorEEEEJSI_SK_lSO_EEEvDpT0_ --------------------------
	.section	.nv.shared._ZN6thrust24THRUST_300001_SM_1000_NS8cuda_cub4core6detail13_kernel_agentINS1_8__reduce11ReduceAgentINS0_12zip_iteratorIN4cuda3std3__45tupleIJNS0_10device_ptrIdEENS0_17counting_iteratorIlNS0_11use_defaultESF_SF_EEEEEEEPNSB_IJdlEEESJ_lNS1_9__extrema9arg_max_fIdl10comparatorEEEEJSI_SK_lSO_EEEvDpT0_,"aw",@nobits
	.sectionflags	@""
	.align	16
	.zero		1024


//--------------------- .nv.shared._ZN6thrust24THRUST_300001_SM_1000_NS8cuda_cub4core6detail13_kernel_agentINS1_8__reduce11ReduceAgentIPN4cuda3std3__45tupleIJdlEEESC_SB_iNS1_9__extrema9arg_max_fIdl10comparatorEEEEJSC_SC_iSG_EEEvDpT0_ --------------------------
	.section	.nv.shared._ZN6thrust24THRUST_300001_SM_1000_NS8cuda_cub4core6detail13_kernel_agentINS1_8__reduce11ReduceAgentIPN4cuda3std3__45tupleIJdlEEESC_SB_iNS1_9__extrema9arg_max_fIdl10comparatorEEEEJSC_SC_iSG_EEEvDpT0_,"aw",@nobits
	.sectionflags	@""
	.align	16
	.zero		1024


//--------------------- .nv.shared._ZN6thrust24THRUST_300001_SM_1000_NS8cuda_cub4core6detail13_kernel_agentINS1_8__reduce10DrainAgentIiEEJN3cub18CUB_300001_SM_10009GridQueueIjEEiEEEvDpT0_ --------------------------
	.section	.nv.shared._ZN6thrust24THRUST_300001_SM_1000_NS8cuda_cub4core6detail13_kernel_agentINS1_8__reduce10DrainAgentIiEEJN3cub18CUB_300001_SM_10009GridQueueIjEEiEEEvDpT0_,"aw",@nobits
	.sectionflags	@""
	.align	16
	.zero		1024


//--------------------- .nv.shared._ZN6thrust24THRUST_300001_SM_1000_NS8cuda_cub4core6detail13_kernel_agentINS1_8__reduce11ReduceAgentINS0_12zip_iteratorIN4cuda3std3__45tupleIJNS0_10device_ptrIdEENS0_17counting_iteratorIlNS0_11use_defaultESF_SF_EEEEEEEPNSB_IJdlEEESJ_iNS1_9__extrema9arg_max_fIdl10comparatorEEEEJSI_SK_iN3cub18CUB_300001_SM_100013GridEvenShareIiEENSR_9GridQueueIjEESO_EEEvDpT0_ --------------------------
	.section	.nv.shared._ZN6thrust24THRUST_300001_SM_1000_NS8cuda_cub4core6detail13_kernel_agentINS1_8__reduce11ReduceAgentINS0_12zip_iteratorIN4cuda3std3__45tupleIJNS0_10device_ptrIdEENS0_17counting_iteratorIlNS0_11use_defaultESF_SF_EEEEEEEPNSB_IJdlEEESJ_iNS1_9__extrema9arg_max_fIdl10comparatorEEEEJSI_SK_iN3cub18CUB_300001_SM_100013GridEvenShareIiEENSR_9GridQueueIjEESO_EEEvDpT0_,"aw",@nobits
	.sectionflags	@""
	.align	16
	.zero		1024


//--------------------- .nv.shared._ZN6thrust24THRUST_300001_SM_1000_NS8cuda_cub4core6detail13_kernel_agentINS1_8__reduce11ReduceAgentINS0_12zip_iteratorIN4cuda3std3__45tupleIJNS0_10device_ptrIdEENS0_17counting_iteratorIlNS0_11use_defaultESF_SF_EEEEEEEPNSB_IJdlEEESJ_iNS1_9__extrema9arg_max_fIdl10comparatorEEEEJSI_SK_iSO_EEEvDpT0_ --------------------------
	.section	.nv.shared._ZN6thrust24THRUST_300001_SM_1000_NS8cuda_cub4core6detail13_kernel_agentINS1_8__reduce11ReduceAgentINS0_12zip_iteratorIN4cuda3std3__45tupleIJNS0_10device_ptrIdEENS0_17counting_iteratorIlNS0_11use_defaultESF_SF_EEEEEEEPNSB_IJdlEEESJ_iNS1_9__extrema9arg_max_fIdl10comparatorEEEEJSI_SK_iSO_EEEvDpT0_,"aw",@nobits
	.sectionflags	@""
	.align	16
	.zero		1024


//--------------------- .nv.shared._Z25divide_by_diagonal_kernelPdi --------------------------
	.section	.nv.shared._Z25divide_by_diagonal_kernelPdi,"aw",@nobits
	.sectionflags	@""
	.align	16
	.zero		1024


//--------------------- .nv.shared._Z23nullification_up_kernelPdii --------------------------
	.section	.nv.shared._Z23nullification_up_kernelPdii,"aw",@nobits
	.sectionflags	@""
	.align	16
	.zero		1024


//--------------------- .nv.shared._Z25nullification_down_kernelPdii --------------------------
	.section	.nv.shared._Z25nullification_down_kernelPdii,"aw",@nobits
	.sectionflags	@""
	.align	16
	.zero		1024


//--------------------- .nv.shared._Z11swap_kernelPdiii --------------------------
	.section	.nv.shared._Z11swap_kernelPdiii,"aw",@nobits
	.sectionflags	@""
	.align	16
	.zero		1024


//--------------------- .nv.constant0._ZN3cub18CUB_300001_SM_10006detail11EmptyKernelIvEEvv --------------------------
	.section	.nv.constant0._ZN3cub18CUB_300001_SM_10006detail11EmptyKernelIvEEvv,"a",@progbits
	.sectionflags	@""
	.align	4
.nv.constant0._ZN3cub18CUB_300001_SM_10006detail11EmptyKernelIvEEvv:
	.zero		896


//--------------------- .nv.constant0._ZN6thrust24THRUST_300001_SM_1000_NS8cuda_cub4core6detail13_kernel_agentINS1_8__reduce11ReduceAgentIPN4cuda3std3__45tupleIJdlEEESC_SB_lNS1_9__extrema9arg_max_fIdl10comparatorEEEEJSC_SC_iSG_EEEvDpT0_ --------------------------
	.section	.nv.constant0._ZN6thrust24THRUST_300001_SM_1000_NS8cuda_cub4core6detail13_kernel_agentINS1_8__reduce11ReduceAgentIPN4cuda3std3__45tupleIJdlEEESC_SB_lNS1_9__extrema9arg_max_fIdl10comparatorEEEEJSC_SC_iSG_EEEvDpT0_,"a",@progbits
	.sectionflags	@""
	.align	4
.nv.constant0._ZN6thrust24THRUST_300001_SM_1000_NS8cuda_cub4core6detail13_kernel_agentINS1_8__reduce11ReduceAgentIPN4cuda3std3__45tupleIJdlEEESC_SB_lNS1_9__extrema9arg_max_fIdl10comparatorEEEEJSC_SC_iSG_EEEvDpT0_:
	.zero		917


//--------------------- .nv.constant0._ZN6thrust24THRUST_300001_SM_1000_NS8cuda_cub4core6detail13_kernel_agentINS1_8__reduce10DrainAgentIlEEJN3cub18CUB_300001_SM_10009GridQueueIyEElEEEvDpT0_ --------------------------
	.section	.nv.constant0._ZN6thrust24THRUST_300001_SM_1000_NS8cuda_cub4core6detail13_kernel_agentINS1_8__reduce10DrainAgentIlEEJN3cub18CUB_300001_SM_10009GridQueueIyEElEEEvDpT0_,"a",@progbits
	.sectionflags	@""
	.align	4
.nv.constant0._ZN6thrust24THRUST_300001_SM_1000_NS8cuda_cub4core6detail13_kernel_agentINS1_8__reduce10DrainAgentIlEEJN3cub18CUB_300001_SM_10009GridQueueIyEElEEEvDpT0_:
	.zero		912


//--------------------- .nv.constant0._ZN6thrust24THRUST_300001_SM_1000_NS8cuda_cub4core6detail13_kernel_agentINS1_8__reduce11ReduceAgentINS0_12zip_iteratorIN4cuda3std3__45tupleIJNS0_10device_ptrIdEENS0_17counting_iteratorIlNS0_11use_defaultESF_SF_EEEEEEEPNSB_IJdlEEESJ_lNS1_9__extrema9arg_max_fIdl10comparatorEEEEJSI_SK_lN3cub18CUB_300001_SM_100013GridEvenShareIlEENSR_9GridQueueIyEESO_EEEvDpT0_ --------------------------
	.section	.nv.constant0._ZN6thrust24THRUST_300001_SM_1000_NS8cuda_cub4core6detail13_kernel_agentINS1_8__reduce11ReduceAgentINS0_12zip_iteratorIN4cuda3std3__45tupleIJNS0_10device_ptrIdEENS0_17counting_iteratorIlNS0_11use_defaultESF_SF_EEEEEEEPNSB_IJdlEEESJ_lNS1_9__extrema9arg_max_fIdl10comparatorEEEEJSI_SK_lN3cub18CUB_300001_SM_100013GridEvenShareIlEENSR_9GridQueueIyEESO_EEEvDpT0_,"a",@progbits
	.sectionflags	@""
	.align	4
.nv.constant0._ZN6thrust24THRUST_300001_SM_1000_NS8cuda_cub4core6detail13_kernel_agentINS1_8__reduce11ReduceAgentINS0_12zip_iteratorIN4cuda3std3__45tupleIJNS0_10device_ptrIdEENS0_17counting_iteratorIlNS0_11use_defaultESF_SF_EEEEEEEPNSB_IJdlEEESJ_lNS1_9__extrema9arg_max_fIdl10comparatorEEEEJSI_SK_lN3cub18CUB_300001_SM_100013GridEvenShareIlEENSR_9GridQueueIyEESO_EEEvDpT0_:
	.zero		1009


//--------------------- .nv.constant0._ZN6thrust24THRUST_300001_SM_1000_NS8cuda_cub4core6detail13_kernel_agentINS1_8__reduce11ReduceAgentINS0_12zip_iteratorIN4cuda3std3__45tupleIJNS0_10device_ptrIdEENS0_17counting_iteratorIlNS0_11use_defaultESF_SF_EEEEEEEPNSB_IJdlEEESJ_lNS1_9__extrema9arg_max_fIdl10comparatorEEEEJSI_SK_lSO_EEEvDpT0_ --------------------------
	.section	.nv.constant0._ZN6thrust24THRUST_300001_SM_1000_NS8cuda_cub4core6detail13_kernel_agentINS1_8__reduce11ReduceAgentINS0_12zip_iteratorIN4cuda3std3__45tupleIJNS0_10device_ptrIdEENS0_17counting_iteratorIlNS0_11use_defaultESF_SF_EEEEEEEPNSB_IJdlEEESJ_lNS1_9__extrema9arg_max_fIdl10comparatorEEEEJSI_SK_lSO_EEEvDpT0_,"a",@progbits
	.sectionflags	@""
	.align	4
.nv.constant0._ZN6thrust24THRUST_300001_SM_1000_NS8cuda_cub4core6detail13_kernel_agentINS1_8__reduce11ReduceAgentINS0_12zip_iteratorIN4cuda3std3__45tupleIJNS0_10device_ptrIdEENS0_17counting_iteratorIlNS0_11use_defaultESF_SF_EEEEEEEPNSB_IJdlEEESJ_lNS1_9__extrema9arg_max_fIdl10comparatorEEEEJSI_SK_lSO_EEEvDpT0_:
	.zero		929


//--------------------- .nv.constant0._ZN6thrust24THRUST_300001_SM_1000_NS8cuda_cub4core6detail13_kernel_agentINS1_8__reduce11ReduceAgentIPN4cuda3std3__45tupleIJdlEEESC_SB_iNS1_9__extrema9arg_max_fIdl10comparatorEEEEJSC_SC_iSG_EEEvDpT0_ --------------------------
	.section	.nv.constant0._ZN6thrust24THRUST_300001_SM_1000_NS8cuda_cub4core6detail13_kernel_agentINS1_8__reduce11ReduceAgentIPN4cuda3std3__45tupleIJdlEEESC_SB_iNS1_9__extrema9arg_max_fIdl10comparatorEEEEJSC_SC_iSG_EEEvDpT0_,"a",@progbits
	.sectionflags	@""
	.align	4
.nv.constant0._ZN6thrust24THRUST_300001_SM_1000_NS8cuda_cub4core6detail13_kernel_agentINS1_8__reduce11ReduceAgentIPN4cuda3std3__45tupleIJdlEEESC_SB_iNS1_9__extrema9arg_max_fIdl10comparatorEEEEJSC_SC_iSG_EEEvDpT0_:
	.zero		917


//--------------------- .nv.constant0._ZN6thrust24THRUST_300001_SM_1000_NS8cuda_cub4core6detail13_kernel_agentINS1_8__reduce10DrainAgentIiEEJN3cub18CUB_300001_SM_10009GridQueueIjEEiEEEvDpT0_ --------------------------
	.section	.nv.constant0._ZN6thrust24THRUST_300001_SM_1000_NS8cuda_cub4core6detail13_kernel_agentINS1_8__reduce10DrainAgentIiEEJN3cub18CUB_300001_SM_10009GridQueueIjEEiEEEvDpT0_,"a",@progbits
	.sectionflags	@""
	.align	4
.nv.constant0._ZN6thrust24THRUST_300001_SM_1000_NS8cuda_cub4core6detail13_kernel_agentINS1_8__reduce10DrainAgentIiEEJN3cub18CUB_300001_SM_10009GridQueueIjEEiEEEvDpT0_:
	.zero		908


//--------------------- .nv.constant0._ZN6thrust24THRUST_300001_SM_1000_NS8cuda_cub4core6detail13_kernel_agentINS1_8__reduce11ReduceAgentINS0_12zip_iteratorIN4cuda3std3__45tupleIJNS0_10device_ptrIdEENS0_17counting_iteratorIlNS0_11use_defaultESF_SF_EEEEEEEPNSB_IJdlEEESJ_iNS1_9__extrema9arg_max_fIdl10comparatorEEEEJSI_SK_iN3cub18CUB_300001_SM_100013GridEvenShareIiEENSR_9GridQueueIjEESO_EEEvDpT0_ --------------------------
	.section	.nv.constant0._ZN6thrust24THRUST_300001_SM_1000_NS8cuda_cub4core6detail13_kernel_agentINS1_8__reduce11ReduceAgentINS0_12zip_iteratorIN4cuda3std3__45tupleIJNS0_10device_ptrIdEENS0_17counting_iteratorIlNS0_11use_defaultESF_SF_EEEEEEEPNSB_IJdlEEESJ_iNS1_9__extrema9arg_max_fIdl10comparatorEEEEJSI_SK_iN3cub18CUB_300001_SM_100013GridEvenShareIiEENSR_9GridQueueIjEESO_EEEvDpT0_,"a",@progbits
	.sectionflags	@""
	.align	4
.nv.constant0._ZN6thrust24THRUST_300001_SM_1000_NS8cuda_cub4core6detail13_kernel_agentINS1_8__reduce11ReduceAgentINS0_12zip_iteratorIN4cuda3std3__45tupleIJNS0_10device_ptrIdEENS0_17counting_iteratorIlNS0_11use_defaultESF_SF_EEEEEEEPNSB_IJdlEEESJ_iNS1_9__extrema9arg_max_fIdl10comparatorEEEEJSI_SK_iN3cub18CUB_300001_SM_100013GridEvenShareIiEENSR_9GridQueueIjEESO_EEEvDpT0_:
	.zero		977


//--------------------- .nv.constant0._ZN6thrust24THRUST_300001_SM_1000_NS8cuda_cub4core6detail13_kernel_agentINS1_8__reduce11ReduceAgentINS0_12zip_iteratorIN4cuda3std3__45tupleIJNS0_10device_ptrIdEENS0_17counting_iteratorIlNS0_11use_defaultESF_SF_EEEEEEEPNSB_IJdlEEESJ_iNS1_9__extrema9arg_max_fIdl10comparatorEEEEJSI_SK_iSO_EEEvDpT0_ --------------------------
	.section	.nv.constant0._ZN6thrust24THRUST_300001_SM_1000_NS8cuda_cub4core6detail13_kernel_agentINS1_8__reduce11ReduceAgentINS0_12zip_iteratorIN4cuda3std3__45tupleIJNS0_10device_ptrIdEENS0_17counting_iteratorIlNS0_11use_defaultESF_SF_EEEEEEEPNSB_IJdlEEESJ_iNS1_9__extrema9arg_max_fIdl10comparatorEEEEJSI_SK_iSO_EEEvDpT0_,"a",@progbits
	.sectionflags	@""
	.align	4
.nv.constant0._ZN6thrust24THRUST_300001_SM_1000_NS8cuda_cub4core6detail13_kernel_agentINS1_8__reduce11ReduceAgentINS0_12zip_iteratorIN4cuda3std3__45tupleIJNS0_10device_ptrIdEENS0_17counting_iteratorIlNS0_11use_defaultESF_SF_EEEEEEEPNSB_IJdlEEESJ_iNS1_9__extrema9arg_max_fIdl10comparatorEEEEJSI_SK_iSO_EEEvDpT0_:
	.zero		925


//--------------------- .nv.constant0._Z25divide_by_diagonal_kernelPdi --------------------------
	.section	.nv.constant0._Z25divide_by_diagonal_kernelPdi,"a",@progbits
	.sectionflags	@""
	.align	4
.nv.constant0._Z25divide_by_diagonal_kernelPdi:
	.zero		908


//--------------------- .nv.constant0._Z23nullification_up_kernelPdii --------------------------
	.section	.nv.constant0._Z23nullification_up_kernelPdii,"a",@progbits
	.sectionflags	@""
	.align	4
.nv.constant0._Z23nullification_up_kernelPdii:
	.zero		912


//--------------------- .nv.constant0._Z25nullification_down_kernelPdii --------------------------
	.section	.nv.constant0._Z25nullification_down_kernelPdii,"a",@progbits
	.sectionflags	@""
	.align	4
.nv.constant0._Z25nullification_down_kernelPdii:
	.zero		912


//--------------------- .nv.constant0._Z11swap_kernelPdiii --------------------------
	.section	.nv.constant0._Z11swap_kernelPdiii,"a",@progbits
	.sectionflags	@""
	.align	4
.nv.constant0._Z11swap_kernelPdiii:
	.zero		916


//--------------------- SYMBOLS --------------------------

	.type		.nv.reservedSmem.offset0,@object
	.size		.nv.reservedSmem.offset0,0x4
	.type		.nv.reservedSmem.cap,@object
	.size		.nv.reservedSmem.cap,0x4
